//
// Generated by NVIDIA NVVM Compiler
//
// Compiler Build ID: CL-36424714
// Cuda compilation tools, release 13.0, V13.0.88
// Based on NVVM 20.0.0
//

.version 9.0
.target sm_100
.address_size 64

	// .globl	_Z8gfa_initiiiPdS_S_S_dS_i
.func  (.param .b64 func_retval0) __internal_accurate_pow
(
	.param .b64 __internal_accurate_pow_param_0
)
;
.global .align 1 .b8 _ZN30_INTERNAL_e55ef84b_4_k_cu_main4cuda3std3__45__cpo5beginE[1];
.global .align 1 .b8 _ZN30_INTERNAL_e55ef84b_4_k_cu_main4cuda3std3__45__cpo3endE[1];
.global .align 1 .b8 _ZN30_INTERNAL_e55ef84b_4_k_cu_main4cuda3std3__45__cpo6cbeginE[1];
.global .align 1 .b8 _ZN30_INTERNAL_e55ef84b_4_k_cu_main4cuda3std3__45__cpo4cendE[1];
.global .align 1 .b8 _ZN30_INTERNAL_e55ef84b_4_k_cu_main4cuda3std3__45__cpo6rbeginE[1];
.global .align 1 .b8 _ZN30_INTERNAL_e55ef84b_4_k_cu_main4cuda3std3__45__cpo4rendE[1];
.global .align 1 .b8 _ZN30_INTERNAL_e55ef84b_4_k_cu_main4cuda3std3__45__cpo7crbeginE[1];
.global .align 1 .b8 _ZN30_INTERNAL_e55ef84b_4_k_cu_main4cuda3std3__45__cpo5crendE[1];
.global .align 1 .b8 _ZN30_INTERNAL_e55ef84b_4_k_cu_main4cuda3std3__432_GLOBAL__N__e55ef84b_4_k_cu_main6ignoreE[1];
.global .align 1 .b8 _ZN30_INTERNAL_e55ef84b_4_k_cu_main4cuda3std3__419piecewise_constructE[1];
.global .align 1 .b8 _ZN30_INTERNAL_e55ef84b_4_k_cu_main4cuda3std3__48in_placeE[1];
.global .align 1 .b8 _ZN30_INTERNAL_e55ef84b_4_k_cu_main4cuda3std3__420unreachable_sentinelE[1];
.global .align 1 .b8 _ZN30_INTERNAL_e55ef84b_4_k_cu_main4cuda3std3__47nulloptE[1];
.global .align 1 .b8 _ZN30_INTERNAL_e55ef84b_4_k_cu_main4cuda3std3__48unexpectE[1];
.global .align 1 .b8 _ZN30_INTERNAL_e55ef84b_4_k_cu_main4cuda3std6ranges3__45__cpo4swapE[1];
.global .align 1 .b8 _ZN30_INTERNAL_e55ef84b_4_k_cu_main4cuda3std6ranges3__45__cpo9iter_moveE[1];
.global .align 1 .b8 _ZN30_INTERNAL_e55ef84b_4_k_cu_main4cuda3std6ranges3__45__cpo5beginE[1];
.global .align 1 .b8 _ZN30_INTERNAL_e55ef84b_4_k_cu_main4cuda3std6ranges3__45__cpo3endE[1];
.global .align 1 .b8 _ZN30_INTERNAL_e55ef84b_4_k_cu_main4cuda3std6ranges3__45__cpo6cbeginE[1];
.global .align 1 .b8 _ZN30_INTERNAL_e55ef84b_4_k_cu_main4cuda3std6ranges3__45__cpo4cendE[1];
.global .align 1 .b8 _ZN30_INTERNAL_e55ef84b_4_k_cu_main4cuda3std6ranges3__45__cpo7advanceE[1];
.global .align 1 .b8 _ZN30_INTERNAL_e55ef84b_4_k_cu_main4cuda3std6ranges3__45__cpo9iter_swapE[1];
.global .align 1 .b8 _ZN30_INTERNAL_e55ef84b_4_k_cu_main4cuda3std6ranges3__45__cpo4nextE[1];
.global .align 1 .b8 _ZN30_INTERNAL_e55ef84b_4_k_cu_main4cuda3std6ranges3__45__cpo4prevE[1];
.global .align 1 .b8 _ZN30_INTERNAL_e55ef84b_4_k_cu_main4cuda3std6ranges3__45__cpo4dataE[1];
.global .align 1 .b8 _ZN30_INTERNAL_e55ef84b_4_k_cu_main4cuda3std6ranges3__45__cpo5cdataE[1];
.global .align 1 .b8 _ZN30_INTERNAL_e55ef84b_4_k_cu_main4cuda3std6ranges3__45__cpo4sizeE[1];
.global .align 1 .b8 _ZN30_INTERNAL_e55ef84b_4_k_cu_main4cuda3std6ranges3__45__cpo5ssizeE[1];
.global .align 1 .b8 _ZN30_INTERNAL_e55ef84b_4_k_cu_main4cuda3std6ranges3__45__cpo8distanceE[1];
.global .align 1 .b8 _ZN30_INTERNAL_e55ef84b_4_k_cu_main6thrust24THRUST_300001_SM_1000_NS8cuda_cub3parE[1];
.global .align 1 .b8 _ZN30_INTERNAL_e55ef84b_4_k_cu_main6thrust24THRUST_300001_SM_1000_NS8cuda_cub10par_nosyncE[1];
.global .align 1 .b8 _ZN30_INTERNAL_e55ef84b_4_k_cu_main6thrust24THRUST_300001_SM_1000_NS6system6detail10sequential3seqE[1];
.global .align 1 .b8 _ZN30_INTERNAL_e55ef84b_4_k_cu_main6thrust24THRUST_300001_SM_1000_NS6system3cpp3parE[1];
.global .align 1 .b8 _ZN30_INTERNAL_e55ef84b_4_k_cu_main6thrust24THRUST_300001_SM_1000_NS12placeholders2_1E[1];
.global .align 1 .b8 _ZN30_INTERNAL_e55ef84b_4_k_cu_main6thrust24THRUST_300001_SM_1000_NS12placeholders2_2E[1];
.global .align 1 .b8 _ZN30_INTERNAL_e55ef84b_4_k_cu_main6thrust24THRUST_300001_SM_1000_NS12placeholders2_3E[1];
.global .align 1 .b8 _ZN30_INTERNAL_e55ef84b_4_k_cu_main6thrust24THRUST_300001_SM_1000_NS12placeholders2_4E[1];
.global .align 1 .b8 _ZN30_INTERNAL_e55ef84b_4_k_cu_main6thrust24THRUST_300001_SM_1000_NS12placeholders2_5E[1];
.global .align 1 .b8 _ZN30_INTERNAL_e55ef84b_4_k_cu_main6thrust24THRUST_300001_SM_1000_NS12placeholders2_6E[1];
.global .align 1 .b8 _ZN30_INTERNAL_e55ef84b_4_k_cu_main6thrust24THRUST_300001_SM_1000_NS12placeholders2_7E[1];
.global .align 1 .b8 _ZN30_INTERNAL_e55ef84b_4_k_cu_main6thrust24THRUST_300001_SM_1000_NS12placeholders2_8E[1];
.global .align 1 .b8 _ZN30_INTERNAL_e55ef84b_4_k_cu_main6thrust24THRUST_300001_SM_1000_NS12placeholders2_9E[1];
.global .align 1 .b8 _ZN30_INTERNAL_e55ef84b_4_k_cu_main6thrust24THRUST_300001_SM_1000_NS12placeholders3_10E[1];
.global .align 1 .b8 _ZN30_INTERNAL_e55ef84b_4_k_cu_main6thrust24THRUST_300001_SM_1000_NS3seqE[1];
.global .align 1 .b8 _ZN30_INTERNAL_e55ef84b_4_k_cu_main6thrust24THRUST_300001_SM_1000_NS6deviceE[1];

.visible .entry _Z8gfa_initiiiPdS_S_S_dS_i(
	.param .u32 _Z8gfa_initiiiPdS_S_S_dS_i_param_0,
	.param .u32 _Z8gfa_initiiiPdS_S_S_dS_i_param_1,
	.param .u32 _Z8gfa_initiiiPdS_S_S_dS_i_param_2,
	.param .u64 .ptr .align 1 _Z8gfa_initiiiPdS_S_S_dS_i_param_3,
	.param .u64 .ptr .align 1 _Z8gfa_initiiiPdS_S_S_dS_i_param_4,
	.param .u64 .ptr .align 1 _Z8gfa_initiiiPdS_S_S_dS_i_param_5,
	.param .u64 .ptr .align 1 _Z8gfa_initiiiPdS_S_S_dS_i_param_6,
	.param .f64 _Z8gfa_initiiiPdS_S_S_dS_i_param_7,
	.param .u64 .ptr .align 1 _Z8gfa_initiiiPdS_S_S_dS_i_param_8,
	.param .u32 _Z8gfa_initiiiPdS_S_S_dS_i_param_9
)
{
	.reg .pred 	%p<50>;
	.reg .b32 	%r<142>;
	.reg .b32 	%f<3>;
	.reg .b64 	%rd<23>;
	.reg .b64 	%fd<213>;

	ld.param.u32 	%r44, [_Z8gfa_initiiiPdS_S_S_dS_i_param_0];
	ld.param.u32 	%r47, [_Z8gfa_initiiiPdS_S_S_dS_i_param_1];
	ld.param.u32 	%r45, [_Z8gfa_initiiiPdS_S_S_dS_i_param_2];
	ld.param.u64 	%rd4, [_Z8gfa_initiiiPdS_S_S_dS_i_param_3];
	ld.param.u64 	%rd6, [_Z8gfa_initiiiPdS_S_S_dS_i_param_5];
	ld.param.u64 	%rd7, [_Z8gfa_initiiiPdS_S_S_dS_i_param_6];
	ld.param.f64 	%fd47, [_Z8gfa_initiiiPdS_S_S_dS_i_param_7];
	ld.param.u64 	%rd8, [_Z8gfa_initiiiPdS_S_S_dS_i_param_8];
	ld.param.u32 	%r46, [_Z8gfa_initiiiPdS_S_S_dS_i_param_9];
	mov.u32 	%r48, %ctaid.x;
	mov.u32 	%r49, %ntid.x;
	mov.u32 	%r50, %tid.x;
	mad.lo.s32 	%r51, %r48, %r49, %r50;
	div.s32 	%r1, %r51, %r45;
	mul.lo.s32 	%r52, %r1, %r45;
	sub.s32 	%r2, %r51, %r52;
	setp.ge.s32 	%p2, %r2, %r47;
	setp.ge.s32 	%p3, %r1, %r44;
	or.pred  	%p4, %p3, %p2;
	@%p4 bra 	$L__BB0_37;
	cvta.to.global.u64 	%rd9, %rd6;
	mad.lo.s32 	%r53, %r46, %r44, %r1;
	mul.wide.s32 	%rd10, %r53, 8;
	add.s64 	%rd11, %rd9, %rd10;
	ld.global.f64 	%fd200, [%rd11];
	setp.eq.f64 	%p5, %fd200, 0d0000000000000000;
	mov.f64 	%fd202, 0dFFF0000000000000;
	@%p5 bra 	$L__BB0_9;
	{
	.reg .b32 %temp; 
	mov.b64 	{%temp, %r129}, %fd200;
	}
	{
	.reg .b32 %temp; 
	mov.b64 	{%r130, %temp}, %fd200;
	}
	setp.gt.s32 	%p6, %r129, 1048575;
	mov.b32 	%r131, -1023;
	@%p6 bra 	$L__BB0_4;
	mul.f64 	%fd200, %fd200, 0d4350000000000000;
	{
	.reg .b32 %temp; 
	mov.b64 	{%temp, %r129}, %fd200;
	}
	{
	.reg .b32 %temp; 
	mov.b64 	{%r130, %temp}, %fd200;
	}
	mov.b32 	%r131, -1077;
$L__BB0_4:
	add.s32 	%r56, %r129, -1;
	setp.gt.u32 	%p7, %r56, 2146435070;
	@%p7 bra 	$L__BB0_8;
	shr.u32 	%r59, %r129, 20;
	add.s32 	%r132, %r131, %r59;
	and.b32  	%r60, %r129, 1048575;
	or.b32  	%r61, %r60, 1072693248;
	mov.b64 	%fd201, {%r130, %r61};
	setp.lt.u32 	%p9, %r61, 1073127583;
	@%p9 bra 	$L__BB0_7;
	{
	.reg .b32 %temp; 
	mov.b64 	{%r62, %temp}, %fd201;
	}
	{
	.reg .b32 %temp; 
	mov.b64 	{%temp, %r63}, %fd201;
	}
	add.s32 	%r64, %r63, -1048576;
	mov.b64 	%fd201, {%r62, %r64};
	add.s32 	%r132, %r132, 1;
$L__BB0_7:
	add.f64 	%fd50, %fd201, 0dBFF0000000000000;
	add.f64 	%fd51, %fd201, 0d3FF0000000000000;
	rcp.approx.ftz.f64 	%fd52, %fd51;
	neg.f64 	%fd53, %fd51;
	fma.rn.f64 	%fd54, %fd53, %fd52, 0d3FF0000000000000;
	fma.rn.f64 	%fd55, %fd54, %fd54, %fd54;
	fma.rn.f64 	%fd56, %fd55, %fd52, %fd52;
	mul.f64 	%fd57, %fd50, %fd56;
	fma.rn.f64 	%fd58, %fd50, %fd56, %fd57;
	mul.f64 	%fd59, %fd58, %fd58;
	fma.rn.f64 	%fd60, %fd59, 0d3EB1380B3AE80F1E, 0d3ED0EE258B7A8B04;
	fma.rn.f64 	%fd61, %fd60, %fd59, 0d3EF3B2669F02676F;
	fma.rn.f64 	%fd62, %fd61, %fd59, 0d3F1745CBA9AB0956;
	fma.rn.f64 	%fd63, %fd62, %fd59, 0d3F3C71C72D1B5154;
	fma.rn.f64 	%fd64, %fd63, %fd59, 0d3F624924923BE72D;
	fma.rn.f64 	%fd65, %fd64, %fd59, 0d3F8999999999A3C4;
	fma.rn.f64 	%fd66, %fd65, %fd59, 0d3FB5555555555554;
	sub.f64 	%fd67, %fd50, %fd58;
	add.f64 	%fd68, %fd67, %fd67;
	neg.f64 	%fd69, %fd58;
	fma.rn.f64 	%fd70, %fd69, %fd50, %fd68;
	mul.f64 	%fd71, %fd56, %fd70;
	mul.f64 	%fd72, %fd59, %fd66;
	fma.rn.f64 	%fd73, %fd72, %fd58, %fd71;
	xor.b32  	%r65, %r132, -2147483648;
	mov.b32 	%r66, 1127219200;
	mov.b64 	%fd74, {%r65, %r66};
	mov.b32 	%r67, -2147483648;
	mov.b64 	%fd75, {%r67, %r66};
	sub.f64 	%fd76, %fd74, %fd75;
	fma.rn.f64 	%fd77, %fd76, 0d3FE62E42FEFA39EF, %fd58;
	fma.rn.f64 	%fd78, %fd76, 0dBFE62E42FEFA39EF, %fd77;
	sub.f64 	%fd79, %fd78, %fd58;
	sub.f64 	%fd80, %fd73, %fd79;
	fma.rn.f64 	%fd81, %fd76, 0d3C7ABC9E3B39803F, %fd80;
	add.f64 	%fd202, %fd77, %fd81;
	bra.uni 	$L__BB0_9;
$L__BB0_8:
	fma.rn.f64 	%fd49, %fd200, 0d7FF0000000000000, 0d7FF0000000000000;
	{
	.reg .b32 %temp; 
	mov.b64 	{%temp, %r57}, %fd200;
	}
	and.b32  	%r58, %r57, 2147483647;
	setp.eq.s32 	%p8, %r58, 0;
	selp.f64 	%fd202, 0dFFF0000000000000, %fd49, %p8;
$L__BB0_9:
	cvta.to.global.u64 	%rd12, %rd7;
	mul.wide.s32 	%rd13, %r2, 8;
	add.s64 	%rd14, %rd12, %rd13;
	ld.global.f64 	%fd203, [%rd14];
	setp.eq.f64 	%p10, %fd203, 0d0000000000000000;
	mov.f64 	%fd205, 0dFFF0000000000000;
	@%p10 bra 	$L__BB0_17;
	{
	.reg .b32 %temp; 
	mov.b64 	{%temp, %r133}, %fd203;
	}
	{
	.reg .b32 %temp; 
	mov.b64 	{%r134, %temp}, %fd203;
	}
	setp.gt.s32 	%p11, %r133, 1048575;
	mov.b32 	%r135, -1023;
	@%p11 bra 	$L__BB0_12;
	mul.f64 	%fd203, %fd203, 0d4350000000000000;
	{
	.reg .b32 %temp; 
	mov.b64 	{%temp, %r133}, %fd203;
	}
	{
	.reg .b32 %temp; 
	mov.b64 	{%r134, %temp}, %fd203;
	}
	mov.b32 	%r135, -1077;
$L__BB0_12:
	add.s32 	%r70, %r133, -1;
	setp.gt.u32 	%p12, %r70, 2146435070;
	@%p12 bra 	$L__BB0_16;
	shr.u32 	%r73, %r133, 20;
	add.s32 	%r136, %r135, %r73;
	and.b32  	%r74, %r133, 1048575;
	or.b32  	%r75, %r74, 1072693248;
	mov.b64 	%fd204, {%r134, %r75};
	setp.lt.u32 	%p14, %r75, 1073127583;
	@%p14 bra 	$L__BB0_15;
	{
	.reg .b32 %temp; 
	mov.b64 	{%r76, %temp}, %fd204;
	}
	{
	.reg .b32 %temp; 
	mov.b64 	{%temp, %r77}, %fd204;
	}
	add.s32 	%r78, %r77, -1048576;
	mov.b64 	%fd204, {%r76, %r78};
	add.s32 	%r136, %r136, 1;
$L__BB0_15:
	add.f64 	%fd84, %fd204, 0dBFF0000000000000;
	add.f64 	%fd85, %fd204, 0d3FF0000000000000;
	rcp.approx.ftz.f64 	%fd86, %fd85;
	neg.f64 	%fd87, %fd85;
	fma.rn.f64 	%fd88, %fd87, %fd86, 0d3FF0000000000000;
	fma.rn.f64 	%fd89, %fd88, %fd88, %fd88;
	fma.rn.f64 	%fd90, %fd89, %fd86, %fd86;
	mul.f64 	%fd91, %fd84, %fd90;
	fma.rn.f64 	%fd92, %fd84, %fd90, %fd91;
	mul.f64 	%fd93, %fd92, %fd92;
	fma.rn.f64 	%fd94, %fd93, 0d3EB1380B3AE80F1E, 0d3ED0EE258B7A8B04;
	fma.rn.f64 	%fd95, %fd94, %fd93, 0d3EF3B2669F02676F;
	fma.rn.f64 	%fd96, %fd95, %fd93, 0d3F1745CBA9AB0956;
	fma.rn.f64 	%fd97, %fd96, %fd93, 0d3F3C71C72D1B5154;
	fma.rn.f64 	%fd98, %fd97, %fd93, 0d3F624924923BE72D;
	fma.rn.f64 	%fd99, %fd98, %fd93, 0d3F8999999999A3C4;
	fma.rn.f64 	%fd100, %fd99, %fd93, 0d3FB5555555555554;
	sub.f64 	%fd101, %fd84, %fd92;
	add.f64 	%fd102, %fd101, %fd101;
	neg.f64 	%fd103, %fd92;
	fma.rn.f64 	%fd104, %fd103, %fd84, %fd102;
	mul.f64 	%fd105, %fd90, %fd104;
	mul.f64 	%fd106, %fd93, %fd100;
	fma.rn.f64 	%fd107, %fd106, %fd92, %fd105;
	xor.b32  	%r79, %r136, -2147483648;
	mov.b32 	%r80, 1127219200;
	mov.b64 	%fd108, {%r79, %r80};
	mov.b32 	%r81, -2147483648;
	mov.b64 	%fd109, {%r81, %r80};
	sub.f64 	%fd110, %fd108, %fd109;
	fma.rn.f64 	%fd111, %fd110, 0d3FE62E42FEFA39EF, %fd92;
	fma.rn.f64 	%fd112, %fd110, 0dBFE62E42FEFA39EF, %fd111;
	sub.f64 	%fd113, %fd112, %fd92;
	sub.f64 	%fd114, %fd107, %fd113;
	fma.rn.f64 	%fd115, %fd110, 0d3C7ABC9E3B39803F, %fd114;
	add.f64 	%fd205, %fd111, %fd115;
	bra.uni 	$L__BB0_17;
$L__BB0_16:
	fma.rn.f64 	%fd83, %fd203, 0d7FF0000000000000, 0d7FF0000000000000;
	{
	.reg .b32 %temp; 
	mov.b64 	{%temp, %r71}, %fd203;
	}
	and.b32  	%r72, %r71, 2147483647;
	setp.eq.s32 	%p13, %r72, 0;
	selp.f64 	%fd205, 0dFFF0000000000000, %fd83, %p13;
$L__BB0_17:
	setp.eq.f64 	%p15, %fd202, 0dFFF0000000000000;
	setp.eq.f64 	%p16, %fd205, 0dFFF0000000000000;
	add.f64 	%fd116, %fd202, %fd205;
	selp.f64 	%fd117, 0dFFF0000000000000, %fd116, %p16;
	selp.f64 	%fd212, 0dFFF0000000000000, %fd117, %p15;
	setp.lt.s32 	%p17, %r2, 1;
	@%p17 bra 	$L__BB0_36;
	cvta.to.global.u64 	%rd15, %rd8;
	mul.wide.s32 	%rd16, %r1, 8;
	add.s64 	%rd17, %rd15, %rd16;
	ld.global.f64 	%fd20, [%rd17];
	rcp.rn.f64 	%fd118, %fd47;
	mul.f64 	%fd21, %fd118, 0d3FD988453365DE00;
	mov.f64 	%fd119, 0d4000000000000000;
	{
	.reg .b32 %temp; 
	mov.b64 	{%temp, %r23}, %fd119;
	}
	and.b32  	%r24, %r23, 2146435072;
	setp.eq.s32 	%p18, %r24, 1062207488;
	setp.lt.s32 	%p20, %r23, 0;
	selp.b32 	%r25, 0, 2146435072, %p20;
	and.b32  	%r82, %r23, 2147483647;
	setp.ne.s32 	%p21, %r82, 1071644672;
	and.pred  	%p1, %p18, %p21;
	or.b32  	%r26, %r25, -2147483648;
	{
	.reg .b32 %temp; 
	mov.b64 	{%temp, %r83}, %fd47;
	}
	abs.f64 	%fd120, %fd47;
	{ // callseq 0, 0
	.param .b64 param0;
	st.param.f64 	[param0], %fd120;
	.param .b64 retval0;
	call.uni (retval0), 
	__internal_accurate_pow, 
	(
	param0
	);
	ld.param.f64 	%fd121, [retval0];
	} // callseq 0
	setp.lt.s32 	%p23, %r83, 0;
	neg.f64 	%fd123, %fd121;
	selp.f64 	%fd124, %fd123, %fd121, %p18;
	selp.f64 	%fd125, %fd124, %fd121, %p23;
	setp.eq.f64 	%p24, %fd47, 0d0000000000000000;
	selp.b32 	%r84, %r83, 0, %p18;
	or.b32  	%r85, %r84, 2146435072;
	selp.b32 	%r86, %r85, %r84, %p20;
	mov.b32 	%r87, 0;
	mov.b64 	%fd126, {%r87, %r86};
	add.f64 	%fd127, %fd47, 0d4000000000000000;
	{
	.reg .b32 %temp; 
	mov.b64 	{%temp, %r88}, %fd127;
	}
	and.b32  	%r89, %r88, 2146435072;
	setp.eq.s32 	%p25, %r89, 2146435072;
	setp.nan.f64 	%p26, %fd47, %fd47;
	setp.neu.f64 	%p27, %fd120, 0d7FF0000000000000;
	selp.b32 	%r90, %r26, %r25, %p1;
	selp.b32 	%r91, %r90, %r25, %p23;
	mov.b64 	%fd128, {%r87, %r91};
	add.rn.f64 	%fd129, %fd47, %fd119;
	setp.eq.f64 	%p28, %fd47, 0d3FF0000000000000;
	mov.b32 	%r92, 1127219200;
	mov.b32 	%r93, -2147483648;
	mov.b64 	%fd22, {%r93, %r92};
	selp.f64 	%fd130, %fd126, %fd125, %p24;
	selp.f64 	%fd131, %fd129, %fd130, %p26;
	selp.f64 	%fd132, %fd131, %fd128, %p27;
	selp.f64 	%fd133, %fd132, %fd130, %p25;
	add.f64 	%fd134, %fd133, %fd133;
	selp.f64 	%fd23, 0d4000000000000000, %fd134, %p28;
	neg.s32 	%r137, %r2;
	cvta.to.global.u64 	%rd22, %rd4;
$L__BB0_19:
	setp.lt.s32 	%p29, %r23, 0;
	setp.eq.s32 	%p30, %r24, 1062207488;
	ld.global.f64 	%fd135, [%rd22];
	sub.f64 	%fd25, %fd135, %fd20;
	{
	.reg .b32 %temp; 
	mov.b64 	{%temp, %r29}, %fd25;
	}
	abs.f64 	%fd26, %fd25;
	{ // callseq 1, 0
	.param .b64 param0;
	st.param.f64 	[param0], %fd26;
	.param .b64 retval0;
	call.uni (retval0), 
	__internal_accurate_pow, 
	(
	param0
	);
	ld.param.f64 	%fd136, [retval0];
	} // callseq 1
	setp.lt.s32 	%p32, %r29, 0;
	neg.f64 	%fd138, %fd136;
	selp.f64 	%fd139, %fd138, %fd136, %p30;
	selp.f64 	%fd140, %fd139, %fd136, %p32;
	setp.eq.f64 	%p33, %fd25, 0d0000000000000000;
	selp.b32 	%r94, %r29, 0, %p30;
	or.b32  	%r95, %r94, 2146435072;
	selp.b32 	%r96, %r95, %r94, %p29;
	mov.b32 	%r97, 0;
	mov.b64 	%fd141, {%r97, %r96};
	selp.f64 	%fd207, %fd141, %fd140, %p33;
	add.f64 	%fd142, %fd25, 0d4000000000000000;
	{
	.reg .b32 %temp; 
	mov.b64 	{%temp, %r98}, %fd142;
	}
	and.b32  	%r99, %r98, 2146435072;
	setp.ne.s32 	%p34, %r99, 2146435072;
	@%p34 bra 	$L__BB0_24;
	setp.num.f64 	%p35, %fd25, %fd25;
	@%p35 bra 	$L__BB0_22;
	mov.f64 	%fd143, 0d4000000000000000;
	add.rn.f64 	%fd207, %fd25, %fd143;
	bra.uni 	$L__BB0_24;
$L__BB0_22:
	setp.neu.f64 	%p36, %fd26, 0d7FF0000000000000;
	@%p36 bra 	$L__BB0_24;
	selp.b32 	%r101, %r90, %r25, %p32;
	mov.b32 	%r102, 0;
	mov.b64 	%fd207, {%r102, %r101};
$L__BB0_24:
	setp.eq.f64 	%p38, %fd25, 0d3FF0000000000000;
	neg.f64 	%fd144, %fd207;
	selp.f64 	%fd145, 0dBFF0000000000000, %fd144, %p38;
	div.rn.f64 	%fd31, %fd145, %fd23;
	fma.rn.f64 	%fd146, %fd31, 0d3FF71547652B82FE, 0d4338000000000000;
	{
	.reg .b32 %temp; 
	mov.b64 	{%r30, %temp}, %fd146;
	}
	mov.f64 	%fd147, 0dC338000000000000;
	add.rn.f64 	%fd148, %fd146, %fd147;
	fma.rn.f64 	%fd149, %fd148, 0dBFE62E42FEFA39EF, %fd31;
	fma.rn.f64 	%fd150, %fd148, 0dBC7ABC9E3B39803F, %fd149;
	fma.rn.f64 	%fd151, %fd150, 0d3E5ADE1569CE2BDF, 0d3E928AF3FCA213EA;
	fma.rn.f64 	%fd152, %fd151, %fd150, 0d3EC71DEE62401315;
	fma.rn.f64 	%fd153, %fd152, %fd150, 0d3EFA01997C89EB71;
	fma.rn.f64 	%fd154, %fd153, %fd150, 0d3F2A01A014761F65;
	fma.rn.f64 	%fd155, %fd154, %fd150, 0d3F56C16C1852B7AF;
	fma.rn.f64 	%fd156, %fd155, %fd150, 0d3F81111111122322;
	fma.rn.f64 	%fd157, %fd156, %fd150, 0d3FA55555555502A1;
	fma.rn.f64 	%fd158, %fd157, %fd150, 0d3FC5555555555511;
	fma.rn.f64 	%fd159, %fd158, %fd150, 0d3FE000000000000B;
	fma.rn.f64 	%fd160, %fd159, %fd150, 0d3FF0000000000000;
	fma.rn.f64 	%fd161, %fd160, %fd150, 0d3FF0000000000000;
	{
	.reg .b32 %temp; 
	mov.b64 	{%r31, %temp}, %fd161;
	}
	{
	.reg .b32 %temp; 
	mov.b64 	{%temp, %r32}, %fd161;
	}
	shl.b32 	%r103, %r30, 20;
	add.s32 	%r104, %r103, %r32;
	mov.b64 	%fd208, {%r31, %r104};
	{
	.reg .b32 %temp; 
	mov.b64 	{%temp, %r105}, %fd31;
	}
	mov.b32 	%f2, %r105;
	abs.f32 	%f1, %f2;
	setp.lt.f32 	%p39, %f1, 0f4086232B;
	@%p39 bra 	$L__BB0_27;
	setp.lt.f64 	%p40, %fd31, 0d0000000000000000;
	add.f64 	%fd162, %fd31, 0d7FF0000000000000;
	selp.f64 	%fd208, 0d0000000000000000, %fd162, %p40;
	setp.geu.f32 	%p41, %f1, 0f40874800;
	@%p41 bra 	$L__BB0_27;
	shr.u32 	%r106, %r30, 31;
	add.s32 	%r107, %r30, %r106;
	shr.s32 	%r108, %r107, 1;
	shl.b32 	%r109, %r108, 20;
	add.s32 	%r110, %r32, %r109;
	mov.b64 	%fd163, {%r31, %r110};
	sub.s32 	%r111, %r30, %r108;
	shl.b32 	%r112, %r111, 20;
	add.s32 	%r113, %r112, 1072693248;
	mov.b32 	%r114, 0;
	mov.b64 	%fd164, {%r114, %r113};
	mul.f64 	%fd208, %fd164, %fd163;
$L__BB0_27:
	mul.f64 	%fd209, %fd21, %fd208;
	setp.eq.f64 	%p42, %fd209, 0d0000000000000000;
	mov.f64 	%fd211, 0dFFF0000000000000;
	@%p42 bra 	$L__BB0_35;
	{
	.reg .b32 %temp; 
	mov.b64 	{%temp, %r138}, %fd209;
	}
	{
	.reg .b32 %temp; 
	mov.b64 	{%r139, %temp}, %fd209;
	}
	setp.gt.s32 	%p43, %r138, 1048575;
	mov.b32 	%r140, -1023;
	@%p43 bra 	$L__BB0_30;
	mul.f64 	%fd209, %fd209, 0d4350000000000000;
	{
	.reg .b32 %temp; 
	mov.b64 	{%temp, %r138}, %fd209;
	}
	{
	.reg .b32 %temp; 
	mov.b64 	{%r139, %temp}, %fd209;
	}
	mov.b32 	%r140, -1077;
$L__BB0_30:
	add.s32 	%r117, %r138, -1;
	setp.gt.u32 	%p44, %r117, 2146435070;
	@%p44 bra 	$L__BB0_34;
	shr.u32 	%r120, %r138, 20;
	add.s32 	%r141, %r140, %r120;
	and.b32  	%r121, %r138, 1048575;
	or.b32  	%r122, %r121, 1072693248;
	mov.b64 	%fd210, {%r139, %r122};
	setp.lt.u32 	%p46, %r122, 1073127583;
	@%p46 bra 	$L__BB0_33;
	{
	.reg .b32 %temp; 
	mov.b64 	{%r123, %temp}, %fd210;
	}
	{
	.reg .b32 %temp; 
	mov.b64 	{%temp, %r124}, %fd210;
	}
	add.s32 	%r125, %r124, -1048576;
	mov.b64 	%fd210, {%r123, %r125};
	add.s32 	%r141, %r141, 1;
$L__BB0_33:
	add.f64 	%fd167, %fd210, 0dBFF0000000000000;
	add.f64 	%fd168, %fd210, 0d3FF0000000000000;
	rcp.approx.ftz.f64 	%fd169, %fd168;
	neg.f64 	%fd170, %fd168;
	fma.rn.f64 	%fd171, %fd170, %fd169, 0d3FF0000000000000;
	fma.rn.f64 	%fd172, %fd171, %fd171, %fd171;
	fma.rn.f64 	%fd173, %fd172, %fd169, %fd169;
	mul.f64 	%fd174, %fd167, %fd173;
	fma.rn.f64 	%fd175, %fd167, %fd173, %fd174;
	mul.f64 	%fd176, %fd175, %fd175;
	fma.rn.f64 	%fd177, %fd176, 0d3EB1380B3AE80F1E, 0d3ED0EE258B7A8B04;
	fma.rn.f64 	%fd178, %fd177, %fd176, 0d3EF3B2669F02676F;
	fma.rn.f64 	%fd179, %fd178, %fd176, 0d3F1745CBA9AB0956;
	fma.rn.f64 	%fd180, %fd179, %fd176, 0d3F3C71C72D1B5154;
	fma.rn.f64 	%fd181, %fd180, %fd176, 0d3F624924923BE72D;
	fma.rn.f64 	%fd182, %fd181, %fd176, 0d3F8999999999A3C4;
	fma.rn.f64 	%fd183, %fd182, %fd176, 0d3FB5555555555554;
	sub.f64 	%fd184, %fd167, %fd175;
	add.f64 	%fd185, %fd184, %fd184;
	neg.f64 	%fd186, %fd175;
	fma.rn.f64 	%fd187, %fd186, %fd167, %fd185;
	mul.f64 	%fd188, %fd173, %fd187;
	mul.f64 	%fd189, %fd176, %fd183;
	fma.rn.f64 	%fd190, %fd189, %fd175, %fd188;
	xor.b32  	%r126, %r141, -2147483648;
	mov.b32 	%r127, 1127219200;
	mov.b64 	%fd191, {%r126, %r127};
	sub.f64 	%fd192, %fd191, %fd22;
	fma.rn.f64 	%fd193, %fd192, 0d3FE62E42FEFA39EF, %fd175;
	fma.rn.f64 	%fd194, %fd192, 0dBFE62E42FEFA39EF, %fd193;
	sub.f64 	%fd195, %fd194, %fd175;
	sub.f64 	%fd196, %fd190, %fd195;
	fma.rn.f64 	%fd197, %fd192, 0d3C7ABC9E3B39803F, %fd196;
	add.f64 	%fd211, %fd193, %fd197;
	bra.uni 	$L__BB0_35;
$L__BB0_34:
	fma.rn.f64 	%fd166, %fd209, 0d7FF0000000000000, 0d7FF0000000000000;
	{
	.reg .b32 %temp; 
	mov.b64 	{%temp, %r118}, %fd209;
	}
	and.b32  	%r119, %r118, 2147483647;
	setp.eq.s32 	%p45, %r119, 0;
	selp.f64 	%fd211, 0dFFF0000000000000, %fd166, %p45;
$L__BB0_35:
	setp.eq.f64 	%p47, %fd212, 0dFFF0000000000000;
	setp.eq.f64 	%p48, %fd211, 0dFFF0000000000000;
	add.f64 	%fd198, %fd212, %fd211;
	selp.f64 	%fd199, 0dFFF0000000000000, %fd198, %p48;
	selp.f64 	%fd212, 0dFFF0000000000000, %fd199, %p47;
	add.s32 	%r137, %r137, 1;
	setp.ne.s32 	%p49, %r137, 0;
	add.s64 	%rd22, %rd22, 8;
	@%p49 bra 	$L__BB0_19;
$L__BB0_36:
	ld.param.u64 	%rd21, [_Z8gfa_initiiiPdS_S_S_dS_i_param_4];
	mad.lo.s32 	%r128, %r1, %r45, %r2;
	cvta.to.global.u64 	%rd18, %rd21;
	mul.wide.s32 	%rd19, %r128, 8;
	add.s64 	%rd20, %rd18, %rd19;
	st.global.f64 	[%rd20], %fd212;
$L__BB0_37:
	ret;

}
	// .globl	_Z15gfa_terminationiiiPdPiS_
.visible .entry _Z15gfa_terminationiiiPdPiS_(
	.param .u32 _Z15gfa_terminationiiiPdPiS__param_0,
	.param .u32 _Z15gfa_terminationiiiPdPiS__param_1,
	.param .u32 _Z15gfa_terminationiiiPdPiS__param_2,
	.param .u64 .ptr .align 1 _Z15gfa_terminationiiiPdPiS__param_3,
	.param .u64 .ptr .align 1 _Z15gfa_terminationiiiPdPiS__param_4,
	.param .u64 .ptr .align 1 _Z15gfa_terminationiiiPdPiS__param_5
)
{
	.reg .pred 	%p<28>;
	.reg .b32 	%r<104>;
	.reg .b32 	%f<7>;
	.reg .b64 	%rd<11>;
	.reg .b64 	%fd<187>;

	ld.param.u32 	%r35, [_Z15gfa_terminationiiiPdPiS__param_0];
	ld.param.u32 	%r33, [_Z15gfa_terminationiiiPdPiS__param_1];
	ld.param.u32 	%r34, [_Z15gfa_terminationiiiPdPiS__param_2];
	ld.param.u64 	%rd3, [_Z15gfa_terminationiiiPdPiS__param_3];
	ld.param.u64 	%rd4, [_Z15gfa_terminationiiiPdPiS__param_4];
	ld.param.u64 	%rd5, [_Z15gfa_terminationiiiPdPiS__param_5];
	cvta.to.global.u64 	%rd1, %rd5;
	cvta.to.global.u64 	%rd6, %rd4;
	shl.b32 	%r36, %r35, 1;
	add.s32 	%r37, %r36, -2;
	mul.wide.s32 	%rd7, %r37, 4;
	add.s64 	%rd8, %rd6, %rd7;
	ld.global.u32 	%r38, [%rd8+4];
	ld.global.u32 	%r39, [%rd8];
	sub.s32 	%r94, %r38, %r39;
	setp.lt.s32 	%p1, %r33, 1;
	@%p1 bra 	$L__BB1_31;
	mov.b32 	%r40, 1127219200;
	mov.b32 	%r41, -2147483648;
	mov.b64 	%fd1, {%r41, %r40};
	ld.global.f64 	%fd186, [%rd1];
	neg.s32 	%r95, %r33;
	cvta.to.global.u64 	%rd2, %rd3;
$L__BB1_2:
	mul.wide.s32 	%rd9, %r94, 8;
	add.s64 	%rd10, %rd2, %rd9;
	ld.global.f64 	%fd39, [%rd10];
	setp.neu.f64 	%p2, %fd186, 0dFFF0000000000000;
	setp.neu.f64 	%p3, %fd39, 0dFFF0000000000000;
	and.pred  	%p4, %p2, %p3;
	@%p4 bra 	$L__BB1_4;
	setp.eq.f64 	%p26, %fd186, 0dFFF0000000000000;
	selp.f64 	%fd186, %fd39, %fd186, %p26;
	bra.uni 	$L__BB1_30;
$L__BB1_4:
	setp.leu.f64 	%p5, %fd186, %fd39;
	@%p5 bra 	$L__BB1_17;
	sub.f64 	%fd6, %fd39, %fd186;
	fma.rn.f64 	%fd106, %fd6, 0d3FF71547652B82FE, 0d4338000000000000;
	{
	.reg .b32 %temp; 
	mov.b64 	{%r5, %temp}, %fd106;
	}
	mov.f64 	%fd107, 0dC338000000000000;
	add.rn.f64 	%fd108, %fd106, %fd107;
	fma.rn.f64 	%fd109, %fd108, 0dBFE62E42FEFA39EF, %fd6;
	fma.rn.f64 	%fd110, %fd108, 0dBC7ABC9E3B39803F, %fd109;
	fma.rn.f64 	%fd111, %fd110, 0d3E5ADE1569CE2BDF, 0d3E928AF3FCA213EA;
	fma.rn.f64 	%fd112, %fd111, %fd110, 0d3EC71DEE62401315;
	fma.rn.f64 	%fd113, %fd112, %fd110, 0d3EFA01997C89EB71;
	fma.rn.f64 	%fd114, %fd113, %fd110, 0d3F2A01A014761F65;
	fma.rn.f64 	%fd115, %fd114, %fd110, 0d3F56C16C1852B7AF;
	fma.rn.f64 	%fd116, %fd115, %fd110, 0d3F81111111122322;
	fma.rn.f64 	%fd117, %fd116, %fd110, 0d3FA55555555502A1;
	fma.rn.f64 	%fd118, %fd117, %fd110, 0d3FC5555555555511;
	fma.rn.f64 	%fd119, %fd118, %fd110, 0d3FE000000000000B;
	fma.rn.f64 	%fd120, %fd119, %fd110, 0d3FF0000000000000;
	fma.rn.f64 	%fd121, %fd120, %fd110, 0d3FF0000000000000;
	{
	.reg .b32 %temp; 
	mov.b64 	{%r6, %temp}, %fd121;
	}
	{
	.reg .b32 %temp; 
	mov.b64 	{%temp, %r7}, %fd121;
	}
	shl.b32 	%r68, %r5, 20;
	add.s32 	%r69, %r68, %r7;
	mov.b64 	%fd179, {%r6, %r69};
	{
	.reg .b32 %temp; 
	mov.b64 	{%temp, %r70}, %fd6;
	}
	mov.b32 	%f5, %r70;
	abs.f32 	%f1, %f5;
	setp.lt.f32 	%p16, %f1, 0f4086232B;
	@%p16 bra 	$L__BB1_8;
	setp.lt.f64 	%p17, %fd6, 0d0000000000000000;
	add.f64 	%fd122, %fd6, 0d7FF0000000000000;
	selp.f64 	%fd179, 0d0000000000000000, %fd122, %p17;
	setp.geu.f32 	%p18, %f1, 0f40874800;
	@%p18 bra 	$L__BB1_8;
	shr.u32 	%r71, %r5, 31;
	add.s32 	%r72, %r5, %r71;
	shr.s32 	%r73, %r72, 1;
	shl.b32 	%r74, %r73, 20;
	add.s32 	%r75, %r7, %r74;
	mov.b64 	%fd123, {%r6, %r75};
	sub.s32 	%r76, %r5, %r73;
	shl.b32 	%r77, %r76, 20;
	add.s32 	%r78, %r77, 1072693248;
	mov.b32 	%r79, 0;
	mov.b64 	%fd124, {%r79, %r78};
	mul.f64 	%fd179, %fd124, %fd123;
$L__BB1_8:
	{
	.reg .b32 %temp; 
	mov.b64 	{%temp, %r80}, %fd179;
	}
	mov.b32 	%f6, %r80;
	setp.geu.f32 	%p19, %f6, 0f3FE55555;
	setp.leu.f32 	%p20, %f6, 0fBFD99999;
	or.pred  	%p21, %p19, %p20;
	@%p21 bra 	$L__BB1_10;
	add.f64 	%fd157, %fd179, 0d4000000000000000;
	div.rn.f64 	%fd158, %fd179, %fd157;
	neg.f64 	%fd159, %fd179;
	mul.f64 	%fd160, %fd158, %fd159;
	add.f64 	%fd161, %fd179, %fd160;
	mul.f64 	%fd162, %fd161, %fd161;
	fma.rn.f64 	%fd163, %fd162, 0d3EB372FB2FBE14B5, 0d3ED087FFCEB2DC44;
	fma.rn.f64 	%fd164, %fd163, %fd162, 0d3EF3B9FF890F468C;
	fma.rn.f64 	%fd165, %fd164, %fd162, 0d3F17457EFD51BAF8;
	fma.rn.f64 	%fd166, %fd165, %fd162, 0d3F3C71C8DE3CE825;
	fma.rn.f64 	%fd167, %fd166, %fd162, 0d3F6249248FA4661F;
	fma.rn.f64 	%fd168, %fd167, %fd162, 0d3F899999999D70C4;
	fma.rn.f64 	%fd169, %fd168, %fd162, 0d3FB5555555555462;
	mul.f64 	%fd170, %fd162, %fd169;
	fma.rn.f64 	%fd171, %fd170, %fd161, %fd160;
	add.f64 	%fd11, %fd179, %fd171;
	add.f64 	%fd186, %fd186, %fd11;
	bra.uni 	$L__BB1_30;
$L__BB1_10:
	add.f64 	%fd180, %fd179, 0d3FF0000000000000;
	{
	.reg .b32 %temp; 
	mov.b64 	{%temp, %r96}, %fd180;
	}
	{
	.reg .b32 %temp; 
	mov.b64 	{%r97, %temp}, %fd180;
	}
	setp.gt.s32 	%p22, %r96, 1048575;
	mov.b32 	%r98, -1023;
	@%p22 bra 	$L__BB1_12;
	mul.f64 	%fd180, %fd180, 0d4350000000000000;
	{
	.reg .b32 %temp; 
	mov.b64 	{%temp, %r96}, %fd180;
	}
	{
	.reg .b32 %temp; 
	mov.b64 	{%r97, %temp}, %fd180;
	}
	mov.b32 	%r98, -1077;
$L__BB1_12:
	add.s32 	%r83, %r96, -1;
	setp.gt.u32 	%p23, %r83, 2146435070;
	@%p23 bra 	$L__BB1_16;
	shr.u32 	%r86, %r96, 20;
	add.s32 	%r99, %r98, %r86;
	and.b32  	%r87, %r96, 1048575;
	or.b32  	%r88, %r87, 1072693248;
	mov.b64 	%fd181, {%r97, %r88};
	setp.lt.u32 	%p25, %r88, 1073127583;
	@%p25 bra 	$L__BB1_15;
	{
	.reg .b32 %temp; 
	mov.b64 	{%r89, %temp}, %fd181;
	}
	{
	.reg .b32 %temp; 
	mov.b64 	{%temp, %r90}, %fd181;
	}
	add.s32 	%r91, %r90, -1048576;
	mov.b64 	%fd181, {%r89, %r91};
	add.s32 	%r99, %r99, 1;
$L__BB1_15:
	add.f64 	%fd126, %fd181, 0dBFF0000000000000;
	add.f64 	%fd127, %fd181, 0d3FF0000000000000;
	rcp.approx.ftz.f64 	%fd128, %fd127;
	neg.f64 	%fd129, %fd127;
	fma.rn.f64 	%fd130, %fd129, %fd128, 0d3FF0000000000000;
	fma.rn.f64 	%fd131, %fd130, %fd130, %fd130;
	fma.rn.f64 	%fd132, %fd131, %fd128, %fd128;
	mul.f64 	%fd133, %fd126, %fd132;
	fma.rn.f64 	%fd134, %fd126, %fd132, %fd133;
	mul.f64 	%fd135, %fd134, %fd134;
	fma.rn.f64 	%fd136, %fd135, 0d3EB1380B3AE80F1E, 0d3ED0EE258B7A8B04;
	fma.rn.f64 	%fd137, %fd136, %fd135, 0d3EF3B2669F02676F;
	fma.rn.f64 	%fd138, %fd137, %fd135, 0d3F1745CBA9AB0956;
	fma.rn.f64 	%fd139, %fd138, %fd135, 0d3F3C71C72D1B5154;
	fma.rn.f64 	%fd140, %fd139, %fd135, 0d3F624924923BE72D;
	fma.rn.f64 	%fd141, %fd140, %fd135, 0d3F8999999999A3C4;
	fma.rn.f64 	%fd142, %fd141, %fd135, 0d3FB5555555555554;
	sub.f64 	%fd143, %fd126, %fd134;
	add.f64 	%fd144, %fd143, %fd143;
	neg.f64 	%fd145, %fd134;
	fma.rn.f64 	%fd146, %fd145, %fd126, %fd144;
	mul.f64 	%fd147, %fd132, %fd146;
	mul.f64 	%fd148, %fd135, %fd142;
	fma.rn.f64 	%fd149, %fd148, %fd134, %fd147;
	xor.b32  	%r92, %r99, -2147483648;
	mov.b32 	%r93, 1127219200;
	mov.b64 	%fd150, {%r92, %r93};
	sub.f64 	%fd151, %fd150, %fd1;
	fma.rn.f64 	%fd152, %fd151, 0d3FE62E42FEFA39EF, %fd134;
	fma.rn.f64 	%fd153, %fd151, 0dBFE62E42FEFA39EF, %fd152;
	sub.f64 	%fd154, %fd153, %fd134;
	sub.f64 	%fd155, %fd149, %fd154;
	fma.rn.f64 	%fd156, %fd151, 0d3C7ABC9E3B39803F, %fd155;
	add.f64 	%fd18, %fd152, %fd156;
	add.f64 	%fd186, %fd186, %fd18;
	bra.uni 	$L__BB1_30;
$L__BB1_16:
	fma.rn.f64 	%fd125, %fd180, 0d7FF0000000000000, 0d7FF0000000000000;
	{
	.reg .b32 %temp; 
	mov.b64 	{%temp, %r84}, %fd180;
	}
	and.b32  	%r85, %r84, 2147483647;
	setp.eq.s32 	%p24, %r85, 0;
	selp.f64 	%fd19, 0dFFF0000000000000, %fd125, %p24;
	add.f64 	%fd186, %fd186, %fd19;
	bra.uni 	$L__BB1_30;
$L__BB1_17:
	sub.f64 	%fd22, %fd186, %fd39;
	fma.rn.f64 	%fd40, %fd22, 0d3FF71547652B82FE, 0d4338000000000000;
	{
	.reg .b32 %temp; 
	mov.b64 	{%r18, %temp}, %fd40;
	}
	mov.f64 	%fd41, 0dC338000000000000;
	add.rn.f64 	%fd42, %fd40, %fd41;
	fma.rn.f64 	%fd43, %fd42, 0dBFE62E42FEFA39EF, %fd22;
	fma.rn.f64 	%fd44, %fd42, 0dBC7ABC9E3B39803F, %fd43;
	fma.rn.f64 	%fd45, %fd44, 0d3E5ADE1569CE2BDF, 0d3E928AF3FCA213EA;
	fma.rn.f64 	%fd46, %fd45, %fd44, 0d3EC71DEE62401315;
	fma.rn.f64 	%fd47, %fd46, %fd44, 0d3EFA01997C89EB71;
	fma.rn.f64 	%fd48, %fd47, %fd44, 0d3F2A01A014761F65;
	fma.rn.f64 	%fd49, %fd48, %fd44, 0d3F56C16C1852B7AF;
	fma.rn.f64 	%fd50, %fd49, %fd44, 0d3F81111111122322;
	fma.rn.f64 	%fd51, %fd50, %fd44, 0d3FA55555555502A1;
	fma.rn.f64 	%fd52, %fd51, %fd44, 0d3FC5555555555511;
	fma.rn.f64 	%fd53, %fd52, %fd44, 0d3FE000000000000B;
	fma.rn.f64 	%fd54, %fd53, %fd44, 0d3FF0000000000000;
	fma.rn.f64 	%fd55, %fd54, %fd44, 0d3FF0000000000000;
	{
	.reg .b32 %temp; 
	mov.b64 	{%r19, %temp}, %fd55;
	}
	{
	.reg .b32 %temp; 
	mov.b64 	{%temp, %r20}, %fd55;
	}
	shl.b32 	%r42, %r18, 20;
	add.s32 	%r43, %r42, %r20;
	mov.b64 	%fd182, {%r19, %r43};
	{
	.reg .b32 %temp; 
	mov.b64 	{%temp, %r44}, %fd22;
	}
	mov.b32 	%f3, %r44;
	abs.f32 	%f2, %f3;
	setp.lt.f32 	%p6, %f2, 0f4086232B;
	@%p6 bra 	$L__BB1_20;
	setp.lt.f64 	%p7, %fd22, 0d0000000000000000;
	add.f64 	%fd56, %fd22, 0d7FF0000000000000;
	selp.f64 	%fd182, 0d0000000000000000, %fd56, %p7;
	setp.geu.f32 	%p8, %f2, 0f40874800;
	@%p8 bra 	$L__BB1_20;
	shr.u32 	%r45, %r18, 31;
	add.s32 	%r46, %r18, %r45;
	shr.s32 	%r47, %r46, 1;
	shl.b32 	%r48, %r47, 20;
	add.s32 	%r49, %r20, %r48;
	mov.b64 	%fd57, {%r19, %r49};
	sub.s32 	%r50, %r18, %r47;
	shl.b32 	%r51, %r50, 20;
	add.s32 	%r52, %r51, 1072693248;
	mov.b32 	%r53, 0;
	mov.b64 	%fd58, {%r53, %r52};
	mul.f64 	%fd182, %fd58, %fd57;
$L__BB1_20:
	{
	.reg .b32 %temp; 
	mov.b64 	{%temp, %r54}, %fd182;
	}
	mov.b32 	%f4, %r54;
	setp.geu.f32 	%p9, %f4, 0f3FE55555;
	setp.leu.f32 	%p10, %f4, 0fBFD99999;
	or.pred  	%p11, %p9, %p10;
	@%p11 bra 	$L__BB1_22;
	add.f64 	%fd91, %fd182, 0d4000000000000000;
	div.rn.f64 	%fd92, %fd182, %fd91;
	neg.f64 	%fd93, %fd182;
	mul.f64 	%fd94, %fd92, %fd93;
	add.f64 	%fd95, %fd182, %fd94;
	mul.f64 	%fd96, %fd95, %fd95;
	fma.rn.f64 	%fd97, %fd96, 0d3EB372FB2FBE14B5, 0d3ED087FFCEB2DC44;
	fma.rn.f64 	%fd98, %fd97, %fd96, 0d3EF3B9FF890F468C;
	fma.rn.f64 	%fd99, %fd98, %fd96, 0d3F17457EFD51BAF8;
	fma.rn.f64 	%fd100, %fd99, %fd96, 0d3F3C71C8DE3CE825;
	fma.rn.f64 	%fd101, %fd100, %fd96, 0d3F6249248FA4661F;
	fma.rn.f64 	%fd102, %fd101, %fd96, 0d3F899999999D70C4;
	fma.rn.f64 	%fd103, %fd102, %fd96, 0d3FB5555555555462;
	mul.f64 	%fd104, %fd96, %fd103;
	fma.rn.f64 	%fd105, %fd104, %fd95, %fd94;
	add.f64 	%fd185, %fd182, %fd105;
	bra.uni 	$L__BB1_29;
$L__BB1_22:
	add.f64 	%fd183, %fd182, 0d3FF0000000000000;
	{
	.reg .b32 %temp; 
	mov.b64 	{%temp, %r100}, %fd183;
	}
	{
	.reg .b32 %temp; 
	mov.b64 	{%r101, %temp}, %fd183;
	}
	setp.gt.s32 	%p12, %r100, 1048575;
	mov.b32 	%r102, -1023;
	@%p12 bra 	$L__BB1_24;
	mul.f64 	%fd183, %fd183, 0d4350000000000000;
	{
	.reg .b32 %temp; 
	mov.b64 	{%temp, %r100}, %fd183;
	}
	{
	.reg .b32 %temp; 
	mov.b64 	{%r101, %temp}, %fd183;
	}
	mov.b32 	%r102, -1077;
$L__BB1_24:
	add.s32 	%r57, %r100, -1;
	setp.gt.u32 	%p13, %r57, 2146435070;
	@%p13 bra 	$L__BB1_28;
	shr.u32 	%r60, %r100, 20;
	add.s32 	%r103, %r102, %r60;
	and.b32  	%r61, %r100, 1048575;
	or.b32  	%r62, %r61, 1072693248;
	mov.b64 	%fd184, {%r101, %r62};
	setp.lt.u32 	%p15, %r62, 1073127583;
	@%p15 bra 	$L__BB1_27;
	{
	.reg .b32 %temp; 
	mov.b64 	{%r63, %temp}, %fd184;
	}
	{
	.reg .b32 %temp; 
	mov.b64 	{%temp, %r64}, %fd184;
	}
	add.s32 	%r65, %r64, -1048576;
	mov.b64 	%fd184, {%r63, %r65};
	add.s32 	%r103, %r103, 1;
$L__BB1_27:
	add.f64 	%fd60, %fd184, 0dBFF0000000000000;
	add.f64 	%fd61, %fd184, 0d3FF0000000000000;
	rcp.approx.ftz.f64 	%fd62, %fd61;
	neg.f64 	%fd63, %fd61;
	fma.rn.f64 	%fd64, %fd63, %fd62, 0d3FF0000000000000;
	fma.rn.f64 	%fd65, %fd64, %fd64, %fd64;
	fma.rn.f64 	%fd66, %fd65, %fd62, %fd62;
	mul.f64 	%fd67, %fd60, %fd66;
	fma.rn.f64 	%fd68, %fd60, %fd66, %fd67;
	mul.f64 	%fd69, %fd68, %fd68;
	fma.rn.f64 	%fd70, %fd69, 0d3EB1380B3AE80F1E, 0d3ED0EE258B7A8B04;
	fma.rn.f64 	%fd71, %fd70, %fd69, 0d3EF3B2669F02676F;
	fma.rn.f64 	%fd72, %fd71, %fd69, 0d3F1745CBA9AB0956;
	fma.rn.f64 	%fd73, %fd72, %fd69, 0d3F3C71C72D1B5154;
	fma.rn.f64 	%fd74, %fd73, %fd69, 0d3F624924923BE72D;
	fma.rn.f64 	%fd75, %fd74, %fd69, 0d3F8999999999A3C4;
	fma.rn.f64 	%fd76, %fd75, %fd69, 0d3FB5555555555554;
	sub.f64 	%fd77, %fd60, %fd68;
	add.f64 	%fd78, %fd77, %fd77;
	neg.f64 	%fd79, %fd68;
	fma.rn.f64 	%fd80, %fd79, %fd60, %fd78;
	mul.f64 	%fd81, %fd66, %fd80;
	mul.f64 	%fd82, %fd69, %fd76;
	fma.rn.f64 	%fd83, %fd82, %fd68, %fd81;
	xor.b32  	%r66, %r103, -2147483648;
	mov.b32 	%r67, 1127219200;
	mov.b64 	%fd84, {%r66, %r67};
	sub.f64 	%fd85, %fd84, %fd1;
	fma.rn.f64 	%fd86, %fd85, 0d3FE62E42FEFA39EF, %fd68;
	fma.rn.f64 	%fd87, %fd85, 0dBFE62E42FEFA39EF, %fd86;
	sub.f64 	%fd88, %fd87, %fd68;
	sub.f64 	%fd89, %fd83, %fd88;
	fma.rn.f64 	%fd90, %fd85, 0d3C7ABC9E3B39803F, %fd89;
	add.f64 	%fd185, %fd86, %fd90;
	bra.uni 	$L__BB1_29;
$L__BB1_28:
	fma.rn.f64 	%fd59, %fd183, 0d7FF0000000000000, 0d7FF0000000000000;
	{
	.reg .b32 %temp; 
	mov.b64 	{%temp, %r58}, %fd183;
	}
	and.b32  	%r59, %r58, 2147483647;
	setp.eq.s32 	%p14, %r59, 0;
	selp.f64 	%fd185, 0dFFF0000000000000, %fd59, %p14;
$L__BB1_29:
	add.f64 	%fd186, %fd39, %fd185;
$L__BB1_30:
	st.global.f64 	[%rd1], %fd186;
	add.s32 	%r95, %r95, 1;
	setp.ne.s32 	%p27, %r95, 0;
	add.s32 	%r94, %r94, %r34;
	@%p27 bra 	$L__BB1_2;
$L__BB1_31:
	ret;

}
	// .globl	_Z9gfa_sliceiiiiPdS_S_S_S_PidS_
.visible .entry _Z9gfa_sliceiiiiPdS_S_S_S_PidS_(
	.param .u32 _Z9gfa_sliceiiiiPdS_S_S_S_PidS__param_0,
	.param .u32 _Z9gfa_sliceiiiiPdS_S_S_S_PidS__param_1,
	.param .u32 _Z9gfa_sliceiiiiPdS_S_S_S_PidS__param_2,
	.param .u32 _Z9gfa_sliceiiiiPdS_S_S_S_PidS__param_3,
	.param .u64 .ptr .align 1 _Z9gfa_sliceiiiiPdS_S_S_S_PidS__param_4,
	.param .u64 .ptr .align 1 _Z9gfa_sliceiiiiPdS_S_S_S_PidS__param_5,
	.param .u64 .ptr .align 1 _Z9gfa_sliceiiiiPdS_S_S_S_PidS__param_6,
	.param .u64 .ptr .align 1 _Z9gfa_sliceiiiiPdS_S_S_S_PidS__param_7,
	.param .u64 .ptr .align 1 _Z9gfa_sliceiiiiPdS_S_S_S_PidS__param_8,
	.param .u64 .ptr .align 1 _Z9gfa_sliceiiiiPdS_S_S_S_PidS__param_9,
	.param .f64 _Z9gfa_sliceiiiiPdS_S_S_S_PidS__param_10,
	.param .u64 .ptr .align 1 _Z9gfa_sliceiiiiPdS_S_S_S_PidS__param_11
)
{
	.reg .pred 	%p<90>;
	.reg .b32 	%r<253>;
	.reg .b32 	%f<9>;
	.reg .b64 	%rd<35>;
	.reg .b64 	%fd<399>;

	ld.param.u32 	%r81, [_Z9gfa_sliceiiiiPdS_S_S_S_PidS__param_0];
	ld.param.u32 	%r78, [_Z9gfa_sliceiiiiPdS_S_S_S_PidS__param_1];
	ld.param.u32 	%r80, [_Z9gfa_sliceiiiiPdS_S_S_S_PidS__param_3];
	ld.param.u64 	%rd11, [_Z9gfa_sliceiiiiPdS_S_S_S_PidS__param_9];
	cvta.to.global.u64 	%rd12, %rd11;
	mov.u32 	%r82, %ctaid.x;
	mov.u32 	%r83, %ntid.x;
	mov.u32 	%r84, %tid.x;
	mad.lo.s32 	%r85, %r82, %r83, %r84;
	div.s32 	%r1, %r85, %r80;
	mul.lo.s32 	%r86, %r1, %r80;
	sub.s32 	%r2, %r85, %r86;
	shl.b32 	%r87, %r81, 1;
	add.s32 	%r88, %r87, -2;
	mul.wide.s32 	%rd13, %r88, 4;
	add.s64 	%rd1, %rd12, %rd13;
	ld.global.u32 	%r3, [%rd1];
	add.s32 	%r4, %r3, %r2;
	setp.lt.s32 	%p2, %r80, 0;
	setp.ge.s32 	%p3, %r1, %r78;
	or.pred  	%p4, %p2, %p3;
	@%p4 bra 	$L__BB2_71;
	ld.global.u32 	%r89, [%rd1+4];
	sub.s32 	%r90, %r89, %r3;
	setp.gt.s32 	%p5, %r2, %r90;
	setp.lt.s32 	%p6, %r78, 1;
	or.pred  	%p7, %p5, %p6;
	@%p7 bra 	$L__BB2_71;
	ld.param.f64 	%fd371, [_Z9gfa_sliceiiiiPdS_S_S_S_PidS__param_10];
	ld.param.u64 	%rd31, [_Z9gfa_sliceiiiiPdS_S_S_S_PidS__param_6];
	ld.param.u64 	%rd29, [_Z9gfa_sliceiiiiPdS_S_S_S_PidS__param_4];
	ld.global.u32 	%r92, [%rd1+-4];
	ld.global.u32 	%r93, [%rd1+-8];
	mov.b32 	%r94, 1127219200;
	mov.b32 	%r95, -2147483648;
	mov.b64 	%fd1, {%r95, %r94};
	rcp.rn.f64 	%fd86, %fd371;
	mul.f64 	%fd2, %fd86, 0d3FD988453365DE00;
	mov.f64 	%fd87, 0d4000000000000000;
	{
	.reg .b32 %temp; 
	mov.b64 	{%temp, %r5}, %fd87;
	}
	and.b32  	%r6, %r5, 2146435072;
	setp.eq.s32 	%p8, %r6, 1062207488;
	setp.lt.s32 	%p10, %r5, 0;
	selp.b32 	%r7, 0, 2146435072, %p10;
	and.b32  	%r96, %r5, 2147483647;
	setp.ne.s32 	%p11, %r96, 1071644672;
	and.pred  	%p12, %p8, %p11;
	or.b32  	%r97, %r7, -2147483648;
	{
	.reg .b32 %temp; 
	mov.b64 	{%temp, %r98}, %fd371;
	}
	abs.f64 	%fd3, %fd371;
	setp.lt.s32 	%p14, %r98, 0;
	and.pred  	%p1, %p14, %p8;
	selp.b32 	%r99, %r98, 0, %p8;
	or.b32  	%r100, %r99, 2146435072;
	selp.b32 	%r101, %r100, %r99, %p10;
	mov.b32 	%r230, 0;
	mov.b64 	%fd4, {%r230, %r101};
	add.f64 	%fd88, %fd371, 0d4000000000000000;
	{
	.reg .b32 %temp; 
	mov.b64 	{%temp, %r102}, %fd88;
	}
	and.b32  	%r8, %r102, 2146435072;
	selp.b32 	%r103, %r97, %r7, %p12;
	selp.b32 	%r104, %r103, %r7, %p14;
	mov.b64 	%fd5, {%r230, %r104};
	mad.lo.s32 	%r105, %r1, %r80, %r2;
	cvta.to.global.u64 	%rd14, %rd31;
	mul.wide.s32 	%rd15, %r105, 8;
	add.s64 	%rd2, %rd14, %rd15;
	cvta.to.global.u64 	%rd3, %rd29;
	sub.s32 	%r9, %r92, %r93;
	mul.wide.s32 	%rd22, %r1, 8;
$L__BB2_3:
	ld.param.u64 	%rd32, [_Z9gfa_sliceiiiiPdS_S_S_S_PidS__param_7];
	ld.param.u32 	%r228, [_Z9gfa_sliceiiiiPdS_S_S_S_PidS__param_2];
	setp.lt.s32 	%p15, %r228, 1;
	mad.lo.s32 	%r106, %r230, %r78, %r1;
	cvta.to.global.u64 	%rd16, %rd32;
	mul.wide.s32 	%rd17, %r106, 8;
	add.s64 	%rd4, %rd16, %rd17;
	ld.global.f64 	%fd89, [%rd4];
	setp.eq.f64 	%p16, %fd89, 0d0000000000000000;
	or.pred  	%p17, %p16, %p15;
	@%p17 bra 	$L__BB2_70;
	mov.b32 	%r231, 0;
$L__BB2_5:
	sub.s32 	%r240, %r4, %r231;
	ld.global.u32 	%r108, [%rd1+-8];
	not.b32 	%r109, %r108;
	add.s32 	%r110, %r240, %r109;
	setp.lt.s32 	%p18, %r110, 0;
	setp.gt.s32 	%p19, %r110, %r9;
	or.pred  	%p20, %p18, %p19;
	@%p20 bra 	$L__BB2_69;
	ld.global.f64 	%fd379, [%rd4];
	setp.eq.f64 	%p21, %fd379, 0d0000000000000000;
	mov.f64 	%fd381, 0dFFF0000000000000;
	@%p21 bra 	$L__BB2_14;
	{
	.reg .b32 %temp; 
	mov.b64 	{%temp, %r232}, %fd379;
	}
	{
	.reg .b32 %temp; 
	mov.b64 	{%r233, %temp}, %fd379;
	}
	setp.gt.s32 	%p22, %r232, 1048575;
	mov.b32 	%r234, -1023;
	@%p22 bra 	$L__BB2_9;
	mul.f64 	%fd379, %fd379, 0d4350000000000000;
	{
	.reg .b32 %temp; 
	mov.b64 	{%temp, %r232}, %fd379;
	}
	{
	.reg .b32 %temp; 
	mov.b64 	{%r233, %temp}, %fd379;
	}
	mov.b32 	%r234, -1077;
$L__BB2_9:
	add.s32 	%r113, %r232, -1;
	setp.gt.u32 	%p23, %r113, 2146435070;
	@%p23 bra 	$L__BB2_13;
	shr.u32 	%r116, %r232, 20;
	add.s32 	%r235, %r234, %r116;
	and.b32  	%r117, %r232, 1048575;
	or.b32  	%r118, %r117, 1072693248;
	mov.b64 	%fd380, {%r233, %r118};
	setp.lt.u32 	%p25, %r118, 1073127583;
	@%p25 bra 	$L__BB2_12;
	{
	.reg .b32 %temp; 
	mov.b64 	{%r119, %temp}, %fd380;
	}
	{
	.reg .b32 %temp; 
	mov.b64 	{%temp, %r120}, %fd380;
	}
	add.s32 	%r121, %r120, -1048576;
	mov.b64 	%fd380, {%r119, %r121};
	add.s32 	%r235, %r235, 1;
$L__BB2_12:
	add.f64 	%fd92, %fd380, 0dBFF0000000000000;
	add.f64 	%fd93, %fd380, 0d3FF0000000000000;
	rcp.approx.ftz.f64 	%fd94, %fd93;
	neg.f64 	%fd95, %fd93;
	fma.rn.f64 	%fd96, %fd95, %fd94, 0d3FF0000000000000;
	fma.rn.f64 	%fd97, %fd96, %fd96, %fd96;
	fma.rn.f64 	%fd98, %fd97, %fd94, %fd94;
	mul.f64 	%fd99, %fd92, %fd98;
	fma.rn.f64 	%fd100, %fd92, %fd98, %fd99;
	mul.f64 	%fd101, %fd100, %fd100;
	fma.rn.f64 	%fd102, %fd101, 0d3EB1380B3AE80F1E, 0d3ED0EE258B7A8B04;
	fma.rn.f64 	%fd103, %fd102, %fd101, 0d3EF3B2669F02676F;
	fma.rn.f64 	%fd104, %fd103, %fd101, 0d3F1745CBA9AB0956;
	fma.rn.f64 	%fd105, %fd104, %fd101, 0d3F3C71C72D1B5154;
	fma.rn.f64 	%fd106, %fd105, %fd101, 0d3F624924923BE72D;
	fma.rn.f64 	%fd107, %fd106, %fd101, 0d3F8999999999A3C4;
	fma.rn.f64 	%fd108, %fd107, %fd101, 0d3FB5555555555554;
	sub.f64 	%fd109, %fd92, %fd100;
	add.f64 	%fd110, %fd109, %fd109;
	neg.f64 	%fd111, %fd100;
	fma.rn.f64 	%fd112, %fd111, %fd92, %fd110;
	mul.f64 	%fd113, %fd98, %fd112;
	mul.f64 	%fd114, %fd101, %fd108;
	fma.rn.f64 	%fd115, %fd114, %fd100, %fd113;
	xor.b32  	%r122, %r235, -2147483648;
	mov.b32 	%r123, 1127219200;
	mov.b64 	%fd116, {%r122, %r123};
	sub.f64 	%fd117, %fd116, %fd1;
	fma.rn.f64 	%fd118, %fd117, 0d3FE62E42FEFA39EF, %fd100;
	fma.rn.f64 	%fd119, %fd117, 0dBFE62E42FEFA39EF, %fd118;
	sub.f64 	%fd120, %fd119, %fd100;
	sub.f64 	%fd121, %fd115, %fd120;
	fma.rn.f64 	%fd122, %fd117, 0d3C7ABC9E3B39803F, %fd121;
	add.f64 	%fd381, %fd118, %fd122;
	bra.uni 	$L__BB2_14;
$L__BB2_13:
	fma.rn.f64 	%fd91, %fd379, 0d7FF0000000000000, 0d7FF0000000000000;
	{
	.reg .b32 %temp; 
	mov.b64 	{%temp, %r114}, %fd379;
	}
	and.b32  	%r115, %r114, 2147483647;
	setp.eq.s32 	%p24, %r115, 0;
	selp.f64 	%fd381, 0dFFF0000000000000, %fd91, %p24;
$L__BB2_14:
	ld.param.u64 	%rd33, [_Z9gfa_sliceiiiiPdS_S_S_S_PidS__param_8];
	cvta.to.global.u64 	%rd18, %rd33;
	mul.wide.u32 	%rd19, %r231, 8;
	add.s64 	%rd20, %rd18, %rd19;
	ld.global.f64 	%fd382, [%rd20];
	setp.eq.f64 	%p26, %fd382, 0d0000000000000000;
	mov.f64 	%fd384, 0dFFF0000000000000;
	@%p26 bra 	$L__BB2_22;
	{
	.reg .b32 %temp; 
	mov.b64 	{%temp, %r236}, %fd382;
	}
	{
	.reg .b32 %temp; 
	mov.b64 	{%r237, %temp}, %fd382;
	}
	setp.gt.s32 	%p27, %r236, 1048575;
	mov.b32 	%r238, -1023;
	@%p27 bra 	$L__BB2_17;
	mul.f64 	%fd382, %fd382, 0d4350000000000000;
	{
	.reg .b32 %temp; 
	mov.b64 	{%temp, %r236}, %fd382;
	}
	{
	.reg .b32 %temp; 
	mov.b64 	{%r237, %temp}, %fd382;
	}
	mov.b32 	%r238, -1077;
$L__BB2_17:
	add.s32 	%r126, %r236, -1;
	setp.gt.u32 	%p28, %r126, 2146435070;
	@%p28 bra 	$L__BB2_21;
	shr.u32 	%r129, %r236, 20;
	add.s32 	%r239, %r238, %r129;
	and.b32  	%r130, %r236, 1048575;
	or.b32  	%r131, %r130, 1072693248;
	mov.b64 	%fd383, {%r237, %r131};
	setp.lt.u32 	%p30, %r131, 1073127583;
	@%p30 bra 	$L__BB2_20;
	{
	.reg .b32 %temp; 
	mov.b64 	{%r132, %temp}, %fd383;
	}
	{
	.reg .b32 %temp; 
	mov.b64 	{%temp, %r133}, %fd383;
	}
	add.s32 	%r134, %r133, -1048576;
	mov.b64 	%fd383, {%r132, %r134};
	add.s32 	%r239, %r239, 1;
$L__BB2_20:
	add.f64 	%fd125, %fd383, 0dBFF0000000000000;
	add.f64 	%fd126, %fd383, 0d3FF0000000000000;
	rcp.approx.ftz.f64 	%fd127, %fd126;
	neg.f64 	%fd128, %fd126;
	fma.rn.f64 	%fd129, %fd128, %fd127, 0d3FF0000000000000;
	fma.rn.f64 	%fd130, %fd129, %fd129, %fd129;
	fma.rn.f64 	%fd131, %fd130, %fd127, %fd127;
	mul.f64 	%fd132, %fd125, %fd131;
	fma.rn.f64 	%fd133, %fd125, %fd131, %fd132;
	mul.f64 	%fd134, %fd133, %fd133;
	fma.rn.f64 	%fd135, %fd134, 0d3EB1380B3AE80F1E, 0d3ED0EE258B7A8B04;
	fma.rn.f64 	%fd136, %fd135, %fd134, 0d3EF3B2669F02676F;
	fma.rn.f64 	%fd137, %fd136, %fd134, 0d3F1745CBA9AB0956;
	fma.rn.f64 	%fd138, %fd137, %fd134, 0d3F3C71C72D1B5154;
	fma.rn.f64 	%fd139, %fd138, %fd134, 0d3F624924923BE72D;
	fma.rn.f64 	%fd140, %fd139, %fd134, 0d3F8999999999A3C4;
	fma.rn.f64 	%fd141, %fd140, %fd134, 0d3FB5555555555554;
	sub.f64 	%fd142, %fd125, %fd133;
	add.f64 	%fd143, %fd142, %fd142;
	neg.f64 	%fd144, %fd133;
	fma.rn.f64 	%fd145, %fd144, %fd125, %fd143;
	mul.f64 	%fd146, %fd131, %fd145;
	mul.f64 	%fd147, %fd134, %fd141;
	fma.rn.f64 	%fd148, %fd147, %fd133, %fd146;
	xor.b32  	%r135, %r239, -2147483648;
	mov.b32 	%r136, 1127219200;
	mov.b64 	%fd149, {%r135, %r136};
	sub.f64 	%fd150, %fd149, %fd1;
	fma.rn.f64 	%fd151, %fd150, 0d3FE62E42FEFA39EF, %fd133;
	fma.rn.f64 	%fd152, %fd150, 0dBFE62E42FEFA39EF, %fd151;
	sub.f64 	%fd153, %fd152, %fd133;
	sub.f64 	%fd154, %fd148, %fd153;
	fma.rn.f64 	%fd155, %fd150, 0d3C7ABC9E3B39803F, %fd154;
	add.f64 	%fd384, %fd151, %fd155;
	bra.uni 	$L__BB2_22;
$L__BB2_21:
	fma.rn.f64 	%fd124, %fd382, 0d7FF0000000000000, 0d7FF0000000000000;
	{
	.reg .b32 %temp; 
	mov.b64 	{%temp, %r127}, %fd382;
	}
	and.b32  	%r128, %r127, 2147483647;
	setp.eq.s32 	%p29, %r128, 0;
	selp.f64 	%fd384, 0dFFF0000000000000, %fd124, %p29;
$L__BB2_22:
	ld.param.u64 	%rd34, [_Z9gfa_sliceiiiiPdS_S_S_S_PidS__param_11];
	ld.param.f64 	%fd372, [_Z9gfa_sliceiiiiPdS_S_S_S_PidS__param_10];
	setp.eq.f64 	%p31, %fd372, 0d3FF0000000000000;
	setp.neu.f64 	%p32, %fd3, 0d7FF0000000000000;
	setp.nan.f64 	%p33, %fd372, %fd372;
	setp.eq.s32 	%p34, %r8, 2146435072;
	setp.eq.f64 	%p35, %fd372, 0d0000000000000000;
	setp.eq.f64 	%p36, %fd381, 0dFFF0000000000000;
	setp.eq.f64 	%p37, %fd384, 0dFFF0000000000000;
	add.f64 	%fd156, %fd381, %fd384;
	selp.f64 	%fd157, 0dFFF0000000000000, %fd156, %p37;
	selp.f64 	%fd385, 0dFFF0000000000000, %fd157, %p36;
	cvta.to.global.u64 	%rd21, %rd34;
	add.s64 	%rd23, %rd21, %rd22;
	ld.global.f64 	%fd25, [%rd23];
	{ // callseq 2, 0
	.param .b64 param0;
	st.param.f64 	[param0], %fd3;
	.param .b64 retval0;
	call.uni (retval0), 
	__internal_accurate_pow, 
	(
	param0
	);
	ld.param.f64 	%fd158, [retval0];
	} // callseq 2
	neg.f64 	%fd160, %fd158;
	selp.f64 	%fd161, %fd160, %fd158, %p1;
	selp.f64 	%fd162, %fd4, %fd161, %p35;
	mov.f64 	%fd163, 0d4000000000000000;
	add.rn.f64 	%fd164, %fd372, %fd163;
	selp.f64 	%fd165, %fd164, %fd162, %p33;
	selp.f64 	%fd166, %fd165, %fd5, %p32;
	selp.f64 	%fd167, %fd166, %fd162, %p34;
	add.f64 	%fd168, %fd167, %fd167;
	selp.f64 	%fd26, 0d4000000000000000, %fd168, %p31;
$L__BB2_23:
	mov.u32 	%r34, %r240;
	setp.lt.s32 	%p38, %r5, 0;
	setp.eq.s32 	%p39, %r6, 1062207488;
	mul.wide.s32 	%rd24, %r34, 8;
	add.s64 	%rd25, %rd3, %rd24;
	ld.global.f64 	%fd169, [%rd25];
	sub.f64 	%fd28, %fd169, %fd25;
	{
	.reg .b32 %temp; 
	mov.b64 	{%temp, %r35}, %fd28;
	}
	abs.f64 	%fd29, %fd28;
	{ // callseq 3, 0
	.param .b64 param0;
	st.param.f64 	[param0], %fd29;
	.param .b64 retval0;
	call.uni (retval0), 
	__internal_accurate_pow, 
	(
	param0
	);
	ld.param.f64 	%fd170, [retval0];
	} // callseq 3
	setp.lt.s32 	%p41, %r35, 0;
	neg.f64 	%fd172, %fd170;
	selp.f64 	%fd173, %fd172, %fd170, %p39;
	selp.f64 	%fd174, %fd173, %fd170, %p41;
	setp.eq.f64 	%p42, %fd28, 0d0000000000000000;
	selp.b32 	%r137, %r35, 0, %p39;
	or.b32  	%r138, %r137, 2146435072;
	selp.b32 	%r139, %r138, %r137, %p38;
	mov.b32 	%r140, 0;
	mov.b64 	%fd175, {%r140, %r139};
	selp.f64 	%fd386, %fd175, %fd174, %p42;
	add.f64 	%fd176, %fd28, 0d4000000000000000;
	{
	.reg .b32 %temp; 
	mov.b64 	{%temp, %r141}, %fd176;
	}
	and.b32  	%r142, %r141, 2146435072;
	setp.ne.s32 	%p43, %r142, 2146435072;
	@%p43 bra 	$L__BB2_28;
	setp.num.f64 	%p44, %fd28, %fd28;
	@%p44 bra 	$L__BB2_26;
	mov.f64 	%fd177, 0d4000000000000000;
	add.rn.f64 	%fd386, %fd28, %fd177;
	bra.uni 	$L__BB2_28;
$L__BB2_26:
	setp.neu.f64 	%p45, %fd29, 0d7FF0000000000000;
	@%p45 bra 	$L__BB2_28;
	and.b32  	%r144, %r5, 2147483647;
	setp.ne.s32 	%p48, %r144, 1071644672;
	or.b32  	%r145, %r7, -2147483648;
	selp.b32 	%r146, %r145, %r7, %p48;
	selp.b32 	%r147, %r146, %r7, %p39;
	selp.b32 	%r148, %r147, %r7, %p41;
	mov.b32 	%r149, 0;
	mov.b64 	%fd386, {%r149, %r148};
$L__BB2_28:
	setp.eq.f64 	%p49, %fd28, 0d3FF0000000000000;
	neg.f64 	%fd178, %fd386;
	selp.f64 	%fd179, 0dBFF0000000000000, %fd178, %p49;
	div.rn.f64 	%fd34, %fd179, %fd26;
	fma.rn.f64 	%fd180, %fd34, 0d3FF71547652B82FE, 0d4338000000000000;
	{
	.reg .b32 %temp; 
	mov.b64 	{%r36, %temp}, %fd180;
	}
	mov.f64 	%fd181, 0dC338000000000000;
	add.rn.f64 	%fd182, %fd180, %fd181;
	fma.rn.f64 	%fd183, %fd182, 0dBFE62E42FEFA39EF, %fd34;
	fma.rn.f64 	%fd184, %fd182, 0dBC7ABC9E3B39803F, %fd183;
	fma.rn.f64 	%fd185, %fd184, 0d3E5ADE1569CE2BDF, 0d3E928AF3FCA213EA;
	fma.rn.f64 	%fd186, %fd185, %fd184, 0d3EC71DEE62401315;
	fma.rn.f64 	%fd187, %fd186, %fd184, 0d3EFA01997C89EB71;
	fma.rn.f64 	%fd188, %fd187, %fd184, 0d3F2A01A014761F65;
	fma.rn.f64 	%fd189, %fd188, %fd184, 0d3F56C16C1852B7AF;
	fma.rn.f64 	%fd190, %fd189, %fd184, 0d3F81111111122322;
	fma.rn.f64 	%fd191, %fd190, %fd184, 0d3FA55555555502A1;
	fma.rn.f64 	%fd192, %fd191, %fd184, 0d3FC5555555555511;
	fma.rn.f64 	%fd193, %fd192, %fd184, 0d3FE000000000000B;
	fma.rn.f64 	%fd194, %fd193, %fd184, 0d3FF0000000000000;
	fma.rn.f64 	%fd195, %fd194, %fd184, 0d3FF0000000000000;
	{
	.reg .b32 %temp; 
	mov.b64 	{%r37, %temp}, %fd195;
	}
	{
	.reg .b32 %temp; 
	mov.b64 	{%temp, %r38}, %fd195;
	}
	shl.b32 	%r150, %r36, 20;
	add.s32 	%r151, %r150, %r38;
	mov.b64 	%fd387, {%r37, %r151};
	{
	.reg .b32 %temp; 
	mov.b64 	{%temp, %r152}, %fd34;
	}
	mov.b32 	%f4, %r152;
	abs.f32 	%f1, %f4;
	setp.lt.f32 	%p50, %f1, 0f4086232B;
	@%p50 bra 	$L__BB2_31;
	setp.lt.f64 	%p51, %fd34, 0d0000000000000000;
	add.f64 	%fd196, %fd34, 0d7FF0000000000000;
	selp.f64 	%fd387, 0d0000000000000000, %fd196, %p51;
	setp.geu.f32 	%p52, %f1, 0f40874800;
	@%p52 bra 	$L__BB2_31;
	shr.u32 	%r153, %r36, 31;
	add.s32 	%r154, %r36, %r153;
	shr.s32 	%r155, %r154, 1;
	shl.b32 	%r156, %r155, 20;
	add.s32 	%r157, %r38, %r156;
	mov.b64 	%fd197, {%r37, %r157};
	sub.s32 	%r158, %r36, %r155;
	shl.b32 	%r159, %r158, 20;
	add.s32 	%r160, %r159, 1072693248;
	mov.b32 	%r161, 0;
	mov.b64 	%fd198, {%r161, %r160};
	mul.f64 	%fd387, %fd198, %fd197;
$L__BB2_31:
	mul.f64 	%fd388, %fd2, %fd387;
	setp.eq.f64 	%p53, %fd388, 0d0000000000000000;
	mov.f64 	%fd390, 0dFFF0000000000000;
	@%p53 bra 	$L__BB2_39;
	{
	.reg .b32 %temp; 
	mov.b64 	{%temp, %r241}, %fd388;
	}
	{
	.reg .b32 %temp; 
	mov.b64 	{%r242, %temp}, %fd388;
	}
	setp.gt.s32 	%p54, %r241, 1048575;
	mov.b32 	%r243, -1023;
	@%p54 bra 	$L__BB2_34;
	mul.f64 	%fd388, %fd388, 0d4350000000000000;
	{
	.reg .b32 %temp; 
	mov.b64 	{%temp, %r241}, %fd388;
	}
	{
	.reg .b32 %temp; 
	mov.b64 	{%r242, %temp}, %fd388;
	}
	mov.b32 	%r243, -1077;
$L__BB2_34:
	add.s32 	%r164, %r241, -1;
	setp.gt.u32 	%p55, %r164, 2146435070;
	@%p55 bra 	$L__BB2_38;
	shr.u32 	%r167, %r241, 20;
	add.s32 	%r244, %r243, %r167;
	and.b32  	%r168, %r241, 1048575;
	or.b32  	%r169, %r168, 1072693248;
	mov.b64 	%fd389, {%r242, %r169};
	setp.lt.u32 	%p57, %r169, 1073127583;
	@%p57 bra 	$L__BB2_37;
	{
	.reg .b32 %temp; 
	mov.b64 	{%r170, %temp}, %fd389;
	}
	{
	.reg .b32 %temp; 
	mov.b64 	{%temp, %r171}, %fd389;
	}
	add.s32 	%r172, %r171, -1048576;
	mov.b64 	%fd389, {%r170, %r172};
	add.s32 	%r244, %r244, 1;
$L__BB2_37:
	add.f64 	%fd201, %fd389, 0dBFF0000000000000;
	add.f64 	%fd202, %fd389, 0d3FF0000000000000;
	rcp.approx.ftz.f64 	%fd203, %fd202;
	neg.f64 	%fd204, %fd202;
	fma.rn.f64 	%fd205, %fd204, %fd203, 0d3FF0000000000000;
	fma.rn.f64 	%fd206, %fd205, %fd205, %fd205;
	fma.rn.f64 	%fd207, %fd206, %fd203, %fd203;
	mul.f64 	%fd208, %fd201, %fd207;
	fma.rn.f64 	%fd209, %fd201, %fd207, %fd208;
	mul.f64 	%fd210, %fd209, %fd209;
	fma.rn.f64 	%fd211, %fd210, 0d3EB1380B3AE80F1E, 0d3ED0EE258B7A8B04;
	fma.rn.f64 	%fd212, %fd211, %fd210, 0d3EF3B2669F02676F;
	fma.rn.f64 	%fd213, %fd212, %fd210, 0d3F1745CBA9AB0956;
	fma.rn.f64 	%fd214, %fd213, %fd210, 0d3F3C71C72D1B5154;
	fma.rn.f64 	%fd215, %fd214, %fd210, 0d3F624924923BE72D;
	fma.rn.f64 	%fd216, %fd215, %fd210, 0d3F8999999999A3C4;
	fma.rn.f64 	%fd217, %fd216, %fd210, 0d3FB5555555555554;
	sub.f64 	%fd218, %fd201, %fd209;
	add.f64 	%fd219, %fd218, %fd218;
	neg.f64 	%fd220, %fd209;
	fma.rn.f64 	%fd221, %fd220, %fd201, %fd219;
	mul.f64 	%fd222, %fd207, %fd221;
	mul.f64 	%fd223, %fd210, %fd217;
	fma.rn.f64 	%fd224, %fd223, %fd209, %fd222;
	xor.b32  	%r173, %r244, -2147483648;
	mov.b32 	%r174, 1127219200;
	mov.b64 	%fd225, {%r173, %r174};
	sub.f64 	%fd226, %fd225, %fd1;
	fma.rn.f64 	%fd227, %fd226, 0d3FE62E42FEFA39EF, %fd209;
	fma.rn.f64 	%fd228, %fd226, 0dBFE62E42FEFA39EF, %fd227;
	sub.f64 	%fd229, %fd228, %fd209;
	sub.f64 	%fd230, %fd224, %fd229;
	fma.rn.f64 	%fd231, %fd226, 0d3C7ABC9E3B39803F, %fd230;
	add.f64 	%fd390, %fd227, %fd231;
	bra.uni 	$L__BB2_39;
$L__BB2_38:
	fma.rn.f64 	%fd200, %fd388, 0d7FF0000000000000, 0d7FF0000000000000;
	{
	.reg .b32 %temp; 
	mov.b64 	{%temp, %r165}, %fd388;
	}
	and.b32  	%r166, %r165, 2147483647;
	setp.eq.s32 	%p56, %r166, 0;
	selp.f64 	%fd390, 0dFFF0000000000000, %fd200, %p56;
$L__BB2_39:
	setp.eq.f64 	%p58, %fd385, 0dFFF0000000000000;
	setp.eq.f64 	%p59, %fd390, 0dFFF0000000000000;
	add.f64 	%fd232, %fd385, %fd390;
	selp.f64 	%fd233, 0dFFF0000000000000, %fd232, %p59;
	selp.f64 	%fd385, 0dFFF0000000000000, %fd233, %p58;
	add.s32 	%r240, %r34, 1;
	setp.lt.s32 	%p60, %r34, %r4;
	@%p60 bra 	$L__BB2_23;
	ld.param.u64 	%rd30, [_Z9gfa_sliceiiiiPdS_S_S_S_PidS__param_5];
	mad.lo.s32 	%r175, %r230, %r80, %r110;
	ld.global.f64 	%fd49, [%rd2];
	cvta.to.global.u64 	%rd26, %rd30;
	mul.wide.u32 	%rd27, %r175, 8;
	add.s64 	%rd28, %rd26, %rd27;
	ld.global.f64 	%fd234, [%rd28];
	setp.eq.f64 	%p61, %fd385, 0dFFF0000000000000;
	setp.eq.f64 	%p62, %fd234, 0dFFF0000000000000;
	add.f64 	%fd236, %fd385, %fd234;
	selp.f64 	%fd237, 0dFFF0000000000000, %fd236, %p62;
	selp.f64 	%fd238, 0dFFF0000000000000, %fd237, %p61;
	setp.neu.f64 	%p63, %fd49, 0dFFF0000000000000;
	setp.neu.f64 	%p64, %fd238, 0dFFF0000000000000;
	and.pred  	%p65, %p63, %p64;
	@%p65 bra 	$L__BB2_42;
	setp.eq.f64 	%p87, %fd49, 0dFFF0000000000000;
	selp.f64 	%fd398, %fd238, %fd49, %p87;
	bra.uni 	$L__BB2_68;
$L__BB2_42:
	setp.leu.f64 	%p66, %fd49, %fd238;
	@%p66 bra 	$L__BB2_55;
	sub.f64 	%fd52, %fd238, %fd49;
	fma.rn.f64 	%fd305, %fd52, 0d3FF71547652B82FE, 0d4338000000000000;
	{
	.reg .b32 %temp; 
	mov.b64 	{%r50, %temp}, %fd305;
	}
	mov.f64 	%fd306, 0dC338000000000000;
	add.rn.f64 	%fd307, %fd305, %fd306;
	fma.rn.f64 	%fd308, %fd307, 0dBFE62E42FEFA39EF, %fd52;
	fma.rn.f64 	%fd309, %fd307, 0dBC7ABC9E3B39803F, %fd308;
	fma.rn.f64 	%fd310, %fd309, 0d3E5ADE1569CE2BDF, 0d3E928AF3FCA213EA;
	fma.rn.f64 	%fd311, %fd310, %fd309, 0d3EC71DEE62401315;
	fma.rn.f64 	%fd312, %fd311, %fd309, 0d3EFA01997C89EB71;
	fma.rn.f64 	%fd313, %fd312, %fd309, 0d3F2A01A014761F65;
	fma.rn.f64 	%fd314, %fd313, %fd309, 0d3F56C16C1852B7AF;
	fma.rn.f64 	%fd315, %fd314, %fd309, 0d3F81111111122322;
	fma.rn.f64 	%fd316, %fd315, %fd309, 0d3FA55555555502A1;
	fma.rn.f64 	%fd317, %fd316, %fd309, 0d3FC5555555555511;
	fma.rn.f64 	%fd318, %fd317, %fd309, 0d3FE000000000000B;
	fma.rn.f64 	%fd319, %fd318, %fd309, 0d3FF0000000000000;
	fma.rn.f64 	%fd320, %fd319, %fd309, 0d3FF0000000000000;
	{
	.reg .b32 %temp; 
	mov.b64 	{%r51, %temp}, %fd320;
	}
	{
	.reg .b32 %temp; 
	mov.b64 	{%temp, %r52}, %fd320;
	}
	shl.b32 	%r202, %r50, 20;
	add.s32 	%r203, %r202, %r52;
	mov.b64 	%fd391, {%r51, %r203};
	{
	.reg .b32 %temp; 
	mov.b64 	{%temp, %r204}, %fd52;
	}
	mov.b32 	%f7, %r204;
	abs.f32 	%f2, %f7;
	setp.lt.f32 	%p77, %f2, 0f4086232B;
	@%p77 bra 	$L__BB2_46;
	setp.lt.f64 	%p78, %fd52, 0d0000000000000000;
	add.f64 	%fd321, %fd52, 0d7FF0000000000000;
	selp.f64 	%fd391, 0d0000000000000000, %fd321, %p78;
	setp.geu.f32 	%p79, %f2, 0f40874800;
	@%p79 bra 	$L__BB2_46;
	shr.u32 	%r205, %r50, 31;
	add.s32 	%r206, %r50, %r205;
	shr.s32 	%r207, %r206, 1;
	shl.b32 	%r208, %r207, 20;
	add.s32 	%r209, %r52, %r208;
	mov.b64 	%fd322, {%r51, %r209};
	sub.s32 	%r210, %r50, %r207;
	shl.b32 	%r211, %r210, 20;
	add.s32 	%r212, %r211, 1072693248;
	mov.b32 	%r213, 0;
	mov.b64 	%fd323, {%r213, %r212};
	mul.f64 	%fd391, %fd323, %fd322;
$L__BB2_46:
	{
	.reg .b32 %temp; 
	mov.b64 	{%temp, %r214}, %fd391;
	}
	mov.b32 	%f8, %r214;
	setp.geu.f32 	%p80, %f8, 0f3FE55555;
	setp.leu.f32 	%p81, %f8, 0fBFD99999;
	or.pred  	%p82, %p80, %p81;
	@%p82 bra 	$L__BB2_48;
	add.f64 	%fd356, %fd391, 0d4000000000000000;
	div.rn.f64 	%fd357, %fd391, %fd356;
	neg.f64 	%fd358, %fd391;
	mul.f64 	%fd359, %fd357, %fd358;
	add.f64 	%fd360, %fd391, %fd359;
	mul.f64 	%fd361, %fd360, %fd360;
	fma.rn.f64 	%fd362, %fd361, 0d3EB372FB2FBE14B5, 0d3ED087FFCEB2DC44;
	fma.rn.f64 	%fd363, %fd362, %fd361, 0d3EF3B9FF890F468C;
	fma.rn.f64 	%fd364, %fd363, %fd361, 0d3F17457EFD51BAF8;
	fma.rn.f64 	%fd365, %fd364, %fd361, 0d3F3C71C8DE3CE825;
	fma.rn.f64 	%fd366, %fd365, %fd361, 0d3F6249248FA4661F;
	fma.rn.f64 	%fd367, %fd366, %fd361, 0d3F899999999D70C4;
	fma.rn.f64 	%fd368, %fd367, %fd361, 0d3FB5555555555462;
	mul.f64 	%fd369, %fd361, %fd368;
	fma.rn.f64 	%fd370, %fd369, %fd360, %fd359;
	add.f64 	%fd57, %fd391, %fd370;
	add.f64 	%fd398, %fd49, %fd57;
	bra.uni 	$L__BB2_68;
$L__BB2_48:
	add.f64 	%fd392, %fd391, 0d3FF0000000000000;
	{
	.reg .b32 %temp; 
	mov.b64 	{%temp, %r245}, %fd392;
	}
	{
	.reg .b32 %temp; 
	mov.b64 	{%r246, %temp}, %fd392;
	}
	setp.gt.s32 	%p83, %r245, 1048575;
	mov.b32 	%r247, -1023;
	@%p83 bra 	$L__BB2_50;
	mul.f64 	%fd392, %fd392, 0d4350000000000000;
	{
	.reg .b32 %temp; 
	mov.b64 	{%temp, %r245}, %fd392;
	}
	{
	.reg .b32 %temp; 
	mov.b64 	{%r246, %temp}, %fd392;
	}
	mov.b32 	%r247, -1077;
$L__BB2_50:
	add.s32 	%r217, %r245, -1;
	setp.gt.u32 	%p84, %r217, 2146435070;
	@%p84 bra 	$L__BB2_54;
	shr.u32 	%r220, %r245, 20;
	add.s32 	%r248, %r247, %r220;
	and.b32  	%r221, %r245, 1048575;
	or.b32  	%r222, %r221, 1072693248;
	mov.b64 	%fd393, {%r246, %r222};
	setp.lt.u32 	%p86, %r222, 1073127583;
	@%p86 bra 	$L__BB2_53;
	{
	.reg .b32 %temp; 
	mov.b64 	{%r223, %temp}, %fd393;
	}
	{
	.reg .b32 %temp; 
	mov.b64 	{%temp, %r224}, %fd393;
	}
	add.s32 	%r225, %r224, -1048576;
	mov.b64 	%fd393, {%r223, %r225};
	add.s32 	%r248, %r248, 1;
$L__BB2_53:
	add.f64 	%fd325, %fd393, 0dBFF0000000000000;
	add.f64 	%fd326, %fd393, 0d3FF0000000000000;
	rcp.approx.ftz.f64 	%fd327, %fd326;
	neg.f64 	%fd328, %fd326;
	fma.rn.f64 	%fd329, %fd328, %fd327, 0d3FF0000000000000;
	fma.rn.f64 	%fd330, %fd329, %fd329, %fd329;
	fma.rn.f64 	%fd331, %fd330, %fd327, %fd327;
	mul.f64 	%fd332, %fd325, %fd331;
	fma.rn.f64 	%fd333, %fd325, %fd331, %fd332;
	mul.f64 	%fd334, %fd333, %fd333;
	fma.rn.f64 	%fd335, %fd334, 0d3EB1380B3AE80F1E, 0d3ED0EE258B7A8B04;
	fma.rn.f64 	%fd336, %fd335, %fd334, 0d3EF3B2669F02676F;
	fma.rn.f64 	%fd337, %fd336, %fd334, 0d3F1745CBA9AB0956;
	fma.rn.f64 	%fd338, %fd337, %fd334, 0d3F3C71C72D1B5154;
	fma.rn.f64 	%fd339, %fd338, %fd334, 0d3F624924923BE72D;
	fma.rn.f64 	%fd340, %fd339, %fd334, 0d3F8999999999A3C4;
	fma.rn.f64 	%fd341, %fd340, %fd334, 0d3FB5555555555554;
	sub.f64 	%fd342, %fd325, %fd333;
	add.f64 	%fd343, %fd342, %fd342;
	neg.f64 	%fd344, %fd333;
	fma.rn.f64 	%fd345, %fd344, %fd325, %fd343;
	mul.f64 	%fd346, %fd331, %fd345;
	mul.f64 	%fd347, %fd334, %fd341;
	fma.rn.f64 	%fd348, %fd347, %fd333, %fd346;
	xor.b32  	%r226, %r248, -2147483648;
	mov.b32 	%r227, 1127219200;
	mov.b64 	%fd349, {%r226, %r227};
	sub.f64 	%fd350, %fd349, %fd1;
	fma.rn.f64 	%fd351, %fd350, 0d3FE62E42FEFA39EF, %fd333;
	fma.rn.f64 	%fd352, %fd350, 0dBFE62E42FEFA39EF, %fd351;
	sub.f64 	%fd353, %fd352, %fd333;
	sub.f64 	%fd354, %fd348, %fd353;
	fma.rn.f64 	%fd355, %fd350, 0d3C7ABC9E3B39803F, %fd354;
	add.f64 	%fd64, %fd351, %fd355;
	add.f64 	%fd398, %fd49, %fd64;
	bra.uni 	$L__BB2_68;
$L__BB2_54:
	fma.rn.f64 	%fd324, %fd392, 0d7FF0000000000000, 0d7FF0000000000000;
	{
	.reg .b32 %temp; 
	mov.b64 	{%temp, %r218}, %fd392;
	}
	and.b32  	%r219, %r218, 2147483647;
	setp.eq.s32 	%p85, %r219, 0;
	selp.f64 	%fd65, 0dFFF0000000000000, %fd324, %p85;
	add.f64 	%fd398, %fd49, %fd65;
	bra.uni 	$L__BB2_68;
$L__BB2_55:
	sub.f64 	%fd68, %fd49, %fd238;
	fma.rn.f64 	%fd239, %fd68, 0d3FF71547652B82FE, 0d4338000000000000;
	{
	.reg .b32 %temp; 
	mov.b64 	{%r63, %temp}, %fd239;
	}
	mov.f64 	%fd240, 0dC338000000000000;
	add.rn.f64 	%fd241, %fd239, %fd240;
	fma.rn.f64 	%fd242, %fd241, 0dBFE62E42FEFA39EF, %fd68;
	fma.rn.f64 	%fd243, %fd241, 0dBC7ABC9E3B39803F, %fd242;
	fma.rn.f64 	%fd244, %fd243, 0d3E5ADE1569CE2BDF, 0d3E928AF3FCA213EA;
	fma.rn.f64 	%fd245, %fd244, %fd243, 0d3EC71DEE62401315;
	fma.rn.f64 	%fd246, %fd245, %fd243, 0d3EFA01997C89EB71;
	fma.rn.f64 	%fd247, %fd246, %fd243, 0d3F2A01A014761F65;
	fma.rn.f64 	%fd248, %fd247, %fd243, 0d3F56C16C1852B7AF;
	fma.rn.f64 	%fd249, %fd248, %fd243, 0d3F81111111122322;
	fma.rn.f64 	%fd250, %fd249, %fd243, 0d3FA55555555502A1;
	fma.rn.f64 	%fd251, %fd250, %fd243, 0d3FC5555555555511;
	fma.rn.f64 	%fd252, %fd251, %fd243, 0d3FE000000000000B;
	fma.rn.f64 	%fd253, %fd252, %fd243, 0d3FF0000000000000;
	fma.rn.f64 	%fd254, %fd253, %fd243, 0d3FF0000000000000;
	{
	.reg .b32 %temp; 
	mov.b64 	{%r64, %temp}, %fd254;
	}
	{
	.reg .b32 %temp; 
	mov.b64 	{%temp, %r65}, %fd254;
	}
	shl.b32 	%r176, %r63, 20;
	add.s32 	%r177, %r176, %r65;
	mov.b64 	%fd394, {%r64, %r177};
	{
	.reg .b32 %temp; 
	mov.b64 	{%temp, %r178}, %fd68;
	}
	mov.b32 	%f5, %r178;
	abs.f32 	%f3, %f5;
	setp.lt.f32 	%p67, %f3, 0f4086232B;
	@%p67 bra 	$L__BB2_58;
	setp.lt.f64 	%p68, %fd68, 0d0000000000000000;
	add.f64 	%fd255, %fd68, 0d7FF0000000000000;
	selp.f64 	%fd394, 0d0000000000000000, %fd255, %p68;
	setp.geu.f32 	%p69, %f3, 0f40874800;
	@%p69 bra 	$L__BB2_58;
	shr.u32 	%r179, %r63, 31;
	add.s32 	%r180, %r63, %r179;
	shr.s32 	%r181, %r180, 1;
	shl.b32 	%r182, %r181, 20;
	add.s32 	%r183, %r65, %r182;
	mov.b64 	%fd256, {%r64, %r183};
	sub.s32 	%r184, %r63, %r181;
	shl.b32 	%r185, %r184, 20;
	add.s32 	%r186, %r185, 1072693248;
	mov.b32 	%r187, 0;
	mov.b64 	%fd257, {%r187, %r186};
	mul.f64 	%fd394, %fd257, %fd256;
$L__BB2_58:
	{
	.reg .b32 %temp; 
	mov.b64 	{%temp, %r188}, %fd394;
	}
	mov.b32 	%f6, %r188;
	setp.geu.f32 	%p70, %f6, 0f3FE55555;
	setp.leu.f32 	%p71, %f6, 0fBFD99999;
	or.pred  	%p72, %p70, %p71;
	@%p72 bra 	$L__BB2_60;
	add.f64 	%fd290, %fd394, 0d4000000000000000;
	div.rn.f64 	%fd291, %fd394, %fd290;
	neg.f64 	%fd292, %fd394;
	mul.f64 	%fd293, %fd291, %fd292;
	add.f64 	%fd294, %fd394, %fd293;
	mul.f64 	%fd295, %fd294, %fd294;
	fma.rn.f64 	%fd296, %fd295, 0d3EB372FB2FBE14B5, 0d3ED087FFCEB2DC44;
	fma.rn.f64 	%fd297, %fd296, %fd295, 0d3EF3B9FF890F468C;
	fma.rn.f64 	%fd298, %fd297, %fd295, 0d3F17457EFD51BAF8;
	fma.rn.f64 	%fd299, %fd298, %fd295, 0d3F3C71C8DE3CE825;
	fma.rn.f64 	%fd300, %fd299, %fd295, 0d3F6249248FA4661F;
	fma.rn.f64 	%fd301, %fd300, %fd295, 0d3F899999999D70C4;
	fma.rn.f64 	%fd302, %fd301, %fd295, 0d3FB5555555555462;
	mul.f64 	%fd303, %fd295, %fd302;
	fma.rn.f64 	%fd304, %fd303, %fd294, %fd293;
	add.f64 	%fd397, %fd394, %fd304;
	bra.uni 	$L__BB2_67;
$L__BB2_60:
	add.f64 	%fd395, %fd394, 0d3FF0000000000000;
	{
	.reg .b32 %temp; 
	mov.b64 	{%temp, %r249}, %fd395;
	}
	{
	.reg .b32 %temp; 
	mov.b64 	{%r250, %temp}, %fd395;
	}
	setp.gt.s32 	%p73, %r249, 1048575;
	mov.b32 	%r251, -1023;
	@%p73 bra 	$L__BB2_62;
	mul.f64 	%fd395, %fd395, 0d4350000000000000;
	{
	.reg .b32 %temp; 
	mov.b64 	{%temp, %r249}, %fd395;
	}
	{
	.reg .b32 %temp; 
	mov.b64 	{%r250, %temp}, %fd395;
	}
	mov.b32 	%r251, -1077;
$L__BB2_62:
	add.s32 	%r191, %r249, -1;
	setp.gt.u32 	%p74, %r191, 2146435070;
	@%p74 bra 	$L__BB2_66;
	shr.u32 	%r194, %r249, 20;
	add.s32 	%r252, %r251, %r194;
	and.b32  	%r195, %r249, 1048575;
	or.b32  	%r196, %r195, 1072693248;
	mov.b64 	%fd396, {%r250, %r196};
	setp.lt.u32 	%p76, %r196, 1073127583;
	@%p76 bra 	$L__BB2_65;
	{
	.reg .b32 %temp; 
	mov.b64 	{%r197, %temp}, %fd396;
	}
	{
	.reg .b32 %temp; 
	mov.b64 	{%temp, %r198}, %fd396;
	}
	add.s32 	%r199, %r198, -1048576;
	mov.b64 	%fd396, {%r197, %r199};
	add.s32 	%r252, %r252, 1;
$L__BB2_65:
	add.f64 	%fd259, %fd396, 0dBFF0000000000000;
	add.f64 	%fd260, %fd396, 0d3FF0000000000000;
	rcp.approx.ftz.f64 	%fd261, %fd260;
	neg.f64 	%fd262, %fd260;
	fma.rn.f64 	%fd263, %fd262, %fd261, 0d3FF0000000000000;
	fma.rn.f64 	%fd264, %fd263, %fd263, %fd263;
	fma.rn.f64 	%fd265, %fd264, %fd261, %fd261;
	mul.f64 	%fd266, %fd259, %fd265;
	fma.rn.f64 	%fd267, %fd259, %fd265, %fd266;
	mul.f64 	%fd268, %fd267, %fd267;
	fma.rn.f64 	%fd269, %fd268, 0d3EB1380B3AE80F1E, 0d3ED0EE258B7A8B04;
	fma.rn.f64 	%fd270, %fd269, %fd268, 0d3EF3B2669F02676F;
	fma.rn.f64 	%fd271, %fd270, %fd268, 0d3F1745CBA9AB0956;
	fma.rn.f64 	%fd272, %fd271, %fd268, 0d3F3C71C72D1B5154;
	fma.rn.f64 	%fd273, %fd272, %fd268, 0d3F624924923BE72D;
	fma.rn.f64 	%fd274, %fd273, %fd268, 0d3F8999999999A3C4;
	fma.rn.f64 	%fd275, %fd274, %fd268, 0d3FB5555555555554;
	sub.f64 	%fd276, %fd259, %fd267;
	add.f64 	%fd277, %fd276, %fd276;
	neg.f64 	%fd278, %fd267;
	fma.rn.f64 	%fd279, %fd278, %fd259, %fd277;
	mul.f64 	%fd280, %fd265, %fd279;
	mul.f64 	%fd281, %fd268, %fd275;
	fma.rn.f64 	%fd282, %fd281, %fd267, %fd280;
	xor.b32  	%r200, %r252, -2147483648;
	mov.b32 	%r201, 1127219200;
	mov.b64 	%fd283, {%r200, %r201};
	sub.f64 	%fd284, %fd283, %fd1;
	fma.rn.f64 	%fd285, %fd284, 0d3FE62E42FEFA39EF, %fd267;
	fma.rn.f64 	%fd286, %fd284, 0dBFE62E42FEFA39EF, %fd285;
	sub.f64 	%fd287, %fd286, %fd267;
	sub.f64 	%fd288, %fd282, %fd287;
	fma.rn.f64 	%fd289, %fd284, 0d3C7ABC9E3B39803F, %fd288;
	add.f64 	%fd397, %fd285, %fd289;
	bra.uni 	$L__BB2_67;
$L__BB2_66:
	fma.rn.f64 	%fd258, %fd395, 0d7FF0000000000000, 0d7FF0000000000000;
	{
	.reg .b32 %temp; 
	mov.b64 	{%temp, %r192}, %fd395;
	}
	and.b32  	%r193, %r192, 2147483647;
	setp.eq.s32 	%p75, %r193, 0;
	selp.f64 	%fd397, 0dFFF0000000000000, %fd258, %p75;
$L__BB2_67:
	add.f64 	%fd398, %fd238, %fd397;
$L__BB2_68:
	st.global.f64 	[%rd2], %fd398;
$L__BB2_69:
	ld.param.u32 	%r229, [_Z9gfa_sliceiiiiPdS_S_S_S_PidS__param_2];
	add.s32 	%r231, %r231, 1;
	setp.ne.s32 	%p88, %r231, %r229;
	@%p88 bra 	$L__BB2_5;
$L__BB2_70:
	add.s32 	%r230, %r230, 1;
	setp.ne.s32 	%p89, %r230, %r78;
	@%p89 bra 	$L__BB2_3;
$L__BB2_71:
	ret;

}
	// .globl	_Z8gca_initiiPdS_S_dS_ii
.visible .entry _Z8gca_initiiPdS_S_dS_ii(
	.param .u32 _Z8gca_initiiPdS_S_dS_ii_param_0,
	.param .u32 _Z8gca_initiiPdS_S_dS_ii_param_1,
	.param .u64 .ptr .align 1 _Z8gca_initiiPdS_S_dS_ii_param_2,
	.param .u64 .ptr .align 1 _Z8gca_initiiPdS_S_dS_ii_param_3,
	.param .u64 .ptr .align 1 _Z8gca_initiiPdS_S_dS_ii_param_4,
	.param .f64 _Z8gca_initiiPdS_S_dS_ii_param_5,
	.param .u64 .ptr .align 1 _Z8gca_initiiPdS_S_dS_ii_param_6,
	.param .u32 _Z8gca_initiiPdS_S_dS_ii_param_7,
	.param .u32 _Z8gca_initiiPdS_S_dS_ii_param_8
)
{
	.reg .pred 	%p<41>;
	.reg .b32 	%r<107>;
	.reg .b32 	%f<3>;
	.reg .b64 	%rd<18>;
	.reg .b64 	%fd<164>;

	ld.param.u32 	%r34, [_Z8gca_initiiPdS_S_dS_ii_param_0];
	ld.param.u64 	%rd4, [_Z8gca_initiiPdS_S_dS_ii_param_2];
	ld.param.u64 	%rd5, [_Z8gca_initiiPdS_S_dS_ii_param_3];
	ld.param.u64 	%rd6, [_Z8gca_initiiPdS_S_dS_ii_param_4];
	ld.param.f64 	%fd37, [_Z8gca_initiiPdS_S_dS_ii_param_5];
	ld.param.u64 	%rd7, [_Z8gca_initiiPdS_S_dS_ii_param_6];
	ld.param.u32 	%r33, [_Z8gca_initiiPdS_S_dS_ii_param_7];
	mov.u32 	%r35, %ctaid.x;
	mov.u32 	%r36, %ntid.x;
	mov.u32 	%r37, %tid.x;
	mad.lo.s32 	%r1, %r35, %r36, %r37;
	setp.ge.s32 	%p2, %r1, %r34;
	@%p2 bra 	$L__BB3_29;
	cvta.to.global.u64 	%rd8, %rd6;
	mul.wide.s32 	%rd9, %r1, 8;
	add.s64 	%rd10, %rd8, %rd9;
	ld.global.f64 	%fd154, [%rd10];
	setp.eq.f64 	%p3, %fd154, 0d0000000000000000;
	mov.f64 	%fd163, 0dFFF0000000000000;
	@%p3 bra 	$L__BB3_9;
	{
	.reg .b32 %temp; 
	mov.b64 	{%temp, %r98}, %fd154;
	}
	{
	.reg .b32 %temp; 
	mov.b64 	{%r99, %temp}, %fd154;
	}
	setp.gt.s32 	%p4, %r98, 1048575;
	mov.b32 	%r100, -1023;
	@%p4 bra 	$L__BB3_4;
	mul.f64 	%fd154, %fd154, 0d4350000000000000;
	{
	.reg .b32 %temp; 
	mov.b64 	{%temp, %r98}, %fd154;
	}
	{
	.reg .b32 %temp; 
	mov.b64 	{%r99, %temp}, %fd154;
	}
	mov.b32 	%r100, -1077;
$L__BB3_4:
	add.s32 	%r40, %r98, -1;
	setp.gt.u32 	%p5, %r40, 2146435070;
	@%p5 bra 	$L__BB3_8;
	shr.u32 	%r43, %r98, 20;
	add.s32 	%r101, %r100, %r43;
	and.b32  	%r44, %r98, 1048575;
	or.b32  	%r45, %r44, 1072693248;
	mov.b64 	%fd155, {%r99, %r45};
	setp.lt.u32 	%p7, %r45, 1073127583;
	@%p7 bra 	$L__BB3_7;
	{
	.reg .b32 %temp; 
	mov.b64 	{%r46, %temp}, %fd155;
	}
	{
	.reg .b32 %temp; 
	mov.b64 	{%temp, %r47}, %fd155;
	}
	add.s32 	%r48, %r47, -1048576;
	mov.b64 	%fd155, {%r46, %r48};
	add.s32 	%r101, %r101, 1;
$L__BB3_7:
	add.f64 	%fd40, %fd155, 0dBFF0000000000000;
	add.f64 	%fd41, %fd155, 0d3FF0000000000000;
	rcp.approx.ftz.f64 	%fd42, %fd41;
	neg.f64 	%fd43, %fd41;
	fma.rn.f64 	%fd44, %fd43, %fd42, 0d3FF0000000000000;
	fma.rn.f64 	%fd45, %fd44, %fd44, %fd44;
	fma.rn.f64 	%fd46, %fd45, %fd42, %fd42;
	mul.f64 	%fd47, %fd40, %fd46;
	fma.rn.f64 	%fd48, %fd40, %fd46, %fd47;
	mul.f64 	%fd49, %fd48, %fd48;
	fma.rn.f64 	%fd50, %fd49, 0d3EB1380B3AE80F1E, 0d3ED0EE258B7A8B04;
	fma.rn.f64 	%fd51, %fd50, %fd49, 0d3EF3B2669F02676F;
	fma.rn.f64 	%fd52, %fd51, %fd49, 0d3F1745CBA9AB0956;
	fma.rn.f64 	%fd53, %fd52, %fd49, 0d3F3C71C72D1B5154;
	fma.rn.f64 	%fd54, %fd53, %fd49, 0d3F624924923BE72D;
	fma.rn.f64 	%fd55, %fd54, %fd49, 0d3F8999999999A3C4;
	fma.rn.f64 	%fd56, %fd55, %fd49, 0d3FB5555555555554;
	sub.f64 	%fd57, %fd40, %fd48;
	add.f64 	%fd58, %fd57, %fd57;
	neg.f64 	%fd59, %fd48;
	fma.rn.f64 	%fd60, %fd59, %fd40, %fd58;
	mul.f64 	%fd61, %fd46, %fd60;
	mul.f64 	%fd62, %fd49, %fd56;
	fma.rn.f64 	%fd63, %fd62, %fd48, %fd61;
	xor.b32  	%r49, %r101, -2147483648;
	mov.b32 	%r50, 1127219200;
	mov.b64 	%fd64, {%r49, %r50};
	mov.b32 	%r51, -2147483648;
	mov.b64 	%fd65, {%r51, %r50};
	sub.f64 	%fd66, %fd64, %fd65;
	fma.rn.f64 	%fd67, %fd66, 0d3FE62E42FEFA39EF, %fd48;
	fma.rn.f64 	%fd68, %fd66, 0dBFE62E42FEFA39EF, %fd67;
	sub.f64 	%fd69, %fd68, %fd48;
	sub.f64 	%fd70, %fd63, %fd69;
	fma.rn.f64 	%fd71, %fd66, 0d3C7ABC9E3B39803F, %fd70;
	add.f64 	%fd163, %fd67, %fd71;
	bra.uni 	$L__BB3_9;
$L__BB3_8:
	fma.rn.f64 	%fd39, %fd154, 0d7FF0000000000000, 0d7FF0000000000000;
	{
	.reg .b32 %temp; 
	mov.b64 	{%temp, %r41}, %fd154;
	}
	and.b32  	%r42, %r41, 2147483647;
	setp.eq.s32 	%p6, %r42, 0;
	selp.f64 	%fd163, 0dFFF0000000000000, %fd39, %p6;
$L__BB3_9:
	setp.lt.s32 	%p8, %r1, 1;
	@%p8 bra 	$L__BB3_28;
	cvta.to.global.u64 	%rd11, %rd7;
	mul.wide.s32 	%rd12, %r33, 8;
	add.s64 	%rd13, %rd11, %rd12;
	ld.global.f64 	%fd10, [%rd13];
	rcp.rn.f64 	%fd72, %fd37;
	mul.f64 	%fd11, %fd72, 0d3FD988453365DE00;
	mov.f64 	%fd73, 0d4000000000000000;
	{
	.reg .b32 %temp; 
	mov.b64 	{%temp, %r12}, %fd73;
	}
	and.b32  	%r13, %r12, 2146435072;
	setp.eq.s32 	%p9, %r13, 1062207488;
	setp.lt.s32 	%p11, %r12, 0;
	selp.b32 	%r14, 0, 2146435072, %p11;
	and.b32  	%r52, %r12, 2147483647;
	setp.ne.s32 	%p12, %r52, 1071644672;
	and.pred  	%p1, %p9, %p12;
	or.b32  	%r15, %r14, -2147483648;
	{
	.reg .b32 %temp; 
	mov.b64 	{%temp, %r53}, %fd37;
	}
	abs.f64 	%fd74, %fd37;
	{ // callseq 4, 0
	.param .b64 param0;
	st.param.f64 	[param0], %fd74;
	.param .b64 retval0;
	call.uni (retval0), 
	__internal_accurate_pow, 
	(
	param0
	);
	ld.param.f64 	%fd75, [retval0];
	} // callseq 4
	setp.lt.s32 	%p14, %r53, 0;
	neg.f64 	%fd77, %fd75;
	selp.f64 	%fd78, %fd77, %fd75, %p9;
	selp.f64 	%fd79, %fd78, %fd75, %p14;
	setp.eq.f64 	%p15, %fd37, 0d0000000000000000;
	selp.b32 	%r54, %r53, 0, %p9;
	or.b32  	%r55, %r54, 2146435072;
	selp.b32 	%r56, %r55, %r54, %p11;
	mov.b32 	%r57, 0;
	mov.b64 	%fd80, {%r57, %r56};
	add.f64 	%fd81, %fd37, 0d4000000000000000;
	{
	.reg .b32 %temp; 
	mov.b64 	{%temp, %r58}, %fd81;
	}
	and.b32  	%r59, %r58, 2146435072;
	setp.eq.s32 	%p16, %r59, 2146435072;
	setp.nan.f64 	%p17, %fd37, %fd37;
	setp.neu.f64 	%p18, %fd74, 0d7FF0000000000000;
	selp.b32 	%r60, %r15, %r14, %p1;
	selp.b32 	%r61, %r60, %r14, %p14;
	mov.b64 	%fd82, {%r57, %r61};
	add.rn.f64 	%fd83, %fd37, %fd73;
	setp.eq.f64 	%p19, %fd37, 0d3FF0000000000000;
	mov.b32 	%r62, 1127219200;
	mov.b32 	%r63, -2147483648;
	mov.b64 	%fd12, {%r63, %r62};
	selp.f64 	%fd84, %fd80, %fd79, %p15;
	selp.f64 	%fd85, %fd83, %fd84, %p17;
	selp.f64 	%fd86, %fd85, %fd82, %p18;
	selp.f64 	%fd87, %fd86, %fd84, %p16;
	add.f64 	%fd88, %fd87, %fd87;
	selp.f64 	%fd13, 0d4000000000000000, %fd88, %p19;
	neg.s32 	%r102, %r1;
	cvta.to.global.u64 	%rd17, %rd4;
$L__BB3_11:
	setp.lt.s32 	%p20, %r12, 0;
	setp.eq.s32 	%p21, %r13, 1062207488;
	ld.global.f64 	%fd89, [%rd17];
	sub.f64 	%fd15, %fd89, %fd10;
	{
	.reg .b32 %temp; 
	mov.b64 	{%temp, %r18}, %fd15;
	}
	abs.f64 	%fd16, %fd15;
	{ // callseq 5, 0
	.param .b64 param0;
	st.param.f64 	[param0], %fd16;
	.param .b64 retval0;
	call.uni (retval0), 
	__internal_accurate_pow, 
	(
	param0
	);
	ld.param.f64 	%fd90, [retval0];
	} // callseq 5
	setp.lt.s32 	%p23, %r18, 0;
	neg.f64 	%fd92, %fd90;
	selp.f64 	%fd93, %fd92, %fd90, %p21;
	selp.f64 	%fd94, %fd93, %fd90, %p23;
	setp.eq.f64 	%p24, %fd15, 0d0000000000000000;
	selp.b32 	%r64, %r18, 0, %p21;
	or.b32  	%r65, %r64, 2146435072;
	selp.b32 	%r66, %r65, %r64, %p20;
	mov.b32 	%r67, 0;
	mov.b64 	%fd95, {%r67, %r66};
	selp.f64 	%fd158, %fd95, %fd94, %p24;
	add.f64 	%fd96, %fd15, 0d4000000000000000;
	{
	.reg .b32 %temp; 
	mov.b64 	{%temp, %r68}, %fd96;
	}
	and.b32  	%r69, %r68, 2146435072;
	setp.ne.s32 	%p25, %r69, 2146435072;
	@%p25 bra 	$L__BB3_16;
	setp.num.f64 	%p26, %fd15, %fd15;
	@%p26 bra 	$L__BB3_14;
	mov.f64 	%fd97, 0d4000000000000000;
	add.rn.f64 	%fd158, %fd15, %fd97;
	bra.uni 	$L__BB3_16;
$L__BB3_14:
	setp.neu.f64 	%p27, %fd16, 0d7FF0000000000000;
	@%p27 bra 	$L__BB3_16;
	selp.b32 	%r71, %r60, %r14, %p23;
	mov.b32 	%r72, 0;
	mov.b64 	%fd158, {%r72, %r71};
$L__BB3_16:
	setp.eq.f64 	%p29, %fd15, 0d3FF0000000000000;
	neg.f64 	%fd98, %fd158;
	selp.f64 	%fd99, 0dBFF0000000000000, %fd98, %p29;
	div.rn.f64 	%fd21, %fd99, %fd13;
	fma.rn.f64 	%fd100, %fd21, 0d3FF71547652B82FE, 0d4338000000000000;
	{
	.reg .b32 %temp; 
	mov.b64 	{%r19, %temp}, %fd100;
	}
	mov.f64 	%fd101, 0dC338000000000000;
	add.rn.f64 	%fd102, %fd100, %fd101;
	fma.rn.f64 	%fd103, %fd102, 0dBFE62E42FEFA39EF, %fd21;
	fma.rn.f64 	%fd104, %fd102, 0dBC7ABC9E3B39803F, %fd103;
	fma.rn.f64 	%fd105, %fd104, 0d3E5ADE1569CE2BDF, 0d3E928AF3FCA213EA;
	fma.rn.f64 	%fd106, %fd105, %fd104, 0d3EC71DEE62401315;
	fma.rn.f64 	%fd107, %fd106, %fd104, 0d3EFA01997C89EB71;
	fma.rn.f64 	%fd108, %fd107, %fd104, 0d3F2A01A014761F65;
	fma.rn.f64 	%fd109, %fd108, %fd104, 0d3F56C16C1852B7AF;
	fma.rn.f64 	%fd110, %fd109, %fd104, 0d3F81111111122322;
	fma.rn.f64 	%fd111, %fd110, %fd104, 0d3FA55555555502A1;
	fma.rn.f64 	%fd112, %fd111, %fd104, 0d3FC5555555555511;
	fma.rn.f64 	%fd113, %fd112, %fd104, 0d3FE000000000000B;
	fma.rn.f64 	%fd114, %fd113, %fd104, 0d3FF0000000000000;
	fma.rn.f64 	%fd115, %fd114, %fd104, 0d3FF0000000000000;
	{
	.reg .b32 %temp; 
	mov.b64 	{%r20, %temp}, %fd115;
	}
	{
	.reg .b32 %temp; 
	mov.b64 	{%temp, %r21}, %fd115;
	}
	shl.b32 	%r73, %r19, 20;
	add.s32 	%r74, %r73, %r21;
	mov.b64 	%fd159, {%r20, %r74};
	{
	.reg .b32 %temp; 
	mov.b64 	{%temp, %r75}, %fd21;
	}
	mov.b32 	%f2, %r75;
	abs.f32 	%f1, %f2;
	setp.lt.f32 	%p30, %f1, 0f4086232B;
	@%p30 bra 	$L__BB3_19;
	setp.lt.f64 	%p31, %fd21, 0d0000000000000000;
	add.f64 	%fd116, %fd21, 0d7FF0000000000000;
	selp.f64 	%fd159, 0d0000000000000000, %fd116, %p31;
	setp.geu.f32 	%p32, %f1, 0f40874800;
	@%p32 bra 	$L__BB3_19;
	shr.u32 	%r76, %r19, 31;
	add.s32 	%r77, %r19, %r76;
	shr.s32 	%r78, %r77, 1;
	shl.b32 	%r79, %r78, 20;
	add.s32 	%r80, %r21, %r79;
	mov.b64 	%fd117, {%r20, %r80};
	sub.s32 	%r81, %r19, %r78;
	shl.b32 	%r82, %r81, 20;
	add.s32 	%r83, %r82, 1072693248;
	mov.b32 	%r84, 0;
	mov.b64 	%fd118, {%r84, %r83};
	mul.f64 	%fd159, %fd118, %fd117;
$L__BB3_19:
	mul.f64 	%fd160, %fd11, %fd159;
	setp.eq.f64 	%p33, %fd160, 0d0000000000000000;
	mov.f64 	%fd162, 0dFFF0000000000000;
	@%p33 bra 	$L__BB3_27;
	{
	.reg .b32 %temp; 
	mov.b64 	{%temp, %r103}, %fd160;
	}
	{
	.reg .b32 %temp; 
	mov.b64 	{%r104, %temp}, %fd160;
	}
	setp.gt.s32 	%p34, %r103, 1048575;
	mov.b32 	%r105, -1023;
	@%p34 bra 	$L__BB3_22;
	mul.f64 	%fd160, %fd160, 0d4350000000000000;
	{
	.reg .b32 %temp; 
	mov.b64 	{%temp, %r103}, %fd160;
	}
	{
	.reg .b32 %temp; 
	mov.b64 	{%r104, %temp}, %fd160;
	}
	mov.b32 	%r105, -1077;
$L__BB3_22:
	add.s32 	%r87, %r103, -1;
	setp.gt.u32 	%p35, %r87, 2146435070;
	@%p35 bra 	$L__BB3_26;
	shr.u32 	%r90, %r103, 20;
	add.s32 	%r106, %r105, %r90;
	and.b32  	%r91, %r103, 1048575;
	or.b32  	%r92, %r91, 1072693248;
	mov.b64 	%fd161, {%r104, %r92};
	setp.lt.u32 	%p37, %r92, 1073127583;
	@%p37 bra 	$L__BB3_25;
	{
	.reg .b32 %temp; 
	mov.b64 	{%r93, %temp}, %fd161;
	}
	{
	.reg .b32 %temp; 
	mov.b64 	{%temp, %r94}, %fd161;
	}
	add.s32 	%r95, %r94, -1048576;
	mov.b64 	%fd161, {%r93, %r95};
	add.s32 	%r106, %r106, 1;
$L__BB3_25:
	add.f64 	%fd121, %fd161, 0dBFF0000000000000;
	add.f64 	%fd122, %fd161, 0d3FF0000000000000;
	rcp.approx.ftz.f64 	%fd123, %fd122;
	neg.f64 	%fd124, %fd122;
	fma.rn.f64 	%fd125, %fd124, %fd123, 0d3FF0000000000000;
	fma.rn.f64 	%fd126, %fd125, %fd125, %fd125;
	fma.rn.f64 	%fd127, %fd126, %fd123, %fd123;
	mul.f64 	%fd128, %fd121, %fd127;
	fma.rn.f64 	%fd129, %fd121, %fd127, %fd128;
	mul.f64 	%fd130, %fd129, %fd129;
	fma.rn.f64 	%fd131, %fd130, 0d3EB1380B3AE80F1E, 0d3ED0EE258B7A8B04;
	fma.rn.f64 	%fd132, %fd131, %fd130, 0d3EF3B2669F02676F;
	fma.rn.f64 	%fd133, %fd132, %fd130, 0d3F1745CBA9AB0956;
	fma.rn.f64 	%fd134, %fd133, %fd130, 0d3F3C71C72D1B5154;
	fma.rn.f64 	%fd135, %fd134, %fd130, 0d3F624924923BE72D;
	fma.rn.f64 	%fd136, %fd135, %fd130, 0d3F8999999999A3C4;
	fma.rn.f64 	%fd137, %fd136, %fd130, 0d3FB5555555555554;
	sub.f64 	%fd138, %fd121, %fd129;
	add.f64 	%fd139, %fd138, %fd138;
	neg.f64 	%fd140, %fd129;
	fma.rn.f64 	%fd141, %fd140, %fd121, %fd139;
	mul.f64 	%fd142, %fd127, %fd141;
	mul.f64 	%fd143, %fd130, %fd137;
	fma.rn.f64 	%fd144, %fd143, %fd129, %fd142;
	xor.b32  	%r96, %r106, -2147483648;
	mov.b32 	%r97, 1127219200;
	mov.b64 	%fd145, {%r96, %r97};
	sub.f64 	%fd146, %fd145, %fd12;
	fma.rn.f64 	%fd147, %fd146, 0d3FE62E42FEFA39EF, %fd129;
	fma.rn.f64 	%fd148, %fd146, 0dBFE62E42FEFA39EF, %fd147;
	sub.f64 	%fd149, %fd148, %fd129;
	sub.f64 	%fd150, %fd144, %fd149;
	fma.rn.f64 	%fd151, %fd146, 0d3C7ABC9E3B39803F, %fd150;
	add.f64 	%fd162, %fd147, %fd151;
	bra.uni 	$L__BB3_27;
$L__BB3_26:
	fma.rn.f64 	%fd120, %fd160, 0d7FF0000000000000, 0d7FF0000000000000;
	{
	.reg .b32 %temp; 
	mov.b64 	{%temp, %r88}, %fd160;
	}
	and.b32  	%r89, %r88, 2147483647;
	setp.eq.s32 	%p36, %r89, 0;
	selp.f64 	%fd162, 0dFFF0000000000000, %fd120, %p36;
$L__BB3_27:
	setp.eq.f64 	%p38, %fd163, 0dFFF0000000000000;
	setp.eq.f64 	%p39, %fd162, 0dFFF0000000000000;
	add.f64 	%fd152, %fd163, %fd162;
	selp.f64 	%fd153, 0dFFF0000000000000, %fd152, %p39;
	selp.f64 	%fd163, 0dFFF0000000000000, %fd153, %p38;
	add.s32 	%r102, %r102, 1;
	setp.ne.s32 	%p40, %r102, 0;
	add.s64 	%rd17, %rd17, 8;
	@%p40 bra 	$L__BB3_11;
$L__BB3_28:
	cvta.to.global.u64 	%rd14, %rd5;
	mul.wide.s32 	%rd15, %r1, 8;
	add.s64 	%rd16, %rd14, %rd15;
	st.global.f64 	[%rd16], %fd163;
$L__BB3_29:
	ret;

}
	// .globl	_Z15gca_terminationiiPdPiS_
.visible .entry _Z15gca_terminationiiPdPiS_(
	.param .u32 _Z15gca_terminationiiPdPiS__param_0,
	.param .u32 _Z15gca_terminationiiPdPiS__param_1,
	.param .u64 .ptr .align 1 _Z15gca_terminationiiPdPiS__param_2,
	.param .u64 .ptr .align 1 _Z15gca_terminationiiPdPiS__param_3,
	.param .u64 .ptr .align 1 _Z15gca_terminationiiPdPiS__param_4
)
{
	.reg .pred 	%p<26>;
	.reg .b32 	%r<95>;
	.reg .b32 	%f<7>;
	.reg .b64 	%rd<11>;
	.reg .b64 	%fd<186>;

	ld.param.u32 	%r27, [_Z15gca_terminationiiPdPiS__param_0];
	ld.param.u64 	%rd2, [_Z15gca_terminationiiPdPiS__param_2];
	ld.param.u64 	%rd3, [_Z15gca_terminationiiPdPiS__param_3];
	ld.param.u64 	%rd4, [_Z15gca_terminationiiPdPiS__param_4];
	cvta.to.global.u64 	%rd5, %rd2;
	cvta.to.global.u64 	%rd1, %rd4;
	cvta.to.global.u64 	%rd6, %rd3;
	shl.b32 	%r28, %r27, 1;
	add.s32 	%r29, %r28, -2;
	mul.wide.s32 	%rd7, %r29, 4;
	add.s64 	%rd8, %rd6, %rd7;
	ld.global.u32 	%r30, [%rd8+4];
	ld.global.u32 	%r31, [%rd8];
	sub.s32 	%r32, %r30, %r31;
	ld.global.f64 	%fd1, [%rd1];
	mul.wide.s32 	%rd9, %r32, 8;
	add.s64 	%rd10, %rd5, %rd9;
	ld.global.f64 	%fd37, [%rd10];
	setp.neu.f64 	%p1, %fd1, 0dFFF0000000000000;
	setp.neu.f64 	%p2, %fd37, 0dFFF0000000000000;
	and.pred  	%p3, %p1, %p2;
	@%p3 bra 	$L__BB4_2;
	setp.eq.f64 	%p25, %fd1, 0dFFF0000000000000;
	selp.f64 	%fd185, %fd37, %fd1, %p25;
	bra.uni 	$L__BB4_28;
$L__BB4_2:
	setp.leu.f64 	%p4, %fd1, %fd37;
	@%p4 bra 	$L__BB4_15;
	sub.f64 	%fd4, %fd37, %fd1;
	fma.rn.f64 	%fd105, %fd4, 0d3FF71547652B82FE, 0d4338000000000000;
	{
	.reg .b32 %temp; 
	mov.b64 	{%r1, %temp}, %fd105;
	}
	mov.f64 	%fd106, 0dC338000000000000;
	add.rn.f64 	%fd107, %fd105, %fd106;
	fma.rn.f64 	%fd108, %fd107, 0dBFE62E42FEFA39EF, %fd4;
	fma.rn.f64 	%fd109, %fd107, 0dBC7ABC9E3B39803F, %fd108;
	fma.rn.f64 	%fd110, %fd109, 0d3E5ADE1569CE2BDF, 0d3E928AF3FCA213EA;
	fma.rn.f64 	%fd111, %fd110, %fd109, 0d3EC71DEE62401315;
	fma.rn.f64 	%fd112, %fd111, %fd109, 0d3EFA01997C89EB71;
	fma.rn.f64 	%fd113, %fd112, %fd109, 0d3F2A01A014761F65;
	fma.rn.f64 	%fd114, %fd113, %fd109, 0d3F56C16C1852B7AF;
	fma.rn.f64 	%fd115, %fd114, %fd109, 0d3F81111111122322;
	fma.rn.f64 	%fd116, %fd115, %fd109, 0d3FA55555555502A1;
	fma.rn.f64 	%fd117, %fd116, %fd109, 0d3FC5555555555511;
	fma.rn.f64 	%fd118, %fd117, %fd109, 0d3FE000000000000B;
	fma.rn.f64 	%fd119, %fd118, %fd109, 0d3FF0000000000000;
	fma.rn.f64 	%fd120, %fd119, %fd109, 0d3FF0000000000000;
	{
	.reg .b32 %temp; 
	mov.b64 	{%r2, %temp}, %fd120;
	}
	{
	.reg .b32 %temp; 
	mov.b64 	{%temp, %r3}, %fd120;
	}
	shl.b32 	%r60, %r1, 20;
	add.s32 	%r61, %r60, %r3;
	mov.b64 	%fd178, {%r2, %r61};
	{
	.reg .b32 %temp; 
	mov.b64 	{%temp, %r62}, %fd4;
	}
	mov.b32 	%f5, %r62;
	abs.f32 	%f1, %f5;
	setp.lt.f32 	%p15, %f1, 0f4086232B;
	@%p15 bra 	$L__BB4_6;
	setp.lt.f64 	%p16, %fd4, 0d0000000000000000;
	add.f64 	%fd121, %fd4, 0d7FF0000000000000;
	selp.f64 	%fd178, 0d0000000000000000, %fd121, %p16;
	setp.geu.f32 	%p17, %f1, 0f40874800;
	@%p17 bra 	$L__BB4_6;
	shr.u32 	%r63, %r1, 31;
	add.s32 	%r64, %r1, %r63;
	shr.s32 	%r65, %r64, 1;
	shl.b32 	%r66, %r65, 20;
	add.s32 	%r67, %r3, %r66;
	mov.b64 	%fd122, {%r2, %r67};
	sub.s32 	%r68, %r1, %r65;
	shl.b32 	%r69, %r68, 20;
	add.s32 	%r70, %r69, 1072693248;
	mov.b32 	%r71, 0;
	mov.b64 	%fd123, {%r71, %r70};
	mul.f64 	%fd178, %fd123, %fd122;
$L__BB4_6:
	{
	.reg .b32 %temp; 
	mov.b64 	{%temp, %r72}, %fd178;
	}
	mov.b32 	%f6, %r72;
	setp.geu.f32 	%p18, %f6, 0f3FE55555;
	setp.leu.f32 	%p19, %f6, 0fBFD99999;
	or.pred  	%p20, %p18, %p19;
	@%p20 bra 	$L__BB4_8;
	add.f64 	%fd157, %fd178, 0d4000000000000000;
	div.rn.f64 	%fd158, %fd178, %fd157;
	neg.f64 	%fd159, %fd178;
	mul.f64 	%fd160, %fd158, %fd159;
	add.f64 	%fd161, %fd178, %fd160;
	mul.f64 	%fd162, %fd161, %fd161;
	fma.rn.f64 	%fd163, %fd162, 0d3EB372FB2FBE14B5, 0d3ED087FFCEB2DC44;
	fma.rn.f64 	%fd164, %fd163, %fd162, 0d3EF3B9FF890F468C;
	fma.rn.f64 	%fd165, %fd164, %fd162, 0d3F17457EFD51BAF8;
	fma.rn.f64 	%fd166, %fd165, %fd162, 0d3F3C71C8DE3CE825;
	fma.rn.f64 	%fd167, %fd166, %fd162, 0d3F6249248FA4661F;
	fma.rn.f64 	%fd168, %fd167, %fd162, 0d3F899999999D70C4;
	fma.rn.f64 	%fd169, %fd168, %fd162, 0d3FB5555555555462;
	mul.f64 	%fd170, %fd162, %fd169;
	fma.rn.f64 	%fd171, %fd170, %fd161, %fd160;
	add.f64 	%fd9, %fd178, %fd171;
	add.f64 	%fd185, %fd1, %fd9;
	bra.uni 	$L__BB4_28;
$L__BB4_8:
	add.f64 	%fd179, %fd178, 0d3FF0000000000000;
	{
	.reg .b32 %temp; 
	mov.b64 	{%temp, %r87}, %fd179;
	}
	{
	.reg .b32 %temp; 
	mov.b64 	{%r88, %temp}, %fd179;
	}
	setp.gt.s32 	%p21, %r87, 1048575;
	mov.b32 	%r89, -1023;
	@%p21 bra 	$L__BB4_10;
	mul.f64 	%fd179, %fd179, 0d4350000000000000;
	{
	.reg .b32 %temp; 
	mov.b64 	{%temp, %r87}, %fd179;
	}
	{
	.reg .b32 %temp; 
	mov.b64 	{%r88, %temp}, %fd179;
	}
	mov.b32 	%r89, -1077;
$L__BB4_10:
	add.s32 	%r75, %r87, -1;
	setp.gt.u32 	%p22, %r75, 2146435070;
	@%p22 bra 	$L__BB4_14;
	shr.u32 	%r78, %r87, 20;
	add.s32 	%r90, %r89, %r78;
	and.b32  	%r79, %r87, 1048575;
	or.b32  	%r80, %r79, 1072693248;
	mov.b64 	%fd180, {%r88, %r80};
	setp.lt.u32 	%p24, %r80, 1073127583;
	@%p24 bra 	$L__BB4_13;
	{
	.reg .b32 %temp; 
	mov.b64 	{%r81, %temp}, %fd180;
	}
	{
	.reg .b32 %temp; 
	mov.b64 	{%temp, %r82}, %fd180;
	}
	add.s32 	%r83, %r82, -1048576;
	mov.b64 	%fd180, {%r81, %r83};
	add.s32 	%r90, %r90, 1;
$L__BB4_13:
	add.f64 	%fd125, %fd180, 0dBFF0000000000000;
	add.f64 	%fd126, %fd180, 0d3FF0000000000000;
	rcp.approx.ftz.f64 	%fd127, %fd126;
	neg.f64 	%fd128, %fd126;
	fma.rn.f64 	%fd129, %fd128, %fd127, 0d3FF0000000000000;
	fma.rn.f64 	%fd130, %fd129, %fd129, %fd129;
	fma.rn.f64 	%fd131, %fd130, %fd127, %fd127;
	mul.f64 	%fd132, %fd125, %fd131;
	fma.rn.f64 	%fd133, %fd125, %fd131, %fd132;
	mul.f64 	%fd134, %fd133, %fd133;
	fma.rn.f64 	%fd135, %fd134, 0d3EB1380B3AE80F1E, 0d3ED0EE258B7A8B04;
	fma.rn.f64 	%fd136, %fd135, %fd134, 0d3EF3B2669F02676F;
	fma.rn.f64 	%fd137, %fd136, %fd134, 0d3F1745CBA9AB0956;
	fma.rn.f64 	%fd138, %fd137, %fd134, 0d3F3C71C72D1B5154;
	fma.rn.f64 	%fd139, %fd138, %fd134, 0d3F624924923BE72D;
	fma.rn.f64 	%fd140, %fd139, %fd134, 0d3F8999999999A3C4;
	fma.rn.f64 	%fd141, %fd140, %fd134, 0d3FB5555555555554;
	sub.f64 	%fd142, %fd125, %fd133;
	add.f64 	%fd143, %fd142, %fd142;
	neg.f64 	%fd144, %fd133;
	fma.rn.f64 	%fd145, %fd144, %fd125, %fd143;
	mul.f64 	%fd146, %fd131, %fd145;
	mul.f64 	%fd147, %fd134, %fd141;
	fma.rn.f64 	%fd148, %fd147, %fd133, %fd146;
	xor.b32  	%r84, %r90, -2147483648;
	mov.b32 	%r85, 1127219200;
	mov.b64 	%fd149, {%r84, %r85};
	mov.b32 	%r86, -2147483648;
	mov.b64 	%fd150, {%r86, %r85};
	sub.f64 	%fd151, %fd149, %fd150;
	fma.rn.f64 	%fd152, %fd151, 0d3FE62E42FEFA39EF, %fd133;
	fma.rn.f64 	%fd153, %fd151, 0dBFE62E42FEFA39EF, %fd152;
	sub.f64 	%fd154, %fd153, %fd133;
	sub.f64 	%fd155, %fd148, %fd154;
	fma.rn.f64 	%fd156, %fd151, 0d3C7ABC9E3B39803F, %fd155;
	add.f64 	%fd16, %fd152, %fd156;
	add.f64 	%fd185, %fd1, %fd16;
	bra.uni 	$L__BB4_28;
$L__BB4_14:
	fma.rn.f64 	%fd124, %fd179, 0d7FF0000000000000, 0d7FF0000000000000;
	{
	.reg .b32 %temp; 
	mov.b64 	{%temp, %r76}, %fd179;
	}
	and.b32  	%r77, %r76, 2147483647;
	setp.eq.s32 	%p23, %r77, 0;
	selp.f64 	%fd17, 0dFFF0000000000000, %fd124, %p23;
	add.f64 	%fd185, %fd1, %fd17;
	bra.uni 	$L__BB4_28;
$L__BB4_15:
	sub.f64 	%fd20, %fd1, %fd37;
	fma.rn.f64 	%fd38, %fd20, 0d3FF71547652B82FE, 0d4338000000000000;
	{
	.reg .b32 %temp; 
	mov.b64 	{%r14, %temp}, %fd38;
	}
	mov.f64 	%fd39, 0dC338000000000000;
	add.rn.f64 	%fd40, %fd38, %fd39;
	fma.rn.f64 	%fd41, %fd40, 0dBFE62E42FEFA39EF, %fd20;
	fma.rn.f64 	%fd42, %fd40, 0dBC7ABC9E3B39803F, %fd41;
	fma.rn.f64 	%fd43, %fd42, 0d3E5ADE1569CE2BDF, 0d3E928AF3FCA213EA;
	fma.rn.f64 	%fd44, %fd43, %fd42, 0d3EC71DEE62401315;
	fma.rn.f64 	%fd45, %fd44, %fd42, 0d3EFA01997C89EB71;
	fma.rn.f64 	%fd46, %fd45, %fd42, 0d3F2A01A014761F65;
	fma.rn.f64 	%fd47, %fd46, %fd42, 0d3F56C16C1852B7AF;
	fma.rn.f64 	%fd48, %fd47, %fd42, 0d3F81111111122322;
	fma.rn.f64 	%fd49, %fd48, %fd42, 0d3FA55555555502A1;
	fma.rn.f64 	%fd50, %fd49, %fd42, 0d3FC5555555555511;
	fma.rn.f64 	%fd51, %fd50, %fd42, 0d3FE000000000000B;
	fma.rn.f64 	%fd52, %fd51, %fd42, 0d3FF0000000000000;
	fma.rn.f64 	%fd53, %fd52, %fd42, 0d3FF0000000000000;
	{
	.reg .b32 %temp; 
	mov.b64 	{%r15, %temp}, %fd53;
	}
	{
	.reg .b32 %temp; 
	mov.b64 	{%temp, %r16}, %fd53;
	}
	shl.b32 	%r33, %r14, 20;
	add.s32 	%r34, %r33, %r16;
	mov.b64 	%fd181, {%r15, %r34};
	{
	.reg .b32 %temp; 
	mov.b64 	{%temp, %r35}, %fd20;
	}
	mov.b32 	%f3, %r35;
	abs.f32 	%f2, %f3;
	setp.lt.f32 	%p5, %f2, 0f4086232B;
	@%p5 bra 	$L__BB4_18;
	setp.lt.f64 	%p6, %fd20, 0d0000000000000000;
	add.f64 	%fd54, %fd20, 0d7FF0000000000000;
	selp.f64 	%fd181, 0d0000000000000000, %fd54, %p6;
	setp.geu.f32 	%p7, %f2, 0f40874800;
	@%p7 bra 	$L__BB4_18;
	shr.u32 	%r36, %r14, 31;
	add.s32 	%r37, %r14, %r36;
	shr.s32 	%r38, %r37, 1;
	shl.b32 	%r39, %r38, 20;
	add.s32 	%r40, %r16, %r39;
	mov.b64 	%fd55, {%r15, %r40};
	sub.s32 	%r41, %r14, %r38;
	shl.b32 	%r42, %r41, 20;
	add.s32 	%r43, %r42, 1072693248;
	mov.b32 	%r44, 0;
	mov.b64 	%fd56, {%r44, %r43};
	mul.f64 	%fd181, %fd56, %fd55;
$L__BB4_18:
	{
	.reg .b32 %temp; 
	mov.b64 	{%temp, %r45}, %fd181;
	}
	mov.b32 	%f4, %r45;
	setp.geu.f32 	%p8, %f4, 0f3FE55555;
	setp.leu.f32 	%p9, %f4, 0fBFD99999;
	or.pred  	%p10, %p8, %p9;
	@%p10 bra 	$L__BB4_20;
	add.f64 	%fd90, %fd181, 0d4000000000000000;
	div.rn.f64 	%fd91, %fd181, %fd90;
	neg.f64 	%fd92, %fd181;
	mul.f64 	%fd93, %fd91, %fd92;
	add.f64 	%fd94, %fd181, %fd93;
	mul.f64 	%fd95, %fd94, %fd94;
	fma.rn.f64 	%fd96, %fd95, 0d3EB372FB2FBE14B5, 0d3ED087FFCEB2DC44;
	fma.rn.f64 	%fd97, %fd96, %fd95, 0d3EF3B9FF890F468C;
	fma.rn.f64 	%fd98, %fd97, %fd95, 0d3F17457EFD51BAF8;
	fma.rn.f64 	%fd99, %fd98, %fd95, 0d3F3C71C8DE3CE825;
	fma.rn.f64 	%fd100, %fd99, %fd95, 0d3F6249248FA4661F;
	fma.rn.f64 	%fd101, %fd100, %fd95, 0d3F899999999D70C4;
	fma.rn.f64 	%fd102, %fd101, %fd95, 0d3FB5555555555462;
	mul.f64 	%fd103, %fd95, %fd102;
	fma.rn.f64 	%fd104, %fd103, %fd94, %fd93;
	add.f64 	%fd184, %fd181, %fd104;
	bra.uni 	$L__BB4_27;
$L__BB4_20:
	add.f64 	%fd182, %fd181, 0d3FF0000000000000;
	{
	.reg .b32 %temp; 
	mov.b64 	{%temp, %r91}, %fd182;
	}
	{
	.reg .b32 %temp; 
	mov.b64 	{%r92, %temp}, %fd182;
	}
	setp.gt.s32 	%p11, %r91, 1048575;
	mov.b32 	%r93, -1023;
	@%p11 bra 	$L__BB4_22;
	mul.f64 	%fd182, %fd182, 0d4350000000000000;
	{
	.reg .b32 %temp; 
	mov.b64 	{%temp, %r91}, %fd182;
	}
	{
	.reg .b32 %temp; 
	mov.b64 	{%r92, %temp}, %fd182;
	}
	mov.b32 	%r93, -1077;
$L__BB4_22:
	add.s32 	%r48, %r91, -1;
	setp.gt.u32 	%p12, %r48, 2146435070;
	@%p12 bra 	$L__BB4_26;
	shr.u32 	%r51, %r91, 20;
	add.s32 	%r94, %r93, %r51;
	and.b32  	%r52, %r91, 1048575;
	or.b32  	%r53, %r52, 1072693248;
	mov.b64 	%fd183, {%r92, %r53};
	setp.lt.u32 	%p14, %r53, 1073127583;
	@%p14 bra 	$L__BB4_25;
	{
	.reg .b32 %temp; 
	mov.b64 	{%r54, %temp}, %fd183;
	}
	{
	.reg .b32 %temp; 
	mov.b64 	{%temp, %r55}, %fd183;
	}
	add.s32 	%r56, %r55, -1048576;
	mov.b64 	%fd183, {%r54, %r56};
	add.s32 	%r94, %r94, 1;
$L__BB4_25:
	add.f64 	%fd58, %fd183, 0dBFF0000000000000;
	add.f64 	%fd59, %fd183, 0d3FF0000000000000;
	rcp.approx.ftz.f64 	%fd60, %fd59;
	neg.f64 	%fd61, %fd59;
	fma.rn.f64 	%fd62, %fd61, %fd60, 0d3FF0000000000000;
	fma.rn.f64 	%fd63, %fd62, %fd62, %fd62;
	fma.rn.f64 	%fd64, %fd63, %fd60, %fd60;
	mul.f64 	%fd65, %fd58, %fd64;
	fma.rn.f64 	%fd66, %fd58, %fd64, %fd65;
	mul.f64 	%fd67, %fd66, %fd66;
	fma.rn.f64 	%fd68, %fd67, 0d3EB1380B3AE80F1E, 0d3ED0EE258B7A8B04;
	fma.rn.f64 	%fd69, %fd68, %fd67, 0d3EF3B2669F02676F;
	fma.rn.f64 	%fd70, %fd69, %fd67, 0d3F1745CBA9AB0956;
	fma.rn.f64 	%fd71, %fd70, %fd67, 0d3F3C71C72D1B5154;
	fma.rn.f64 	%fd72, %fd71, %fd67, 0d3F624924923BE72D;
	fma.rn.f64 	%fd73, %fd72, %fd67, 0d3F8999999999A3C4;
	fma.rn.f64 	%fd74, %fd73, %fd67, 0d3FB5555555555554;
	sub.f64 	%fd75, %fd58, %fd66;
	add.f64 	%fd76, %fd75, %fd75;
	neg.f64 	%fd77, %fd66;
	fma.rn.f64 	%fd78, %fd77, %fd58, %fd76;
	mul.f64 	%fd79, %fd64, %fd78;
	mul.f64 	%fd80, %fd67, %fd74;
	fma.rn.f64 	%fd81, %fd80, %fd66, %fd79;
	xor.b32  	%r57, %r94, -2147483648;
	mov.b32 	%r58, 1127219200;
	mov.b64 	%fd82, {%r57, %r58};
	mov.b32 	%r59, -2147483648;
	mov.b64 	%fd83, {%r59, %r58};
	sub.f64 	%fd84, %fd82, %fd83;
	fma.rn.f64 	%fd85, %fd84, 0d3FE62E42FEFA39EF, %fd66;
	fma.rn.f64 	%fd86, %fd84, 0dBFE62E42FEFA39EF, %fd85;
	sub.f64 	%fd87, %fd86, %fd66;
	sub.f64 	%fd88, %fd81, %fd87;
	fma.rn.f64 	%fd89, %fd84, 0d3C7ABC9E3B39803F, %fd88;
	add.f64 	%fd184, %fd85, %fd89;
	bra.uni 	$L__BB4_27;
$L__BB4_26:
	fma.rn.f64 	%fd57, %fd182, 0d7FF0000000000000, 0d7FF0000000000000;
	{
	.reg .b32 %temp; 
	mov.b64 	{%temp, %r49}, %fd182;
	}
	and.b32  	%r50, %r49, 2147483647;
	setp.eq.s32 	%p13, %r50, 0;
	selp.f64 	%fd184, 0dFFF0000000000000, %fd57, %p13;
$L__BB4_27:
	add.f64 	%fd185, %fd37, %fd184;
$L__BB4_28:
	st.global.f64 	[%rd1], %fd185;
	ret;

}
	// .globl	_Z9gca_sliceiiiiPdS_S_S_PidS_
.visible .entry _Z9gca_sliceiiiiPdS_S_S_PidS_(
	.param .u32 _Z9gca_sliceiiiiPdS_S_S_PidS__param_0,
	.param .u32 _Z9gca_sliceiiiiPdS_S_S_PidS__param_1,
	.param .u32 _Z9gca_sliceiiiiPdS_S_S_PidS__param_2,
	.param .u32 _Z9gca_sliceiiiiPdS_S_S_PidS__param_3,
	.param .u64 .ptr .align 1 _Z9gca_sliceiiiiPdS_S_S_PidS__param_4,
	.param .u64 .ptr .align 1 _Z9gca_sliceiiiiPdS_S_S_PidS__param_5,
	.param .u64 .ptr .align 1 _Z9gca_sliceiiiiPdS_S_S_PidS__param_6,
	.param .u64 .ptr .align 1 _Z9gca_sliceiiiiPdS_S_S_PidS__param_7,
	.param .u64 .ptr .align 1 _Z9gca_sliceiiiiPdS_S_S_PidS__param_8,
	.param .f64 _Z9gca_sliceiiiiPdS_S_S_PidS__param_9,
	.param .u64 .ptr .align 1 _Z9gca_sliceiiiiPdS_S_S_PidS__param_10
)
{
	.reg .pred 	%p<75>;
	.reg .b32 	%r<210>;
	.reg .b32 	%f<9>;
	.reg .b64 	%rd<27>;
	.reg .b64 	%fd<348>;

	ld.param.u32 	%r68, [_Z9gca_sliceiiiiPdS_S_S_PidS__param_0];
	ld.param.u32 	%r66, [_Z9gca_sliceiiiiPdS_S_S_PidS__param_1];
	ld.param.u32 	%r67, [_Z9gca_sliceiiiiPdS_S_S_PidS__param_2];
	ld.param.u32 	%r69, [_Z9gca_sliceiiiiPdS_S_S_PidS__param_3];
	ld.param.u64 	%rd5, [_Z9gca_sliceiiiiPdS_S_S_PidS__param_4];
	ld.param.u64 	%rd7, [_Z9gca_sliceiiiiPdS_S_S_PidS__param_6];
	ld.param.u64 	%rd10, [_Z9gca_sliceiiiiPdS_S_S_PidS__param_8];
	ld.param.f64 	%fd75, [_Z9gca_sliceiiiiPdS_S_S_PidS__param_9];
	ld.param.u64 	%rd9, [_Z9gca_sliceiiiiPdS_S_S_PidS__param_10];
	cvta.to.global.u64 	%rd11, %rd10;
	mov.u32 	%r70, %ctaid.x;
	mov.u32 	%r71, %ntid.x;
	mov.u32 	%r72, %tid.x;
	mad.lo.s32 	%r1, %r70, %r71, %r72;
	shl.b32 	%r73, %r68, 1;
	add.s32 	%r74, %r73, -2;
	mul.wide.s32 	%rd12, %r74, 4;
	add.s64 	%rd1, %rd11, %rd12;
	ld.global.u32 	%r2, [%rd1];
	add.s32 	%r3, %r2, %r1;
	setp.ge.s32 	%p3, %r1, %r69;
	@%p3 bra 	$L__BB5_60;
	ld.global.u32 	%r75, [%rd1+4];
	sub.s32 	%r76, %r75, %r2;
	setp.gt.s32 	%p4, %r1, %r76;
	setp.lt.s32 	%p5, %r67, 1;
	or.pred  	%p6, %p4, %p5;
	@%p6 bra 	$L__BB5_60;
	ld.global.u32 	%r78, [%rd1+-4];
	ld.global.u32 	%r79, [%rd1+-8];
	mov.b32 	%r80, 1127219200;
	mov.b32 	%r81, -2147483648;
	mov.b64 	%fd1, {%r81, %r80};
	cvta.to.global.u64 	%rd13, %rd9;
	mul.wide.s32 	%rd14, %r66, 8;
	add.s64 	%rd2, %rd13, %rd14;
	rcp.rn.f64 	%fd76, %fd75;
	mul.f64 	%fd2, %fd76, 0d3FD988453365DE00;
	mov.f64 	%fd77, 0d4000000000000000;
	{
	.reg .b32 %temp; 
	mov.b64 	{%temp, %r4}, %fd77;
	}
	and.b32  	%r5, %r4, 2146435072;
	setp.eq.s32 	%p7, %r5, 1062207488;
	setp.lt.s32 	%p9, %r4, 0;
	selp.b32 	%r6, 0, 2146435072, %p9;
	and.b32  	%r82, %r4, 2147483647;
	setp.ne.s32 	%p10, %r82, 1071644672;
	and.pred  	%p1, %p7, %p10;
	or.b32  	%r7, %r6, -2147483648;
	{
	.reg .b32 %temp; 
	mov.b64 	{%temp, %r83}, %fd75;
	}
	abs.f64 	%fd3, %fd75;
	setp.lt.s32 	%p12, %r83, 0;
	and.pred  	%p2, %p12, %p7;
	selp.b32 	%r84, %r83, 0, %p7;
	or.b32  	%r85, %r84, 2146435072;
	selp.b32 	%r86, %r85, %r84, %p9;
	mov.b32 	%r192, 0;
	mov.b64 	%fd4, {%r192, %r86};
	add.f64 	%fd78, %fd75, 0d4000000000000000;
	{
	.reg .b32 %temp; 
	mov.b64 	{%temp, %r87}, %fd78;
	}
	and.b32  	%r8, %r87, 2146435072;
	selp.b32 	%r88, %r7, %r6, %p1;
	selp.b32 	%r89, %r88, %r6, %p12;
	mov.b64 	%fd5, {%r192, %r89};
	cvta.to.global.u64 	%rd15, %rd7;
	mul.wide.s32 	%rd16, %r1, 8;
	add.s64 	%rd3, %rd15, %rd16;
	cvta.to.global.u64 	%rd4, %rd5;
	sub.s32 	%r9, %r78, %r79;
$L__BB5_3:
	sub.s32 	%r197, %r3, %r192;
	ld.global.u32 	%r90, [%rd1+-8];
	not.b32 	%r91, %r90;
	add.s32 	%r92, %r197, %r91;
	setp.lt.s32 	%p13, %r92, 0;
	setp.gt.s32 	%p14, %r92, %r9;
	or.pred  	%p15, %p13, %p14;
	@%p15 bra 	$L__BB5_59;
	ld.param.u64 	%rd26, [_Z9gca_sliceiiiiPdS_S_S_PidS__param_7];
	cvta.to.global.u64 	%rd17, %rd26;
	mul.wide.u32 	%rd18, %r192, 8;
	add.s64 	%rd19, %rd17, %rd18;
	ld.global.f64 	%fd331, [%rd19];
	setp.eq.f64 	%p16, %fd331, 0d0000000000000000;
	mov.f64 	%fd333, 0dFFF0000000000000;
	@%p16 bra 	$L__BB5_12;
	{
	.reg .b32 %temp; 
	mov.b64 	{%temp, %r193}, %fd331;
	}
	{
	.reg .b32 %temp; 
	mov.b64 	{%r194, %temp}, %fd331;
	}
	setp.gt.s32 	%p17, %r193, 1048575;
	mov.b32 	%r195, -1023;
	@%p17 bra 	$L__BB5_7;
	mul.f64 	%fd331, %fd331, 0d4350000000000000;
	{
	.reg .b32 %temp; 
	mov.b64 	{%temp, %r193}, %fd331;
	}
	{
	.reg .b32 %temp; 
	mov.b64 	{%r194, %temp}, %fd331;
	}
	mov.b32 	%r195, -1077;
$L__BB5_7:
	add.s32 	%r95, %r193, -1;
	setp.gt.u32 	%p18, %r95, 2146435070;
	@%p18 bra 	$L__BB5_11;
	shr.u32 	%r98, %r193, 20;
	add.s32 	%r196, %r195, %r98;
	and.b32  	%r99, %r193, 1048575;
	or.b32  	%r100, %r99, 1072693248;
	mov.b64 	%fd332, {%r194, %r100};
	setp.lt.u32 	%p20, %r100, 1073127583;
	@%p20 bra 	$L__BB5_10;
	{
	.reg .b32 %temp; 
	mov.b64 	{%r101, %temp}, %fd332;
	}
	{
	.reg .b32 %temp; 
	mov.b64 	{%temp, %r102}, %fd332;
	}
	add.s32 	%r103, %r102, -1048576;
	mov.b64 	%fd332, {%r101, %r103};
	add.s32 	%r196, %r196, 1;
$L__BB5_10:
	add.f64 	%fd81, %fd332, 0dBFF0000000000000;
	add.f64 	%fd82, %fd332, 0d3FF0000000000000;
	rcp.approx.ftz.f64 	%fd83, %fd82;
	neg.f64 	%fd84, %fd82;
	fma.rn.f64 	%fd85, %fd84, %fd83, 0d3FF0000000000000;
	fma.rn.f64 	%fd86, %fd85, %fd85, %fd85;
	fma.rn.f64 	%fd87, %fd86, %fd83, %fd83;
	mul.f64 	%fd88, %fd81, %fd87;
	fma.rn.f64 	%fd89, %fd81, %fd87, %fd88;
	mul.f64 	%fd90, %fd89, %fd89;
	fma.rn.f64 	%fd91, %fd90, 0d3EB1380B3AE80F1E, 0d3ED0EE258B7A8B04;
	fma.rn.f64 	%fd92, %fd91, %fd90, 0d3EF3B2669F02676F;
	fma.rn.f64 	%fd93, %fd92, %fd90, 0d3F1745CBA9AB0956;
	fma.rn.f64 	%fd94, %fd93, %fd90, 0d3F3C71C72D1B5154;
	fma.rn.f64 	%fd95, %fd94, %fd90, 0d3F624924923BE72D;
	fma.rn.f64 	%fd96, %fd95, %fd90, 0d3F8999999999A3C4;
	fma.rn.f64 	%fd97, %fd96, %fd90, 0d3FB5555555555554;
	sub.f64 	%fd98, %fd81, %fd89;
	add.f64 	%fd99, %fd98, %fd98;
	neg.f64 	%fd100, %fd89;
	fma.rn.f64 	%fd101, %fd100, %fd81, %fd99;
	mul.f64 	%fd102, %fd87, %fd101;
	mul.f64 	%fd103, %fd90, %fd97;
	fma.rn.f64 	%fd104, %fd103, %fd89, %fd102;
	xor.b32  	%r104, %r196, -2147483648;
	mov.b32 	%r105, 1127219200;
	mov.b64 	%fd105, {%r104, %r105};
	sub.f64 	%fd106, %fd105, %fd1;
	fma.rn.f64 	%fd107, %fd106, 0d3FE62E42FEFA39EF, %fd89;
	fma.rn.f64 	%fd108, %fd106, 0dBFE62E42FEFA39EF, %fd107;
	sub.f64 	%fd109, %fd108, %fd89;
	sub.f64 	%fd110, %fd104, %fd109;
	fma.rn.f64 	%fd111, %fd106, 0d3C7ABC9E3B39803F, %fd110;
	add.f64 	%fd333, %fd107, %fd111;
	bra.uni 	$L__BB5_12;
$L__BB5_11:
	fma.rn.f64 	%fd80, %fd331, 0d7FF0000000000000, 0d7FF0000000000000;
	{
	.reg .b32 %temp; 
	mov.b64 	{%temp, %r96}, %fd331;
	}
	and.b32  	%r97, %r96, 2147483647;
	setp.eq.s32 	%p19, %r97, 0;
	selp.f64 	%fd333, 0dFFF0000000000000, %fd80, %p19;
$L__BB5_12:
	setp.eq.f64 	%p21, %fd75, 0d3FF0000000000000;
	setp.neu.f64 	%p22, %fd3, 0d7FF0000000000000;
	setp.nan.f64 	%p23, %fd75, %fd75;
	setp.eq.s32 	%p24, %r8, 2146435072;
	setp.eq.f64 	%p25, %fd75, 0d0000000000000000;
	ld.global.f64 	%fd15, [%rd2];
	{ // callseq 6, 0
	.param .b64 param0;
	st.param.f64 	[param0], %fd3;
	.param .b64 retval0;
	call.uni (retval0), 
	__internal_accurate_pow, 
	(
	param0
	);
	ld.param.f64 	%fd112, [retval0];
	} // callseq 6
	neg.f64 	%fd114, %fd112;
	selp.f64 	%fd115, %fd114, %fd112, %p2;
	selp.f64 	%fd116, %fd4, %fd115, %p25;
	mov.f64 	%fd117, 0d4000000000000000;
	add.rn.f64 	%fd118, %fd75, %fd117;
	selp.f64 	%fd119, %fd118, %fd116, %p23;
	selp.f64 	%fd120, %fd119, %fd5, %p22;
	selp.f64 	%fd121, %fd120, %fd116, %p24;
	add.f64 	%fd122, %fd121, %fd121;
	selp.f64 	%fd16, 0d4000000000000000, %fd122, %p21;
$L__BB5_13:
	mov.u32 	%r23, %r197;
	setp.lt.s32 	%p26, %r4, 0;
	setp.eq.s32 	%p27, %r5, 1062207488;
	mul.wide.s32 	%rd20, %r23, 8;
	add.s64 	%rd21, %rd4, %rd20;
	ld.global.f64 	%fd123, [%rd21];
	sub.f64 	%fd18, %fd123, %fd15;
	{
	.reg .b32 %temp; 
	mov.b64 	{%temp, %r24}, %fd18;
	}
	abs.f64 	%fd19, %fd18;
	{ // callseq 7, 0
	.param .b64 param0;
	st.param.f64 	[param0], %fd19;
	.param .b64 retval0;
	call.uni (retval0), 
	__internal_accurate_pow, 
	(
	param0
	);
	ld.param.f64 	%fd124, [retval0];
	} // callseq 7
	setp.lt.s32 	%p29, %r24, 0;
	neg.f64 	%fd126, %fd124;
	selp.f64 	%fd127, %fd126, %fd124, %p27;
	selp.f64 	%fd128, %fd127, %fd124, %p29;
	setp.eq.f64 	%p30, %fd18, 0d0000000000000000;
	selp.b32 	%r106, %r24, 0, %p27;
	or.b32  	%r107, %r106, 2146435072;
	selp.b32 	%r108, %r107, %r106, %p26;
	mov.b32 	%r109, 0;
	mov.b64 	%fd129, {%r109, %r108};
	selp.f64 	%fd335, %fd129, %fd128, %p30;
	add.f64 	%fd130, %fd18, 0d4000000000000000;
	{
	.reg .b32 %temp; 
	mov.b64 	{%temp, %r110}, %fd130;
	}
	and.b32  	%r111, %r110, 2146435072;
	setp.ne.s32 	%p31, %r111, 2146435072;
	@%p31 bra 	$L__BB5_18;
	setp.num.f64 	%p32, %fd18, %fd18;
	@%p32 bra 	$L__BB5_16;
	mov.f64 	%fd131, 0d4000000000000000;
	add.rn.f64 	%fd335, %fd18, %fd131;
	bra.uni 	$L__BB5_18;
$L__BB5_16:
	setp.neu.f64 	%p33, %fd19, 0d7FF0000000000000;
	@%p33 bra 	$L__BB5_18;
	selp.b32 	%r113, %r88, %r6, %p29;
	mov.b32 	%r114, 0;
	mov.b64 	%fd335, {%r114, %r113};
$L__BB5_18:
	setp.eq.f64 	%p35, %fd18, 0d3FF0000000000000;
	neg.f64 	%fd132, %fd335;
	selp.f64 	%fd133, 0dBFF0000000000000, %fd132, %p35;
	div.rn.f64 	%fd24, %fd133, %fd16;
	fma.rn.f64 	%fd134, %fd24, 0d3FF71547652B82FE, 0d4338000000000000;
	{
	.reg .b32 %temp; 
	mov.b64 	{%r25, %temp}, %fd134;
	}
	mov.f64 	%fd135, 0dC338000000000000;
	add.rn.f64 	%fd136, %fd134, %fd135;
	fma.rn.f64 	%fd137, %fd136, 0dBFE62E42FEFA39EF, %fd24;
	fma.rn.f64 	%fd138, %fd136, 0dBC7ABC9E3B39803F, %fd137;
	fma.rn.f64 	%fd139, %fd138, 0d3E5ADE1569CE2BDF, 0d3E928AF3FCA213EA;
	fma.rn.f64 	%fd140, %fd139, %fd138, 0d3EC71DEE62401315;
	fma.rn.f64 	%fd141, %fd140, %fd138, 0d3EFA01997C89EB71;
	fma.rn.f64 	%fd142, %fd141, %fd138, 0d3F2A01A014761F65;
	fma.rn.f64 	%fd143, %fd142, %fd138, 0d3F56C16C1852B7AF;
	fma.rn.f64 	%fd144, %fd143, %fd138, 0d3F81111111122322;
	fma.rn.f64 	%fd145, %fd144, %fd138, 0d3FA55555555502A1;
	fma.rn.f64 	%fd146, %fd145, %fd138, 0d3FC5555555555511;
	fma.rn.f64 	%fd147, %fd146, %fd138, 0d3FE000000000000B;
	fma.rn.f64 	%fd148, %fd147, %fd138, 0d3FF0000000000000;
	fma.rn.f64 	%fd149, %fd148, %fd138, 0d3FF0000000000000;
	{
	.reg .b32 %temp; 
	mov.b64 	{%r26, %temp}, %fd149;
	}
	{
	.reg .b32 %temp; 
	mov.b64 	{%temp, %r27}, %fd149;
	}
	shl.b32 	%r115, %r25, 20;
	add.s32 	%r116, %r115, %r27;
	mov.b64 	%fd336, {%r26, %r116};
	{
	.reg .b32 %temp; 
	mov.b64 	{%temp, %r117}, %fd24;
	}
	mov.b32 	%f4, %r117;
	abs.f32 	%f1, %f4;
	setp.lt.f32 	%p36, %f1, 0f4086232B;
	@%p36 bra 	$L__BB5_21;
	setp.lt.f64 	%p37, %fd24, 0d0000000000000000;
	add.f64 	%fd150, %fd24, 0d7FF0000000000000;
	selp.f64 	%fd336, 0d0000000000000000, %fd150, %p37;
	setp.geu.f32 	%p38, %f1, 0f40874800;
	@%p38 bra 	$L__BB5_21;
	shr.u32 	%r118, %r25, 31;
	add.s32 	%r119, %r25, %r118;
	shr.s32 	%r120, %r119, 1;
	shl.b32 	%r121, %r120, 20;
	add.s32 	%r122, %r27, %r121;
	mov.b64 	%fd151, {%r26, %r122};
	sub.s32 	%r123, %r25, %r120;
	shl.b32 	%r124, %r123, 20;
	add.s32 	%r125, %r124, 1072693248;
	mov.b32 	%r126, 0;
	mov.b64 	%fd152, {%r126, %r125};
	mul.f64 	%fd336, %fd152, %fd151;
$L__BB5_21:
	mul.f64 	%fd337, %fd2, %fd336;
	setp.eq.f64 	%p39, %fd337, 0d0000000000000000;
	mov.f64 	%fd339, 0dFFF0000000000000;
	@%p39 bra 	$L__BB5_29;
	{
	.reg .b32 %temp; 
	mov.b64 	{%temp, %r198}, %fd337;
	}
	{
	.reg .b32 %temp; 
	mov.b64 	{%r199, %temp}, %fd337;
	}
	setp.gt.s32 	%p40, %r198, 1048575;
	mov.b32 	%r200, -1023;
	@%p40 bra 	$L__BB5_24;
	mul.f64 	%fd337, %fd337, 0d4350000000000000;
	{
	.reg .b32 %temp; 
	mov.b64 	{%temp, %r198}, %fd337;
	}
	{
	.reg .b32 %temp; 
	mov.b64 	{%r199, %temp}, %fd337;
	}
	mov.b32 	%r200, -1077;
$L__BB5_24:
	add.s32 	%r129, %r198, -1;
	setp.gt.u32 	%p41, %r129, 2146435070;
	@%p41 bra 	$L__BB5_28;
	shr.u32 	%r132, %r198, 20;
	add.s32 	%r201, %r200, %r132;
	and.b32  	%r133, %r198, 1048575;
	or.b32  	%r134, %r133, 1072693248;
	mov.b64 	%fd338, {%r199, %r134};
	setp.lt.u32 	%p43, %r134, 1073127583;
	@%p43 bra 	$L__BB5_27;
	{
	.reg .b32 %temp; 
	mov.b64 	{%r135, %temp}, %fd338;
	}
	{
	.reg .b32 %temp; 
	mov.b64 	{%temp, %r136}, %fd338;
	}
	add.s32 	%r137, %r136, -1048576;
	mov.b64 	%fd338, {%r135, %r137};
	add.s32 	%r201, %r201, 1;
$L__BB5_27:
	add.f64 	%fd155, %fd338, 0dBFF0000000000000;
	add.f64 	%fd156, %fd338, 0d3FF0000000000000;
	rcp.approx.ftz.f64 	%fd157, %fd156;
	neg.f64 	%fd158, %fd156;
	fma.rn.f64 	%fd159, %fd158, %fd157, 0d3FF0000000000000;
	fma.rn.f64 	%fd160, %fd159, %fd159, %fd159;
	fma.rn.f64 	%fd161, %fd160, %fd157, %fd157;
	mul.f64 	%fd162, %fd155, %fd161;
	fma.rn.f64 	%fd163, %fd155, %fd161, %fd162;
	mul.f64 	%fd164, %fd163, %fd163;
	fma.rn.f64 	%fd165, %fd164, 0d3EB1380B3AE80F1E, 0d3ED0EE258B7A8B04;
	fma.rn.f64 	%fd166, %fd165, %fd164, 0d3EF3B2669F02676F;
	fma.rn.f64 	%fd167, %fd166, %fd164, 0d3F1745CBA9AB0956;
	fma.rn.f64 	%fd168, %fd167, %fd164, 0d3F3C71C72D1B5154;
	fma.rn.f64 	%fd169, %fd168, %fd164, 0d3F624924923BE72D;
	fma.rn.f64 	%fd170, %fd169, %fd164, 0d3F8999999999A3C4;
	fma.rn.f64 	%fd171, %fd170, %fd164, 0d3FB5555555555554;
	sub.f64 	%fd172, %fd155, %fd163;
	add.f64 	%fd173, %fd172, %fd172;
	neg.f64 	%fd174, %fd163;
	fma.rn.f64 	%fd175, %fd174, %fd155, %fd173;
	mul.f64 	%fd176, %fd161, %fd175;
	mul.f64 	%fd177, %fd164, %fd171;
	fma.rn.f64 	%fd178, %fd177, %fd163, %fd176;
	xor.b32  	%r138, %r201, -2147483648;
	mov.b32 	%r139, 1127219200;
	mov.b64 	%fd179, {%r138, %r139};
	sub.f64 	%fd180, %fd179, %fd1;
	fma.rn.f64 	%fd181, %fd180, 0d3FE62E42FEFA39EF, %fd163;
	fma.rn.f64 	%fd182, %fd180, 0dBFE62E42FEFA39EF, %fd181;
	sub.f64 	%fd183, %fd182, %fd163;
	sub.f64 	%fd184, %fd178, %fd183;
	fma.rn.f64 	%fd185, %fd180, 0d3C7ABC9E3B39803F, %fd184;
	add.f64 	%fd339, %fd181, %fd185;
	bra.uni 	$L__BB5_29;
$L__BB5_28:
	fma.rn.f64 	%fd154, %fd337, 0d7FF0000000000000, 0d7FF0000000000000;
	{
	.reg .b32 %temp; 
	mov.b64 	{%temp, %r130}, %fd337;
	}
	and.b32  	%r131, %r130, 2147483647;
	setp.eq.s32 	%p42, %r131, 0;
	selp.f64 	%fd339, 0dFFF0000000000000, %fd154, %p42;
$L__BB5_29:
	setp.eq.f64 	%p44, %fd333, 0dFFF0000000000000;
	setp.eq.f64 	%p45, %fd339, 0dFFF0000000000000;
	add.f64 	%fd186, %fd333, %fd339;
	selp.f64 	%fd187, 0dFFF0000000000000, %fd186, %p45;
	selp.f64 	%fd333, 0dFFF0000000000000, %fd187, %p44;
	add.s32 	%r197, %r23, 1;
	setp.lt.s32 	%p46, %r23, %r3;
	@%p46 bra 	$L__BB5_13;
	ld.param.u64 	%rd25, [_Z9gca_sliceiiiiPdS_S_S_PidS__param_5];
	ld.global.f64 	%fd39, [%rd3];
	cvta.to.global.u64 	%rd22, %rd25;
	mul.wide.u32 	%rd23, %r92, 8;
	add.s64 	%rd24, %rd22, %rd23;
	ld.global.f64 	%fd188, [%rd24];
	setp.eq.f64 	%p47, %fd333, 0dFFF0000000000000;
	setp.eq.f64 	%p48, %fd188, 0dFFF0000000000000;
	add.f64 	%fd190, %fd333, %fd188;
	selp.f64 	%fd191, 0dFFF0000000000000, %fd190, %p48;
	selp.f64 	%fd192, 0dFFF0000000000000, %fd191, %p47;
	setp.neu.f64 	%p49, %fd39, 0dFFF0000000000000;
	setp.neu.f64 	%p50, %fd192, 0dFFF0000000000000;
	and.pred  	%p51, %p49, %p50;
	@%p51 bra 	$L__BB5_32;
	setp.eq.f64 	%p73, %fd39, 0dFFF0000000000000;
	selp.f64 	%fd347, %fd192, %fd39, %p73;
	bra.uni 	$L__BB5_58;
$L__BB5_32:
	setp.leu.f64 	%p52, %fd39, %fd192;
	@%p52 bra 	$L__BB5_45;
	sub.f64 	%fd42, %fd192, %fd39;
	fma.rn.f64 	%fd259, %fd42, 0d3FF71547652B82FE, 0d4338000000000000;
	{
	.reg .b32 %temp; 
	mov.b64 	{%r39, %temp}, %fd259;
	}
	mov.f64 	%fd260, 0dC338000000000000;
	add.rn.f64 	%fd261, %fd259, %fd260;
	fma.rn.f64 	%fd262, %fd261, 0dBFE62E42FEFA39EF, %fd42;
	fma.rn.f64 	%fd263, %fd261, 0dBC7ABC9E3B39803F, %fd262;
	fma.rn.f64 	%fd264, %fd263, 0d3E5ADE1569CE2BDF, 0d3E928AF3FCA213EA;
	fma.rn.f64 	%fd265, %fd264, %fd263, 0d3EC71DEE62401315;
	fma.rn.f64 	%fd266, %fd265, %fd263, 0d3EFA01997C89EB71;
	fma.rn.f64 	%fd267, %fd266, %fd263, 0d3F2A01A014761F65;
	fma.rn.f64 	%fd268, %fd267, %fd263, 0d3F56C16C1852B7AF;
	fma.rn.f64 	%fd269, %fd268, %fd263, 0d3F81111111122322;
	fma.rn.f64 	%fd270, %fd269, %fd263, 0d3FA55555555502A1;
	fma.rn.f64 	%fd271, %fd270, %fd263, 0d3FC5555555555511;
	fma.rn.f64 	%fd272, %fd271, %fd263, 0d3FE000000000000B;
	fma.rn.f64 	%fd273, %fd272, %fd263, 0d3FF0000000000000;
	fma.rn.f64 	%fd274, %fd273, %fd263, 0d3FF0000000000000;
	{
	.reg .b32 %temp; 
	mov.b64 	{%r40, %temp}, %fd274;
	}
	{
	.reg .b32 %temp; 
	mov.b64 	{%temp, %r41}, %fd274;
	}
	shl.b32 	%r166, %r39, 20;
	add.s32 	%r167, %r166, %r41;
	mov.b64 	%fd340, {%r40, %r167};
	{
	.reg .b32 %temp; 
	mov.b64 	{%temp, %r168}, %fd42;
	}
	mov.b32 	%f7, %r168;
	abs.f32 	%f2, %f7;
	setp.lt.f32 	%p63, %f2, 0f4086232B;
	@%p63 bra 	$L__BB5_36;
	setp.lt.f64 	%p64, %fd42, 0d0000000000000000;
	add.f64 	%fd275, %fd42, 0d7FF0000000000000;
	selp.f64 	%fd340, 0d0000000000000000, %fd275, %p64;
	setp.geu.f32 	%p65, %f2, 0f40874800;
	@%p65 bra 	$L__BB5_36;
	shr.u32 	%r169, %r39, 31;
	add.s32 	%r170, %r39, %r169;
	shr.s32 	%r171, %r170, 1;
	shl.b32 	%r172, %r171, 20;
	add.s32 	%r173, %r41, %r172;
	mov.b64 	%fd276, {%r40, %r173};
	sub.s32 	%r174, %r39, %r171;
	shl.b32 	%r175, %r174, 20;
	add.s32 	%r176, %r175, 1072693248;
	mov.b32 	%r177, 0;
	mov.b64 	%fd277, {%r177, %r176};
	mul.f64 	%fd340, %fd277, %fd276;
$L__BB5_36:
	{
	.reg .b32 %temp; 
	mov.b64 	{%temp, %r178}, %fd340;
	}
	mov.b32 	%f8, %r178;
	setp.geu.f32 	%p66, %f8, 0f3FE55555;
	setp.leu.f32 	%p67, %f8, 0fBFD99999;
	or.pred  	%p68, %p66, %p67;
	@%p68 bra 	$L__BB5_38;
	add.f64 	%fd310, %fd340, 0d4000000000000000;
	div.rn.f64 	%fd311, %fd340, %fd310;
	neg.f64 	%fd312, %fd340;
	mul.f64 	%fd313, %fd311, %fd312;
	add.f64 	%fd314, %fd340, %fd313;
	mul.f64 	%fd315, %fd314, %fd314;
	fma.rn.f64 	%fd316, %fd315, 0d3EB372FB2FBE14B5, 0d3ED087FFCEB2DC44;
	fma.rn.f64 	%fd317, %fd316, %fd315, 0d3EF3B9FF890F468C;
	fma.rn.f64 	%fd318, %fd317, %fd315, 0d3F17457EFD51BAF8;
	fma.rn.f64 	%fd319, %fd318, %fd315, 0d3F3C71C8DE3CE825;
	fma.rn.f64 	%fd320, %fd319, %fd315, 0d3F6249248FA4661F;
	fma.rn.f64 	%fd321, %fd320, %fd315, 0d3F899999999D70C4;
	fma.rn.f64 	%fd322, %fd321, %fd315, 0d3FB5555555555462;
	mul.f64 	%fd323, %fd315, %fd322;
	fma.rn.f64 	%fd324, %fd323, %fd314, %fd313;
	add.f64 	%fd47, %fd340, %fd324;
	add.f64 	%fd347, %fd39, %fd47;
	bra.uni 	$L__BB5_58;
$L__BB5_38:
	add.f64 	%fd341, %fd340, 0d3FF0000000000000;
	{
	.reg .b32 %temp; 
	mov.b64 	{%temp, %r202}, %fd341;
	}
	{
	.reg .b32 %temp; 
	mov.b64 	{%r203, %temp}, %fd341;
	}
	setp.gt.s32 	%p69, %r202, 1048575;
	mov.b32 	%r204, -1023;
	@%p69 bra 	$L__BB5_40;
	mul.f64 	%fd341, %fd341, 0d4350000000000000;
	{
	.reg .b32 %temp; 
	mov.b64 	{%temp, %r202}, %fd341;
	}
	{
	.reg .b32 %temp; 
	mov.b64 	{%r203, %temp}, %fd341;
	}
	mov.b32 	%r204, -1077;
$L__BB5_40:
	add.s32 	%r181, %r202, -1;
	setp.gt.u32 	%p70, %r181, 2146435070;
	@%p70 bra 	$L__BB5_44;
	shr.u32 	%r184, %r202, 20;
	add.s32 	%r205, %r204, %r184;
	and.b32  	%r185, %r202, 1048575;
	or.b32  	%r186, %r185, 1072693248;
	mov.b64 	%fd342, {%r203, %r186};
	setp.lt.u32 	%p72, %r186, 1073127583;
	@%p72 bra 	$L__BB5_43;
	{
	.reg .b32 %temp; 
	mov.b64 	{%r187, %temp}, %fd342;
	}
	{
	.reg .b32 %temp; 
	mov.b64 	{%temp, %r188}, %fd342;
	}
	add.s32 	%r189, %r188, -1048576;
	mov.b64 	%fd342, {%r187, %r189};
	add.s32 	%r205, %r205, 1;
$L__BB5_43:
	add.f64 	%fd279, %fd342, 0dBFF0000000000000;
	add.f64 	%fd280, %fd342, 0d3FF0000000000000;
	rcp.approx.ftz.f64 	%fd281, %fd280;
	neg.f64 	%fd282, %fd280;
	fma.rn.f64 	%fd283, %fd282, %fd281, 0d3FF0000000000000;
	fma.rn.f64 	%fd284, %fd283, %fd283, %fd283;
	fma.rn.f64 	%fd285, %fd284, %fd281, %fd281;
	mul.f64 	%fd286, %fd279, %fd285;
	fma.rn.f64 	%fd287, %fd279, %fd285, %fd286;
	mul.f64 	%fd288, %fd287, %fd287;
	fma.rn.f64 	%fd289, %fd288, 0d3EB1380B3AE80F1E, 0d3ED0EE258B7A8B04;
	fma.rn.f64 	%fd290, %fd289, %fd288, 0d3EF3B2669F02676F;
	fma.rn.f64 	%fd291, %fd290, %fd288, 0d3F1745CBA9AB0956;
	fma.rn.f64 	%fd292, %fd291, %fd288, 0d3F3C71C72D1B5154;
	fma.rn.f64 	%fd293, %fd292, %fd288, 0d3F624924923BE72D;
	fma.rn.f64 	%fd294, %fd293, %fd288, 0d3F8999999999A3C4;
	fma.rn.f64 	%fd295, %fd294, %fd288, 0d3FB5555555555554;
	sub.f64 	%fd296, %fd279, %fd287;
	add.f64 	%fd297, %fd296, %fd296;
	neg.f64 	%fd298, %fd287;
	fma.rn.f64 	%fd299, %fd298, %fd279, %fd297;
	mul.f64 	%fd300, %fd285, %fd299;
	mul.f64 	%fd301, %fd288, %fd295;
	fma.rn.f64 	%fd302, %fd301, %fd287, %fd300;
	xor.b32  	%r190, %r205, -2147483648;
	mov.b32 	%r191, 1127219200;
	mov.b64 	%fd303, {%r190, %r191};
	sub.f64 	%fd304, %fd303, %fd1;
	fma.rn.f64 	%fd305, %fd304, 0d3FE62E42FEFA39EF, %fd287;
	fma.rn.f64 	%fd306, %fd304, 0dBFE62E42FEFA39EF, %fd305;
	sub.f64 	%fd307, %fd306, %fd287;
	sub.f64 	%fd308, %fd302, %fd307;
	fma.rn.f64 	%fd309, %fd304, 0d3C7ABC9E3B39803F, %fd308;
	add.f64 	%fd54, %fd305, %fd309;
	add.f64 	%fd347, %fd39, %fd54;
	bra.uni 	$L__BB5_58;
$L__BB5_44:
	fma.rn.f64 	%fd278, %fd341, 0d7FF0000000000000, 0d7FF0000000000000;
	{
	.reg .b32 %temp; 
	mov.b64 	{%temp, %r182}, %fd341;
	}
	and.b32  	%r183, %r182, 2147483647;
	setp.eq.s32 	%p71, %r183, 0;
	selp.f64 	%fd55, 0dFFF0000000000000, %fd278, %p71;
	add.f64 	%fd347, %fd39, %fd55;
	bra.uni 	$L__BB5_58;
$L__BB5_45:
	sub.f64 	%fd58, %fd39, %fd192;
	fma.rn.f64 	%fd193, %fd58, 0d3FF71547652B82FE, 0d4338000000000000;
	{
	.reg .b32 %temp; 
	mov.b64 	{%r52, %temp}, %fd193;
	}
	mov.f64 	%fd194, 0dC338000000000000;
	add.rn.f64 	%fd195, %fd193, %fd194;
	fma.rn.f64 	%fd196, %fd195, 0dBFE62E42FEFA39EF, %fd58;
	fma.rn.f64 	%fd197, %fd195, 0dBC7ABC9E3B39803F, %fd196;
	fma.rn.f64 	%fd198, %fd197, 0d3E5ADE1569CE2BDF, 0d3E928AF3FCA213EA;
	fma.rn.f64 	%fd199, %fd198, %fd197, 0d3EC71DEE62401315;
	fma.rn.f64 	%fd200, %fd199, %fd197, 0d3EFA01997C89EB71;
	fma.rn.f64 	%fd201, %fd200, %fd197, 0d3F2A01A014761F65;
	fma.rn.f64 	%fd202, %fd201, %fd197, 0d3F56C16C1852B7AF;
	fma.rn.f64 	%fd203, %fd202, %fd197, 0d3F81111111122322;
	fma.rn.f64 	%fd204, %fd203, %fd197, 0d3FA55555555502A1;
	fma.rn.f64 	%fd205, %fd204, %fd197, 0d3FC5555555555511;
	fma.rn.f64 	%fd206, %fd205, %fd197, 0d3FE000000000000B;
	fma.rn.f64 	%fd207, %fd206, %fd197, 0d3FF0000000000000;
	fma.rn.f64 	%fd208, %fd207, %fd197, 0d3FF0000000000000;
	{
	.reg .b32 %temp; 
	mov.b64 	{%r53, %temp}, %fd208;
	}
	{
	.reg .b32 %temp; 
	mov.b64 	{%temp, %r54}, %fd208;
	}
	shl.b32 	%r140, %r52, 20;
	add.s32 	%r141, %r140, %r54;
	mov.b64 	%fd343, {%r53, %r141};
	{
	.reg .b32 %temp; 
	mov.b64 	{%temp, %r142}, %fd58;
	}
	mov.b32 	%f5, %r142;
	abs.f32 	%f3, %f5;
	setp.lt.f32 	%p53, %f3, 0f4086232B;
	@%p53 bra 	$L__BB5_48;
	setp.lt.f64 	%p54, %fd58, 0d0000000000000000;
	add.f64 	%fd209, %fd58, 0d7FF0000000000000;
	selp.f64 	%fd343, 0d0000000000000000, %fd209, %p54;
	setp.geu.f32 	%p55, %f3, 0f40874800;
	@%p55 bra 	$L__BB5_48;
	shr.u32 	%r143, %r52, 31;
	add.s32 	%r144, %r52, %r143;
	shr.s32 	%r145, %r144, 1;
	shl.b32 	%r146, %r145, 20;
	add.s32 	%r147, %r54, %r146;
	mov.b64 	%fd210, {%r53, %r147};
	sub.s32 	%r148, %r52, %r145;
	shl.b32 	%r149, %r148, 20;
	add.s32 	%r150, %r149, 1072693248;
	mov.b32 	%r151, 0;
	mov.b64 	%fd211, {%r151, %r150};
	mul.f64 	%fd343, %fd211, %fd210;
$L__BB5_48:
	{
	.reg .b32 %temp; 
	mov.b64 	{%temp, %r152}, %fd343;
	}
	mov.b32 	%f6, %r152;
	setp.geu.f32 	%p56, %f6, 0f3FE55555;
	setp.leu.f32 	%p57, %f6, 0fBFD99999;
	or.pred  	%p58, %p56, %p57;
	@%p58 bra 	$L__BB5_50;
	add.f64 	%fd244, %fd343, 0d4000000000000000;
	div.rn.f64 	%fd245, %fd343, %fd244;
	neg.f64 	%fd246, %fd343;
	mul.f64 	%fd247, %fd245, %fd246;
	add.f64 	%fd248, %fd343, %fd247;
	mul.f64 	%fd249, %fd248, %fd248;
	fma.rn.f64 	%fd250, %fd249, 0d3EB372FB2FBE14B5, 0d3ED087FFCEB2DC44;
	fma.rn.f64 	%fd251, %fd250, %fd249, 0d3EF3B9FF890F468C;
	fma.rn.f64 	%fd252, %fd251, %fd249, 0d3F17457EFD51BAF8;
	fma.rn.f64 	%fd253, %fd252, %fd249, 0d3F3C71C8DE3CE825;
	fma.rn.f64 	%fd254, %fd253, %fd249, 0d3F6249248FA4661F;
	fma.rn.f64 	%fd255, %fd254, %fd249, 0d3F899999999D70C4;
	fma.rn.f64 	%fd256, %fd255, %fd249, 0d3FB5555555555462;
	mul.f64 	%fd257, %fd249, %fd256;
	fma.rn.f64 	%fd258, %fd257, %fd248, %fd247;
	add.f64 	%fd346, %fd343, %fd258;
	bra.uni 	$L__BB5_57;
$L__BB5_50:
	add.f64 	%fd344, %fd343, 0d3FF0000000000000;
	{
	.reg .b32 %temp; 
	mov.b64 	{%temp, %r206}, %fd344;
	}
	{
	.reg .b32 %temp; 
	mov.b64 	{%r207, %temp}, %fd344;
	}
	setp.gt.s32 	%p59, %r206, 1048575;
	mov.b32 	%r208, -1023;
	@%p59 bra 	$L__BB5_52;
	mul.f64 	%fd344, %fd344, 0d4350000000000000;
	{
	.reg .b32 %temp; 
	mov.b64 	{%temp, %r206}, %fd344;
	}
	{
	.reg .b32 %temp; 
	mov.b64 	{%r207, %temp}, %fd344;
	}
	mov.b32 	%r208, -1077;
$L__BB5_52:
	add.s32 	%r155, %r206, -1;
	setp.gt.u32 	%p60, %r155, 2146435070;
	@%p60 bra 	$L__BB5_56;
	shr.u32 	%r158, %r206, 20;
	add.s32 	%r209, %r208, %r158;
	and.b32  	%r159, %r206, 1048575;
	or.b32  	%r160, %r159, 1072693248;
	mov.b64 	%fd345, {%r207, %r160};
	setp.lt.u32 	%p62, %r160, 1073127583;
	@%p62 bra 	$L__BB5_55;
	{
	.reg .b32 %temp; 
	mov.b64 	{%r161, %temp}, %fd345;
	}
	{
	.reg .b32 %temp; 
	mov.b64 	{%temp, %r162}, %fd345;
	}
	add.s32 	%r163, %r162, -1048576;
	mov.b64 	%fd345, {%r161, %r163};
	add.s32 	%r209, %r209, 1;
$L__BB5_55:
	add.f64 	%fd213, %fd345, 0dBFF0000000000000;
	add.f64 	%fd214, %fd345, 0d3FF0000000000000;
	rcp.approx.ftz.f64 	%fd215, %fd214;
	neg.f64 	%fd216, %fd214;
	fma.rn.f64 	%fd217, %fd216, %fd215, 0d3FF0000000000000;
	fma.rn.f64 	%fd218, %fd217, %fd217, %fd217;
	fma.rn.f64 	%fd219, %fd218, %fd215, %fd215;
	mul.f64 	%fd220, %fd213, %fd219;
	fma.rn.f64 	%fd221, %fd213, %fd219, %fd220;
	mul.f64 	%fd222, %fd221, %fd221;
	fma.rn.f64 	%fd223, %fd222, 0d3EB1380B3AE80F1E, 0d3ED0EE258B7A8B04;
	fma.rn.f64 	%fd224, %fd223, %fd222, 0d3EF3B2669F02676F;
	fma.rn.f64 	%fd225, %fd224, %fd222, 0d3F1745CBA9AB0956;
	fma.rn.f64 	%fd226, %fd225, %fd222, 0d3F3C71C72D1B5154;
	fma.rn.f64 	%fd227, %fd226, %fd222, 0d3F624924923BE72D;
	fma.rn.f64 	%fd228, %fd227, %fd222, 0d3F8999999999A3C4;
	fma.rn.f64 	%fd229, %fd228, %fd222, 0d3FB5555555555554;
	sub.f64 	%fd230, %fd213, %fd221;
	add.f64 	%fd231, %fd230, %fd230;
	neg.f64 	%fd232, %fd221;
	fma.rn.f64 	%fd233, %fd232, %fd213, %fd231;
	mul.f64 	%fd234, %fd219, %fd233;
	mul.f64 	%fd235, %fd222, %fd229;
	fma.rn.f64 	%fd236, %fd235, %fd221, %fd234;
	xor.b32  	%r164, %r209, -2147483648;
	mov.b32 	%r165, 1127219200;
	mov.b64 	%fd237, {%r164, %r165};
	sub.f64 	%fd238, %fd237, %fd1;
	fma.rn.f64 	%fd239, %fd238, 0d3FE62E42FEFA39EF, %fd221;
	fma.rn.f64 	%fd240, %fd238, 0dBFE62E42FEFA39EF, %fd239;
	sub.f64 	%fd241, %fd240, %fd221;
	sub.f64 	%fd242, %fd236, %fd241;
	fma.rn.f64 	%fd243, %fd238, 0d3C7ABC9E3B39803F, %fd242;
	add.f64 	%fd346, %fd239, %fd243;
	bra.uni 	$L__BB5_57;
$L__BB5_56:
	fma.rn.f64 	%fd212, %fd344, 0d7FF0000000000000, 0d7FF0000000000000;
	{
	.reg .b32 %temp; 
	mov.b64 	{%temp, %r156}, %fd344;
	}
	and.b32  	%r157, %r156, 2147483647;
	setp.eq.s32 	%p61, %r157, 0;
	selp.f64 	%fd346, 0dFFF0000000000000, %fd212, %p61;
$L__BB5_57:
	add.f64 	%fd347, %fd192, %fd346;
$L__BB5_58:
	st.global.f64 	[%rd3], %fd347;
$L__BB5_59:
	add.s32 	%r192, %r192, 1;
	setp.ne.s32 	%p74, %r192, %r67;
	@%p74 bra 	$L__BB5_3;
$L__BB5_60:
	ret;

}
	// .globl	_ZN3cub18CUB_300001_SM_10006detail11EmptyKernelIvEEvv
.visible .entry _ZN3cub18CUB_300001_SM_10006detail11EmptyKernelIvEEvv()
{


	ret;

}
	// .globl	_ZN3cub18CUB_300001_SM_10006detail8for_each13static_kernelINS2_12policy_hub_t12policy_500_tEmN6thrust24THRUST_300001_SM_1000_NS8cuda_cub20__uninitialized_fill7functorINS7_10device_ptrIdEEdEEEEvT0_T1_
.visible .entry _ZN3cub18CUB_300001_SM_10006detail8for_each13static_kernelINS2_12policy_hub_t12policy_500_tEmN6thrust24THRUST_300001_SM_1000_NS8cuda_cub20__uninitialized_fill7functorINS7_10device_ptrIdEEdEEEEvT0_T1_(
	.param .u64 _ZN3cub18CUB_300001_SM_10006detail8for_each13static_kernelINS2_12policy_hub_t12policy_500_tEmN6thrust24THRUST_300001_SM_1000_NS8cuda_cub20__uninitialized_fill7functorINS7_10device_ptrIdEEdEEEEvT0_T1__param_0,
	.param .align 8 .b8 _ZN3cub18CUB_300001_SM_10006detail8for_each13static_kernelINS2_12policy_hub_t12policy_500_tEmN6thrust24THRUST_300001_SM_1000_NS8cuda_cub20__uninitialized_fill7functorINS7_10device_ptrIdEEdEEEEvT0_T1__param_1[16]
)
.maxntid 256
{
	.reg .pred 	%p<4>;
	.reg .b32 	%r<5>;
	.reg .b64 	%rd<16>;
	.reg .b64 	%fd<3>;

	ld.param.f64 	%fd2, [_ZN3cub18CUB_300001_SM_10006detail8for_each13static_kernelINS2_12policy_hub_t12policy_500_tEmN6thrust24THRUST_300001_SM_1000_NS8cuda_cub20__uninitialized_fill7functorINS7_10device_ptrIdEEdEEEEvT0_T1__param_1+8];
	ld.param.u64 	%rd4, [_ZN3cub18CUB_300001_SM_10006detail8for_each13static_kernelINS2_12policy_hub_t12policy_500_tEmN6thrust24THRUST_300001_SM_1000_NS8cuda_cub20__uninitialized_fill7functorINS7_10device_ptrIdEEdEEEEvT0_T1__param_1];
	ld.param.u64 	%rd5, [_ZN3cub18CUB_300001_SM_10006detail8for_each13static_kernelINS2_12policy_hub_t12policy_500_tEmN6thrust24THRUST_300001_SM_1000_NS8cuda_cub20__uninitialized_fill7functorINS7_10device_ptrIdEEdEEEEvT0_T1__param_0];
	mov.u32 	%r2, %ctaid.x;
	mul.wide.u32 	%rd1, %r2, 512;
	sub.s64 	%rd2, %rd5, %rd1;
	setp.lt.u64 	%p1, %rd2, 512;
	@%p1 bra 	$L__BB7_2;
	mov.u32 	%r4, %tid.x;
	cvta.to.global.u64 	%rd11, %rd4;
	cvt.u64.u32 	%rd12, %r4;
	add.s64 	%rd13, %rd1, %rd12;
	shl.b64 	%rd14, %rd13, 3;
	add.s64 	%rd15, %rd11, %rd14;
	st.global.f64 	[%rd15], %fd2;
	st.global.f64 	[%rd15+2048], %fd2;
	bra.uni 	$L__BB7_6;
$L__BB7_2:
	cvta.to.global.u64 	%rd6, %rd4;
	mov.u32 	%r1, %tid.x;
	cvt.u64.u32 	%rd7, %r1;
	setp.le.u64 	%p2, %rd2, %rd7;
	add.s64 	%rd8, %rd1, %rd7;
	shl.b64 	%rd9, %rd8, 3;
	add.s64 	%rd3, %rd6, %rd9;
	@%p2 bra 	$L__BB7_4;
	st.global.f64 	[%rd3], %fd2;
$L__BB7_4:
	add.s32 	%r3, %r1, 256;
	cvt.u64.u32 	%rd10, %r3;
	setp.le.u64 	%p3, %rd2, %rd10;
	@%p3 bra 	$L__BB7_6;
	st.global.f64 	[%rd3+2048], %fd2;
$L__BB7_6:
	ret;

}
	// .globl	_ZN3cub18CUB_300001_SM_10006detail8for_each13static_kernelINS2_12policy_hub_t12policy_500_tEmN6thrust24THRUST_300001_SM_1000_NS8cuda_cub20__uninitialized_fill7functorINS7_10device_ptrIiEEiEEEEvT0_T1_
.visible .entry _ZN3cub18CUB_300001_SM_10006detail8for_each13static_kernelINS2_12policy_hub_t12policy_500_tEmN6thrust24THRUST_300001_SM_1000_NS8cuda_cub20__uninitialized_fill7functorINS7_10device_ptrIiEEiEEEEvT0_T1_(
	.param .u64 _ZN3cub18CUB_300001_SM_10006detail8for_each13static_kernelINS2_12policy_hub_t12policy_500_tEmN6thrust24THRUST_300001_SM_1000_NS8cuda_cub20__uninitialized_fill7functorINS7_10device_ptrIiEEiEEEEvT0_T1__param_0,
	.param .align 8 .b8 _ZN3cub18CUB_300001_SM_10006detail8for_each13static_kernelINS2_12policy_hub_t12policy_500_tEmN6thrust24THRUST_300001_SM_1000_NS8cuda_cub20__uninitialized_fill7functorINS7_10device_ptrIiEEiEEEEvT0_T1__param_1[16]
)
.maxntid 256
{
	.reg .pred 	%p<4>;
	.reg .b16 	%rs<5>;
	.reg .b32 	%r<12>;
	.reg .b64 	%rd<16>;

	ld.param.u32 	%r3, [_ZN3cub18CUB_300001_SM_10006detail8for_each13static_kernelINS2_12policy_hub_t12policy_500_tEmN6thrust24THRUST_300001_SM_1000_NS8cuda_cub20__uninitialized_fill7functorINS7_10device_ptrIiEEiEEEEvT0_T1__param_1+8];
	ld.param.u64 	%rd4, [_ZN3cub18CUB_300001_SM_10006detail8for_each13static_kernelINS2_12policy_hub_t12policy_500_tEmN6thrust24THRUST_300001_SM_1000_NS8cuda_cub20__uninitialized_fill7functorINS7_10device_ptrIiEEiEEEEvT0_T1__param_1];
	ld.param.u64 	%rd5, [_ZN3cub18CUB_300001_SM_10006detail8for_each13static_kernelINS2_12policy_hub_t12policy_500_tEmN6thrust24THRUST_300001_SM_1000_NS8cuda_cub20__uninitialized_fill7functorINS7_10device_ptrIiEEiEEEEvT0_T1__param_0];
	mov.u32 	%r9, %ctaid.x;
	mul.wide.u32 	%rd1, %r9, 512;
	sub.s64 	%rd2, %rd5, %rd1;
	setp.lt.u64 	%p1, %rd2, 512;
	@%p1 bra 	$L__BB8_2;
	mov.u32 	%r11, %tid.x;
	cvta.to.global.u64 	%rd11, %rd4;
	cvt.u64.u32 	%rd12, %r11;
	add.s64 	%rd13, %rd1, %rd12;
	shl.b64 	%rd14, %rd13, 2;
	add.s64 	%rd15, %rd11, %rd14;
	st.global.u32 	[%rd15], %r3;
	st.global.u32 	[%rd15+1024], %r3;
	bra.uni 	$L__BB8_6;
$L__BB8_2:
	cvta.to.global.u64 	%rd6, %rd4;
	mov.u32 	%r2, %tid.x;
	cvt.u64.u32 	%rd7, %r2;
	setp.le.u64 	%p2, %rd2, %rd7;
	add.s64 	%rd8, %rd1, %rd7;
	shl.b64 	%rd9, %rd8, 2;
	add.s64 	%rd3, %rd6, %rd9;
	@%p2 bra 	$L__BB8_4;
	st.global.u32 	[%rd3], %r3;
$L__BB8_4:
	add.s32 	%r10, %r2, 256;
	cvt.u64.u32 	%rd10, %r10;
	setp.le.u64 	%p3, %rd2, %rd10;
	@%p3 bra 	$L__BB8_6;
	st.global.u32 	[%rd3+1024], %r3;
$L__BB8_6:
	ret;

}
	// .globl	_ZN3cub18CUB_300001_SM_10006detail8for_each13static_kernelINS2_12policy_hub_t12policy_500_tElN6thrust24THRUST_300001_SM_1000_NS8cuda_cub6__fill7functorINS7_6detail15normal_iteratorINS7_10device_ptrIdEEEEdEEEEvT0_T1_
.visible .entry _ZN3cub18CUB_300001_SM_10006detail8for_each13static_kernelINS2_12policy_hub_t12policy_500_tElN6thrust24THRUST_300001_SM_1000_NS8cuda_cub6__fill7functorINS7_6detail15normal_iteratorINS7_10device_ptrIdEEEEdEEEEvT0_T1_(
	.param .u64 _ZN3cub18CUB_300001_SM_10006detail8for_each13static_kernelINS2_12policy_hub_t12policy_500_tElN6thrust24THRUST_300001_SM_1000_NS8cuda_cub6__fill7functorINS7_6detail15normal_iteratorINS7_10device_ptrIdEEEEdEEEEvT0_T1__param_0,
	.param .align 8 .b8 _ZN3cub18CUB_300001_SM_10006detail8for_each13static_kernelINS2_12policy_hub_t12policy_500_tElN6thrust24THRUST_300001_SM_1000_NS8cuda_cub6__fill7functorINS7_6detail15normal_iteratorINS7_10device_ptrIdEEEEdEEEEvT0_T1__param_1[16]
)
.maxntid 256
{
	.reg .pred 	%p<4>;
	.reg .b32 	%r<5>;
	.reg .b64 	%rd<17>;
	.reg .b64 	%fd<3>;

	ld.param.f64 	%fd2, [_ZN3cub18CUB_300001_SM_10006detail8for_each13static_kernelINS2_12policy_hub_t12policy_500_tElN6thrust24THRUST_300001_SM_1000_NS8cuda_cub6__fill7functorINS7_6detail15normal_iteratorINS7_10device_ptrIdEEEEdEEEEvT0_T1__param_1+8];
	ld.param.u64 	%rd5, [_ZN3cub18CUB_300001_SM_10006detail8for_each13static_kernelINS2_12policy_hub_t12policy_500_tElN6thrust24THRUST_300001_SM_1000_NS8cuda_cub6__fill7functorINS7_6detail15normal_iteratorINS7_10device_ptrIdEEEEdEEEEvT0_T1__param_1];
	ld.param.u64 	%rd6, [_ZN3cub18CUB_300001_SM_10006detail8for_each13static_kernelINS2_12policy_hub_t12policy_500_tElN6thrust24THRUST_300001_SM_1000_NS8cuda_cub6__fill7functorINS7_6detail15normal_iteratorINS7_10device_ptrIdEEEEdEEEEvT0_T1__param_0];
	mov.u32 	%r2, %ctaid.x;
	mul.wide.u32 	%rd1, %r2, 512;
	sub.s64 	%rd2, %rd6, %rd1;
	setp.lt.s64 	%p1, %rd2, 512;
	@%p1 bra 	$L__BB9_2;
	mov.u32 	%r4, %tid.x;
	cvta.to.global.u64 	%rd12, %rd5;
	cvt.u64.u32 	%rd13, %r4;
	add.s64 	%rd14, %rd1, %rd13;
	shl.b64 	%rd15, %rd14, 3;
	add.s64 	%rd16, %rd12, %rd15;
	st.global.f64 	[%rd16], %fd2;
	st.global.f64 	[%rd16+2048], %fd2;
	bra.uni 	$L__BB9_6;
$L__BB9_2:
	cvta.to.global.u64 	%rd7, %rd5;
	mov.u32 	%r1, %tid.x;
	cvt.s64.s32 	%rd3, %rd2;
	cvt.u64.u32 	%rd8, %r1;
	setp.le.s64 	%p2, %rd3, %rd8;
	add.s64 	%rd9, %rd1, %rd8;
	shl.b64 	%rd10, %rd9, 3;
	add.s64 	%rd4, %rd7, %rd10;
	@%p2 bra 	$L__BB9_4;
	st.global.f64 	[%rd4], %fd2;
$L__BB9_4:
	add.s32 	%r3, %r1, 256;
	cvt.u64.u32 	%rd11, %r3;
	setp.le.s64 	%p3, %rd3, %rd11;
	@%p3 bra 	$L__BB9_6;
	st.global.f64 	[%rd4+2048], %fd2;
$L__BB9_6:
	ret;

}
.func  (.param .b64 func_retval0) __internal_accurate_pow(
	.param .b64 __internal_accurate_pow_param_0
)
{
	.reg .pred 	%p<8>;
	.reg .b32 	%r<49>;
	.reg .b32 	%f<3>;
	.reg .b64 	%fd<109>;

	ld.param.f64 	%fd10, [__internal_accurate_pow_param_0];
	{
	.reg .b32 %temp; 
	mov.b64 	{%temp, %r46}, %fd10;
	}
	{
	.reg .b32 %temp; 
	mov.b64 	{%r45, %temp}, %fd10;
	}
	shr.u32 	%r47, %r46, 20;
	setp.gt.u32 	%p1, %r46, 1048575;
	@%p1 bra 	$L__BB10_2;
	mul.f64 	%fd11, %fd10, 0d4350000000000000;
	{
	.reg .b32 %temp; 
	mov.b64 	{%temp, %r46}, %fd11;
	}
	{
	.reg .b32 %temp; 
	mov.b64 	{%r45, %temp}, %fd11;
	}
	shr.u32 	%r16, %r46, 20;
	add.s32 	%r47, %r16, -54;
$L__BB10_2:
	add.s32 	%r48, %r47, -1023;
	and.b32  	%r17, %r46, -2146435073;
	or.b32  	%r18, %r17, 1072693248;
	mov.b64 	%fd107, {%r45, %r18};
	setp.lt.u32 	%p2, %r18, 1073127583;
	@%p2 bra 	$L__BB10_4;
	{
	.reg .b32 %temp; 
	mov.b64 	{%r19, %temp}, %fd107;
	}
	{
	.reg .b32 %temp; 
	mov.b64 	{%temp, %r20}, %fd107;
	}
	add.s32 	%r21, %r20, -1048576;
	mov.b64 	%fd107, {%r19, %r21};
	add.s32 	%r48, %r47, -1022;
$L__BB10_4:
	add.f64 	%fd12, %fd107, 0dBFF0000000000000;
	add.f64 	%fd13, %fd107, 0d3FF0000000000000;
	rcp.approx.ftz.f64 	%fd14, %fd13;
	neg.f64 	%fd15, %fd13;
	fma.rn.f64 	%fd16, %fd15, %fd14, 0d3FF0000000000000;
	fma.rn.f64 	%fd17, %fd16, %fd16, %fd16;
	fma.rn.f64 	%fd18, %fd17, %fd14, %fd14;
	mul.f64 	%fd19, %fd12, %fd18;
	fma.rn.f64 	%fd20, %fd12, %fd18, %fd19;
	mul.f64 	%fd21, %fd20, %fd20;
	fma.rn.f64 	%fd22, %fd21, 0d3EB0F5FF7D2CAFE2, 0d3ED0F5D241AD3B5A;
	fma.rn.f64 	%fd23, %fd22, %fd21, 0d3EF3B20A75488A3F;
	fma.rn.f64 	%fd24, %fd23, %fd21, 0d3F1745CDE4FAECD5;
	fma.rn.f64 	%fd25, %fd24, %fd21, 0d3F3C71C7258A578B;
	fma.rn.f64 	%fd26, %fd25, %fd21, 0d3F6249249242B910;
	fma.rn.f64 	%fd27, %fd26, %fd21, 0d3F89999999999DFB;
	sub.f64 	%fd28, %fd12, %fd20;
	add.f64 	%fd29, %fd28, %fd28;
	neg.f64 	%fd30, %fd20;
	fma.rn.f64 	%fd31, %fd30, %fd12, %fd29;
	mul.f64 	%fd32, %fd18, %fd31;
	fma.rn.f64 	%fd33, %fd21, %fd27, 0d3FB5555555555555;
	mov.f64 	%fd34, 0d3FB5555555555555;
	sub.f64 	%fd35, %fd34, %fd33;
	fma.rn.f64 	%fd36, %fd21, %fd27, %fd35;
	add.f64 	%fd37, %fd36, 0dBC46A4CB00B9E7B0;
	add.f64 	%fd38, %fd33, %fd37;
	sub.f64 	%fd39, %fd33, %fd38;
	add.f64 	%fd40, %fd37, %fd39;
	mul.rn.f64 	%fd41, %fd20, %fd20;
	neg.f64 	%fd42, %fd41;
	fma.rn.f64 	%fd43, %fd20, %fd20, %fd42;
	{
	.reg .b32 %temp; 
	mov.b64 	{%r22, %temp}, %fd32;
	}
	{
	.reg .b32 %temp; 
	mov.b64 	{%temp, %r23}, %fd32;
	}
	add.s32 	%r24, %r23, 1048576;
	mov.b64 	%fd44, {%r22, %r24};
	fma.rn.f64 	%fd45, %fd20, %fd44, %fd43;
	mul.rn.f64 	%fd46, %fd41, %fd20;
	neg.f64 	%fd47, %fd46;
	fma.rn.f64 	%fd48, %fd41, %fd20, %fd47;
	fma.rn.f64 	%fd49, %fd41, %fd32, %fd48;
	fma.rn.f64 	%fd50, %fd45, %fd20, %fd49;
	mul.rn.f64 	%fd51, %fd38, %fd46;
	neg.f64 	%fd52, %fd51;
	fma.rn.f64 	%fd53, %fd38, %fd46, %fd52;
	fma.rn.f64 	%fd54, %fd38, %fd50, %fd53;
	fma.rn.f64 	%fd55, %fd40, %fd46, %fd54;
	add.f64 	%fd56, %fd51, %fd55;
	sub.f64 	%fd57, %fd51, %fd56;
	add.f64 	%fd58, %fd55, %fd57;
	add.f64 	%fd59, %fd20, %fd56;
	sub.f64 	%fd60, %fd20, %fd59;
	add.f64 	%fd61, %fd56, %fd60;
	add.f64 	%fd62, %fd58, %fd61;
	add.f64 	%fd63, %fd32, %fd62;
	add.f64 	%fd64, %fd59, %fd63;
	sub.f64 	%fd65, %fd59, %fd64;
	add.f64 	%fd66, %fd63, %fd65;
	xor.b32  	%r25, %r48, -2147483648;
	mov.b32 	%r26, 1127219200;
	mov.b64 	%fd67, {%r25, %r26};
	mov.b32 	%r27, -2147483648;
	mov.b64 	%fd68, {%r27, %r26};
	sub.f64 	%fd69, %fd67, %fd68;
	fma.rn.f64 	%fd70, %fd69, 0d3FE62E42FEFA39EF, %fd64;
	fma.rn.f64 	%fd71, %fd69, 0dBFE62E42FEFA39EF, %fd70;
	sub.f64 	%fd72, %fd71, %fd64;
	sub.f64 	%fd73, %fd66, %fd72;
	fma.rn.f64 	%fd74, %fd69, 0d3C7ABC9E3B39803F, %fd73;
	add.f64 	%fd75, %fd70, %fd74;
	sub.f64 	%fd76, %fd70, %fd75;
	add.f64 	%fd77, %fd74, %fd76;
	mov.f64 	%fd78, 0d4000000000000000;
	{
	.reg .b32 %temp; 
	mov.b64 	{%temp, %r28}, %fd78;
	}
	{
	.reg .b32 %temp; 
	mov.b64 	{%r29, %temp}, %fd78;
	}
	shl.b32 	%r30, %r28, 1;
	setp.gt.u32 	%p3, %r30, -33554433;
	and.b32  	%r31, %r28, -15728641;
	selp.b32 	%r32, %r31, %r28, %p3;
	mov.b64 	%fd79, {%r29, %r32};
	mul.rn.f64 	%fd80, %fd75, %fd79;
	neg.f64 	%fd81, %fd80;
	fma.rn.f64 	%fd82, %fd75, %fd79, %fd81;
	fma.rn.f64 	%fd83, %fd77, %fd79, %fd82;
	add.f64 	%fd4, %fd80, %fd83;
	sub.f64 	%fd84, %fd80, %fd4;
	add.f64 	%fd5, %fd83, %fd84;
	fma.rn.f64 	%fd85, %fd4, 0d3FF71547652B82FE, 0d4338000000000000;
	{
	.reg .b32 %temp; 
	mov.b64 	{%r13, %temp}, %fd85;
	}
	mov.f64 	%fd86, 0dC338000000000000;
	add.rn.f64 	%fd87, %fd85, %fd86;
	fma.rn.f64 	%fd88, %fd87, 0dBFE62E42FEFA39EF, %fd4;
	fma.rn.f64 	%fd89, %fd87, 0dBC7ABC9E3B39803F, %fd88;
	fma.rn.f64 	%fd90, %fd89, 0d3E5ADE1569CE2BDF, 0d3E928AF3FCA213EA;
	fma.rn.f64 	%fd91, %fd90, %fd89, 0d3EC71DEE62401315;
	fma.rn.f64 	%fd92, %fd91, %fd89, 0d3EFA01997C89EB71;
	fma.rn.f64 	%fd93, %fd92, %fd89, 0d3F2A01A014761F65;
	fma.rn.f64 	%fd94, %fd93, %fd89, 0d3F56C16C1852B7AF;
	fma.rn.f64 	%fd95, %fd94, %fd89, 0d3F81111111122322;
	fma.rn.f64 	%fd96, %fd95, %fd89, 0d3FA55555555502A1;
	fma.rn.f64 	%fd97, %fd96, %fd89, 0d3FC5555555555511;
	fma.rn.f64 	%fd98, %fd97, %fd89, 0d3FE000000000000B;
	fma.rn.f64 	%fd99, %fd98, %fd89, 0d3FF0000000000000;
	fma.rn.f64 	%fd100, %fd99, %fd89, 0d3FF0000000000000;
	{
	.reg .b32 %temp; 
	mov.b64 	{%r14, %temp}, %fd100;
	}
	{
	.reg .b32 %temp; 
	mov.b64 	{%temp, %r15}, %fd100;
	}
	shl.b32 	%r33, %r13, 20;
	add.s32 	%r34, %r33, %r15;
	mov.b64 	%fd108, {%r14, %r34};
	{
	.reg .b32 %temp; 
	mov.b64 	{%temp, %r35}, %fd4;
	}
	mov.b32 	%f2, %r35;
	abs.f32 	%f1, %f2;
	setp.lt.f32 	%p4, %f1, 0f4086232B;
	@%p4 bra 	$L__BB10_7;
	setp.lt.f64 	%p5, %fd4, 0d0000000000000000;
	add.f64 	%fd101, %fd4, 0d7FF0000000000000;
	selp.f64 	%fd108, 0d0000000000000000, %fd101, %p5;
	setp.geu.f32 	%p6, %f1, 0f40874800;
	@%p6 bra 	$L__BB10_7;
	shr.u32 	%r36, %r13, 31;
	add.s32 	%r37, %r13, %r36;
	shr.s32 	%r38, %r37, 1;
	shl.b32 	%r39, %r38, 20;
	add.s32 	%r40, %r15, %r39;
	mov.b64 	%fd102, {%r14, %r40};
	sub.s32 	%r41, %r13, %r38;
	shl.b32 	%r42, %r41, 20;
	add.s32 	%r43, %r42, 1072693248;
	mov.b32 	%r44, 0;
	mov.b64 	%fd103, {%r44, %r43};
	mul.f64 	%fd108, %fd103, %fd102;
$L__BB10_7:
	abs.f64 	%fd104, %fd108;
	setp.eq.f64 	%p7, %fd104, 0d7FF0000000000000;
	fma.rn.f64 	%fd105, %fd108, %fd5, %fd108;
	selp.f64 	%fd106, %fd108, %fd105, %p7;
	st.param.f64 	[func_retval0], %fd106;
	ret;

}


// ===== COMPILED SASS (sm_100) =====

	.target	sm_100

	.elftype	@"ET_EXEC"


//--------------------- .note.nv.tkinfo           --------------------------
	.section	.note.nv.tkinfo,"",@"SHT_NOTE"
	.sectionflags	@"SHF_NOTE_NV_TKINFO"
	.tkinfo
        /*0018*/ 	.word	0x00000002
        /*0030*/ 	.string	""
        /*0030*/ 	.string	"ptxas"
        /*0030*/ 	.string	"Cuda compilation tools, release 13.0, V13.0.88"
        /*0030*/ 	.string	"Build cuda_13.0.r13.0/compiler.36424714_0"
        /*0030*/ 	.string	"-arch sm_100 -m 64 "



//--------------------- .note.nv.cuinfo           --------------------------
	.section	.note.nv.cuinfo,"",@"SHT_NOTE"
	.sectionflags	@"SHF_NOTE_NV_CUINFO"
        /*0018*/ 	.short	0x0002
        /*001a*/ 	.short	0x0064
        /*001c*/ 	.short	0x0082
	.zero		2


//--------------------- .nv.info                  --------------------------
	.section	.nv.info,"",@"SHT_CUDA_INFO"
	.align	4


	//----- nvinfo : EIATTR_REGCOUNT
	.align		4
        /*0000*/ 	.byte	0x04, 0x2f
        /*0002*/ 	.short	(.L_46 - .L_45)
	.align		4
.L_45:
        /*0004*/ 	.word	index@(_Z8gfa_initiiiPdS_S_S_dS_i)
        /*0008*/ 	.word	0x00000024


	//----- nvinfo : EIATTR_FRAME_SIZE
	.align		4
.L_46:
        /*000c*/ 	.byte	0x04, 0x11
        /*000e*/ 	.short	(.L_48 - .L_47)
	.align		4
.L_47:
        /*0010*/ 	.word	index@($_Z8gfa_initiiiPdS_S_S_dS_i$__internal_accurate_pow)
        /*0014*/ 	.word	0x00000000


	//----- nvinfo : EIATTR_FRAME_SIZE
	.align		4
.L_48:
        /*0018*/ 	.byte	0x04, 0x11
        /*001a*/ 	.short	(.L_50 - .L_49)
	.align		4
.L_49:
        /*001c*/ 	.word	index@($__internal_9_$__cuda_sm20_div_rn_f64_full)
        /*0020*/ 	.word	0x00000000


	//----- nvinfo : EIATTR_FRAME_SIZE
	.align		4
.L_50:
        /*0024*/ 	.byte	0x04, 0x11
        /*0026*/ 	.short	(.L_52 - .L_51)
	.align		4
.L_51:
        /*0028*/ 	.word	index@($__internal_8_$__cuda_sm20_dblrcp_rn_slowpath_v3)
        /*002c*/ 	.word	0x00000000


	//----- nvinfo : EIATTR_FRAME_SIZE
	.align		4
.L_52:
        /*0030*/ 	.byte	0x04, 0x11
        /*0032*/ 	.short	(.L_54 - .L_53)
	.align		4
.L_53:
        /*0034*/ 	.word	index@(_Z8gfa_initiiiPdS_S_S_dS_i)
        /*0038*/ 	.word	0x00000000


	//----- nvinfo : EIATTR_REGCOUNT
	.align		4
.L_54:
        /*003c*/ 	.byte	0x04, 0x2f
        /*003e*/ 	.short	(.L_56 - .L_55)
	.align		4
.L_55:
        /*0040*/ 	.word	index@(_Z15gfa_terminationiiiPdPiS_)
        /*0044*/ 	.word	0x0000001f


	//----- nvinfo : EIATTR_FRAME_SIZE
	.align		4
.L_56:
        /*0048*/ 	.byte	0x04, 0x11
        /*004a*/ 	.short	(.L_58 - .L_57)
	.align		4
.L_57:
        /*004c*/ 	.word	index@($__internal_7_$__cuda_sm20_div_rn_f64_full)
        /*0050*/ 	.word	0x00000000


	//----- nvinfo : EIATTR_FRAME_SIZE
	.align		4
.L_58:
        /*0054*/ 	.byte	0x04, 0x11
        /*0056*/ 	.short	(.L_60 - .L_59)
	.align		4
.L_59:
        /*0058*/ 	.word	index@(_Z15gfa_terminationiiiPdPiS_)
        /*005c*/ 	.word	0x00000000


	//----- nvinfo : EIATTR_REGCOUNT
	.align		4
.L_60:
        /*0060*/ 	.byte	0x04, 0x2f
        /*0062*/ 	.short	(.L_62 - .L_61)
	.align		4
.L_61:
        /*0064*/ 	.word	index@(_Z9gfa_sliceiiiiPdS_S_S_S_PidS_)
        /*0068*/ 	.word	0x0000003e


	//----- nvinfo : EIATTR_FRAME_SIZE
	.align		4
.L_62:
        /*006c*/ 	.byte	0x04, 0x11
        /*006e*/ 	.short	(.L_64 - .L_63)
	.align		4
.L_63:
        /*0070*/ 	.word	index@($_Z9gfa_sliceiiiiPdS_S_S_S_PidS_$__internal_accurate_pow)
        /*0074*/ 	.word	0x00000000


	//----- nvinfo : EIATTR_FRAME_SIZE
	.align		4
.L_64:
        /*0078*/ 	.byte	0x04, 0x11
        /*007a*/ 	.short	(.L_66 - .L_65)
	.align		4
.L_65:
        /*007c*/ 	.word	index@($__internal_6_$__cuda_sm20_div_rn_f64_full)
        /*0080*/ 	.word	0x00000000


	//----- nvinfo : EIATTR_FRAME_SIZE
	.align		4
.L_66:
        /*0084*/ 	.byte	0x04, 0x11
        /*0086*/ 	.short	(.L_68 - .L_67)
	.align		4
.L_67:
        /*0088*/ 	.word	index@($__internal_5_$__cuda_sm20_dblrcp_rn_slowpath_v3)
        /*008c*/ 	.word	0x00000000


	//----- nvinfo : EIATTR_FRAME_SIZE
	.align		4
.L_68:
        /*0090*/ 	.byte	0x04, 0x11
        /*0092*/ 	.short	(.L_70 - .L_69)
	.align		4
.L_69:
        /*0094*/ 	.word	index@(_Z9gfa_sliceiiiiPdS_S_S_S_PidS_)
        /*0098*/ 	.word	0x00000000


	//----- nvinfo : EIATTR_REGCOUNT
	.align		4
.L_70:
        /*009c*/ 	.byte	0x04, 0x2f
        /*009e*/ 	.short	(.L_72 - .L_71)
	.align		4
.L_71:
        /*00a0*/ 	.word	index@(_Z8gca_initiiPdS_S_dS_ii)
        /*00a4*/ 	.word	0x00000024


	//----- nvinfo : EIATTR_FRAME_SIZE
	.align		4
.L_72:
        /*00a8*/ 	.byte	0x04, 0x11
        /*00aa*/ 	.short	(.L_74 - .L_73)
	.align		4
.L_73:
        /*00ac*/ 	.word	index@($_Z8gca_initiiPdS_S_dS_ii$__internal_accurate_pow)
        /*00b0*/ 	.word	0x00000000


	//----- nvinfo : EIATTR_FRAME_SIZE
	.align		4
.L_74:
        /*00b4*/ 	.byte	0x04, 0x11
        /*00b6*/ 	.short	(.L_76 - .L_75)
	.align		4
.L_75:
        /*00b8*/ 	.word	index@($__internal_4_$__cuda_sm20_div_rn_f64_full)
        /*00bc*/ 	.word	0x00000000


	//----- nvinfo : EIATTR_FRAME_SIZE
	.align		4
.L_76:
        /*00c0*/ 	.byte	0x04, 0x11
        /*00c2*/ 	.short	(.L_78 - .L_77)
	.align		4
.L_77:
        /*00c4*/ 	.word	index@($__internal_3_$__cuda_sm20_dblrcp_rn_slowpath_v3)
        /*00c8*/ 	.word	0x00000000


	//----- nvinfo : EIATTR_FRAME_SIZE
	.align		4
.L_78:
        /*00cc*/ 	.byte	0x04, 0x11
        /*00ce*/ 	.short	(.L_80 - .L_79)
	.align		4
.L_79:
        /*00d0*/ 	.word	index@(_Z8gca_initiiPdS_S_dS_ii)
        /*00d4*/ 	.word	0x00000000


	//----- nvinfo : EIATTR_REGCOUNT
	.align		4
.L_80:
        /*00d8*/ 	.byte	0x04, 0x2f
        /*00da*/ 	.short	(.L_82 - .L_81)
	.align		4
.L_81:
        /*00dc*/ 	.word	index@(_Z15gca_terminationiiPdPiS_)
        /*00e0*/ 	.word	0x0000001c


	//----- nvinfo : EIATTR_FRAME_SIZE
	.align		4
.L_82:
        /*00e4*/ 	.byte	0x04, 0x11
        /*00e6*/ 	.short	(.L_84 - .L_83)
	.align		4
.L_83:
        /*00e8*/ 	.word	index@($__internal_2_$__cuda_sm20_div_rn_f64_full)
        /*00ec*/ 	.word	0x00000000


	//----- nvinfo : EIATTR_FRAME_SIZE
	.align		4
.L_84:
        /*00f0*/ 	.byte	0x04, 0x11
        /*00f2*/ 	.short	(.L_86 - .L_85)
	.align		4
.L_85:
        /*00f4*/ 	.word	index@(_Z15gca_terminationiiPdPiS_)
        /*00f8*/ 	.word	0x00000000


	//----- nvinfo : EIATTR_REGCOUNT
	.align		4
.L_86:
        /*00fc*/ 	.byte	0x04, 0x2f
        /*00fe*/ 	.short	(.L_88 - .L_87)
	.align		4
.L_87:
        /*0100*/ 	.word	index@(_Z9gca_sliceiiiiPdS_S_S_PidS_)
        /*0104*/ 	.word	0x00000036


	//----- nvinfo : EIATTR_FRAME_SIZE
	.align		4
.L_88:
        /*0108*/ 	.byte	0x04, 0x11
        /*010a*/ 	.short	(.L_90 - .L_89)
	.align		4
.L_89:
        /*010c*/ 	.word	index@($_Z9gca_sliceiiiiPdS_S_S_PidS_$__internal_accurate_pow)
        /*0110*/ 	.word	0x00000000


	//----- nvinfo : EIATTR_FRAME_SIZE
	.align		4
.L_90:
        /*0114*/ 	.byte	0x04, 0x11
        /*0116*/ 	.short	(.L_92 - .L_91)
	.align		4
.L_91:
        /*0118*/ 	.word	index@($__internal_1_$__cuda_sm20_div_rn_f64_full)
        /*011c*/ 	.word	0x00000000


	//----- nvinfo : EIATTR_FRAME_SIZE
	.align		4
.L_92:
        /*0120*/ 	.byte	0x04, 0x11
        /*0122*/ 	.short	(.L_94 - .L_93)
	.align		4
.L_93:
        /*0124*/ 	.word	index@($__internal_0_$__cuda_sm20_dblrcp_rn_slowpath_v3)
        /*0128*/ 	.word	0x00000000


	//----- nvinfo : EIATTR_FRAME_SIZE
	.align		4
.L_94:
        /*012c*/ 	.byte	0x04, 0x11
        /*012e*/ 	.short	(.L_96 - .L_95)
	.align		4
.L_95:
        /*0130*/ 	.word	index@(_Z9gca_sliceiiiiPdS_S_S_PidS_)
        /*0134*/ 	.word	0x00000000


	//----- nvinfo : EIATTR_REGCOUNT
	.align		4
.L_96:
        /*0138*/ 	.byte	0x04, 0x2f
        /*013a*/ 	.short	(.L_98 - .L_97)
	.align		4
.L_97:
        /*013c*/ 	.word	index@(_ZN3cub18CUB_300001_SM_10006detail11EmptyKernelIvEEvv)
        /*0140*/ 	.word	0x00000004


	//----- nvinfo : EIATTR_FRAME_SIZE
	.align		4
.L_98:
        /*0144*/ 	.byte	0x04, 0x11
        /*0146*/ 	.short	(.L_100 - .L_99)
	.align		4
.L_99:
        /*0148*/ 	.word	index@(_ZN3cub18CUB_300001_SM_10006detail11EmptyKernelIvEEvv)
        /*014c*/ 	.word	0x00000000


	//----- nvinfo : EIATTR_REGCOUNT
	.align		4
.L_100:
        /*0150*/ 	.byte	0x04, 0x2f
        /*0152*/ 	.short	(.L_102 - .L_101)
	.align		4
.L_101:
        /*0154*/ 	.word	index@(_ZN3cub18CUB_300001_SM_10006detail8for_each13static_kernelINS2_12policy_hub_t12policy_500_tEmN6thrust24THRUST_300001_SM_1000_NS8cuda_cub20__uninitialized_fill7functorINS7_10device_ptrIdEEdEEEEvT0_T1_)
        /*0158*/ 	.word	0x00000009


	//----- nvinfo : EIATTR_FRAME_SIZE
	.align		4
.L_102:
        /*015c*/ 	.byte	0x04, 0x11
        /*015e*/ 	.short	(.L_104 - .L_103)
	.align		4
.L_103:
        /*0160*/ 	.word	index@(_ZN3cub18CUB_300001_SM_10006detail8for_each13static_kernelINS2_12policy_hub_t12policy_500_tEmN6thrust24THRUST_300001_SM_1000_NS8cuda_cub20__uninitialized_fill7functorINS7_10device_ptrIdEEdEEEEvT0_T1_)
        /*0164*/ 	.word	0x00000000


	//----- nvinfo : EIATTR_REGCOUNT
	.align		4
.L_104:
        /*0168*/ 	.byte	0x04, 0x2f
        /*016a*/ 	.short	(.L_106 - .L_105)
	.align		4
.L_105:
        /*016c*/ 	.word	index@(_ZN3cub18CUB_300001_SM_10006detail8for_each13static_kernelINS2_12policy_hub_t12policy_500_tEmN6thrust24THRUST_300001_SM_1000_NS8cuda_cub20__uninitialized_fill7functorINS7_10device_ptrIiEEiEEEEvT0_T1_)
        /*0170*/ 	.word	0x00000008


	//----- nvinfo : EIATTR_FRAME_SIZE
	.align		4
.L_106:
        /*0174*/ 	.byte	0x04, 0x11
        /*0176*/ 	.short	(.L_108 - .L_107)
	.align		4
.L_107:
        /*0178*/ 	.word	index@(_ZN3cub18CUB_300001_SM_10006detail8for_each13static_kernelINS2_12policy_hub_t12policy_500_tEmN6thrust24THRUST_300001_SM_1000_NS8cuda_cub20__uninitialized_fill7functorINS7_10device_ptrIiEEiEEEEvT0_T1_)
        /*017c*/ 	.word	0x00000000


	//----- nvinfo : EIATTR_REGCOUNT
	.align		4
.L_108:
        /*0180*/ 	.byte	0x04, 0x2f
        /*0182*/ 	.short	(.L_110 - .L_109)
	.align		4
.L_109:
        /*0184*/ 	.word	index@(_ZN3cub18CUB_300001_SM_10006detail8for_each13static_kernelINS2_12policy_hub_t12policy_500_tElN6thrust24THRUST_300001_SM_1000_NS8cuda_cub6__fill7functorINS7_6detail15normal_iteratorINS7_10device_ptrIdEEEEdEEEEvT0_T1_)
        /*0188*/ 	.word	0x00000009


	//----- nvinfo : EIATTR_FRAME_SIZE
	.align		4
.L_110:
        /*018c*/ 	.byte	0x04, 0x11
        /*018e*/ 	.short	(.L_112 - .L_111)
	.align		4
.L_111:
        /*0190*/ 	.word	index@(_ZN3cub18CUB_300001_SM_10006detail8for_each13static_kernelINS2_12policy_hub_t12policy_500_tElN6thrust24THRUST_300001_SM_1000_NS8cuda_cub6__fill7functorINS7_6detail15normal_iteratorINS7_10device_ptrIdEEEEdEEEEvT0_T1_)
        /*0194*/ 	.word	0x00000000


	//----- nvinfo : EIATTR_MIN_STACK_SIZE
	.align		4
.L_112:
        /*0198*/ 	.byte	0x04, 0x12
        /*019a*/ 	.short	(.L_114 - .L_113)
	.align		4
.L_113:
        /*019c*/ 	.word	index@(_ZN3cub18CUB_300001_SM_10006detail8for_each13static_kernelINS2_12policy_hub_t12policy_500_tElN6thrust24THRUST_300001_SM_1000_NS8cuda_cub6__fill7functorINS7_6detail15normal_iteratorINS7_10device_ptrIdEEEEdEEEEvT0_T1_)
        /*01a0*/ 	.word	0x00000000


	//----- nvinfo : EIATTR_MIN_STACK_SIZE
	.align		4
.L_114:
        /*01a4*/ 	.byte	0x04, 0x12
        /*01a6*/ 	.short	(.L_116 - .L_115)
	.align		4
.L_115:
        /*01a8*/ 	.word	index@(_ZN3cub18CUB_300001_SM_10006detail8for_each13static_kernelINS2_12policy_hub_t12policy_500_tEmN6thrust24THRUST_300001_SM_1000_NS8cuda_cub20__uninitialized_fill7functorINS7_10device_ptrIiEEiEEEEvT0_T1_)
        /*01ac*/ 	.word	0x00000000


	//----- nvinfo : EIATTR_MIN_STACK_SIZE
	.align		4
.L_116:
        /*01b0*/ 	.byte	0x04, 0x12
        /*01b2*/ 	.short	(.L_118 - .L_117)
	.align		4
.L_117:
        /*01b4*/ 	.word	index@(_ZN3cub18CUB_300001_SM_10006detail8for_each13static_kernelINS2_12policy_hub_t12policy_500_tEmN6thrust24THRUST_300001_SM_1000_NS8cuda_cub20__uninitialized_fill7functorINS7_10device_ptrIdEEdEEEEvT0_T1_)
        /*01b8*/ 	.word	0x00000000


	//----- nvinfo : EIATTR_MIN_STACK_SIZE
	.align		4
.L_118:
        /*01bc*/ 	.byte	0x04, 0x12
        /*01be*/ 	.short	(.L_120 - .L_119)
	.align		4
.L_119:
        /*01c0*/ 	.word	index@(_ZN3cub18CUB_300001_SM_10006detail11EmptyKernelIvEEvv)
        /*01c4*/ 	.word	0x00000000


	//----- nvinfo : EIATTR_MIN_STACK_SIZE
	.align		4
.L_120:
        /*01c8*/ 	.byte	0x04, 0x12
        /*01ca*/ 	.short	(.L_122 - .L_121)
	.align		4
.L_121:
        /*01cc*/ 	.word	index@(_Z9gca_sliceiiiiPdS_S_S_PidS_)
        /*01d0*/ 	.word	0x00000000


	//----- nvinfo : EIATTR_MIN_STACK_SIZE
	.align		4
.L_122:
        /*01d4*/ 	.byte	0x04, 0x12
        /*01d6*/ 	.short	(.L_124 - .L_123)
	.align		4
.L_123:
        /*01d8*/ 	.word	index@(_Z15gca_terminationiiPdPiS_)
        /*01dc*/ 	.word	0x00000000


	//----- nvinfo : EIATTR_MIN_STACK_SIZE
	.align		4
.L_124:
        /*01e0*/ 	.byte	0x04, 0x12
        /*01e2*/ 	.short	(.L_126 - .L_125)
	.align		4
.L_125:
        /*01e4*/ 	.word	index@(_Z8gca_initiiPdS_S_dS_ii)
        /*01e8*/ 	.word	0x00000000


	//----- nvinfo : EIATTR_MIN_STACK_SIZE
	.align		4
.L_126:
        /*01ec*/ 	.byte	0x04, 0x12
        /*01ee*/ 	.short	(.L_128 - .L_127)
	.align		4
.L_127:
        /*01f0*/ 	.word	index@(_Z9gfa_sliceiiiiPdS_S_S_S_PidS_)
        /*01f4*/ 	.word	0x00000000


	//----- nvinfo : EIATTR_MIN_STACK_SIZE
	.align		4
.L_128:
        /*01f8*/ 	.byte	0x04, 0x12
        /*01fa*/ 	.short	(.L_130 - .L_129)
	.align		4
.L_129:
        /*01fc*/ 	.word	index@(_Z15gfa_terminationiiiPdPiS_)
        /*0200*/ 	.word	0x00000000


	//----- nvinfo : EIATTR_MIN_STACK_SIZE
	.align		4
.L_130:
        /*0204*/ 	.byte	0x04, 0x12
        /*0206*/ 	.short	(.L_132 - .L_131)
	.align		4
.L_131:
        /*0208*/ 	.word	index@(_Z8gfa_initiiiPdS_S_S_dS_i)
        /*020c*/ 	.word	0x00000000
.L_132:


//--------------------- .nv.compat                --------------------------
	.section	.nv.compat,"",@"SHT_CUDA_COMPAT_INFO"
	.align	4
        /*0000*/ 	.byte	0x02, 0x09, 0x00, 0x00, 0x02, 0x02, 0x01, 0x00, 0x02, 0x05, 0x05, 0x00, 0x03, 0x07, 0x01, 0x01
        /*0010*/ 	.byte	0x02, 0x03, 0x00, 0x00, 0x02, 0x06, 0x01, 0x00, 0x04, 0x0b, 0x08, 0x00, 0x01, 0x00, 0x00, 0x00
        /*0020*/ 	.byte	0x00, 0x00, 0x00, 0x00


//--------------------- .nv.info._ZN3cub18CUB_300001_SM_10006detail8for_each13static_kernelINS2_12policy_hub_t12policy_500_tElN6thrust24THRUST_300001_SM_1000_NS8cuda_cub6__fill7functorINS7_6detail15normal_iteratorINS7_10device_ptrIdEEEEdEEEEvT0_T1_ --------------------------
	.section	.nv.info._ZN3cub18CUB_300001_SM_10006detail8for_each13static_kernelINS2_12policy_hub_t12policy_500_tElN6thrust24THRUST_300001_SM_1000_NS8cuda_cub6__fill7functorINS7_6detail15normal_iteratorINS7_10device_ptrIdEEEEdEEEEvT0_T1_,"",@"SHT_CUDA_INFO"
	.sectionflags	@""
	.align	4


	//----- nvinfo : EIATTR_CUDA_API_VERSION
	.align		4
        /*0000*/ 	.byte	0x04, 0x37
        /*0002*/ 	.short	(.L_134 - .L_133)
.L_133:
        /*0004*/ 	.word	0x00000082


	//----- nvinfo : EIATTR_KPARAM_INFO
	.align		4
.L_134:
        /*0008*/ 	.byte	0x04, 0x17
        /*000a*/ 	.short	(.L_136 - .L_135)
.L_135:
        /*000c*/ 	.word	0x00000000
        /*0010*/ 	.short	0x0001
        /*0012*/ 	.short	0x0008
        /*0014*/ 	.byte	0x00, 0xf0, 0x41, 0x00


	//----- nvinfo : EIATTR_KPARAM_INFO
	.align		4
.L_136:
        /*0018*/ 	.byte	0x04, 0x17
        /*001a*/ 	.short	(.L_138 - .L_137)
.L_137:
        /*001c*/ 	.word	0x00000000
        /*0020*/ 	.short	0x0000
        /*0022*/ 	.short	0x0000
        /*0024*/ 	.byte	0x00, 0xf0, 0x21, 0x00


	//----- nvinfo : EIATTR_SPARSE_MMA_MASK
	.align		4
.L_138:
        /*0028*/ 	.byte	0x03, 0x50
        /*002a*/ 	.short	0x0000


	//----- nvinfo : EIATTR_MAXREG_COUNT
	.align		4
        /*002c*/ 	.byte	0x03, 0x1b
        /*002e*/ 	.short	0x00ff


	//----- nvinfo : EIATTR_MERCURY_ISA_VERSION
	.align		4
        /*0030*/ 	.byte	0x03, 0x5f
        /*0032*/ 	.short	0x0101


	//----- nvinfo : EIATTR_VRC_CTA_INIT_COUNT
	.align		4
        /*0034*/ 	.byte	0x02, 0x4a
	.zero		1
	.zero		1


	//----- nvinfo : EIATTR_EXIT_INSTR_OFFSETS
	.align		4
        /*0038*/ 	.byte	0x04, 0x1c
        /*003a*/ 	.short	(.L_140 - .L_139)


	//   ....[0]....
.L_139:
        /*003c*/ 	.word	0x00000130


	//   ....[1]....
        /*0040*/ 	.word	0x00000240


	//   ....[2]....
        /*0044*/ 	.word	0x00000270


	//----- nvinfo : EIATTR_MAX_THREADS
	.align		4
.L_140:
        /*0048*/ 	.byte	0x04, 0x05
        /*004a*/ 	.short	(.L_142 - .L_141)
.L_141:
        /*004c*/ 	.word	0x00000100
        /*0050*/ 	.word	0x00000001
        /*0054*/ 	.word	0x00000001


	//----- nvinfo : EIATTR_CBANK_PARAM_SIZE
	.align		4
.L_142:
        /*0058*/ 	.byte	0x03, 0x19
        /*005a*/ 	.short	0x0018


	//----- nvinfo : EIATTR_PARAM_CBANK
	.align		4
        /*005c*/ 	.byte	0x04, 0x0a
        /*005e*/ 	.short	(.L_144 - .L_143)
	.align		4
.L_143:
        /*0060*/ 	.word	index@(.nv.constant0._ZN3cub18CUB_300001_SM_10006detail8for_each13static_kernelINS2_12policy_hub_t12policy_500_tElN6thrust24THRUST_300001_SM_1000_NS8cuda_cub6__fill7functorINS7_6detail15normal_iteratorINS7_10device_ptrIdEEEEdEEEEvT0_T1_)
        /*0064*/ 	.short	0x0380
        /*0066*/ 	.short	0x0018


	//----- nvinfo : EIATTR_SW_WAR
	.align		4
.L_144:
        /*0068*/ 	.byte	0x04, 0x36
        /*006a*/ 	.short	(.L_146 - .L_145)
.L_145:
        /*006c*/ 	.word	0x00000008
.L_146:


//--------------------- .nv.info._ZN3cub18CUB_300001_SM_10006detail8for_each13static_kernelINS2_12policy_hub_t12policy_500_tEmN6thrust24THRUST_300001_SM_1000_NS8cuda_cub20__uninitialized_fill7functorINS7_10device_ptrIiEEiEEEEvT0_T1_ --------------------------
	.section	.nv.info._ZN3cub18CUB_300001_SM_10006detail8for_each13static_kernelINS2_12policy_hub_t12policy_500_tEmN6thrust24THRUST_300001_SM_1000_NS8cuda_cub20__uninitialized_fill7functorINS7_10device_ptrIiEEiEEEEvT0_T1_,"",@"SHT_CUDA_INFO"
	.sectionflags	@""
	.align	4


	//----- nvinfo : EIATTR_CUDA_API_VERSION
	.align		4
        /*0000*/ 	.byte	0x04, 0x37
        /*0002*/ 	.short	(.L_148 - .L_147)
.L_147:
        /*0004*/ 	.word	0x00000082


	//----- nvinfo : EIATTR_KPARAM_INFO
	.align		4
.L_148:
        /*0008*/ 	.byte	0x04, 0x17
        /*000a*/ 	.short	(.L_150 - .L_149)
.L_149:
        /*000c*/ 	.word	0x00000000
        /*0010*/ 	.short	0x0001
        /*0012*/ 	.short	0x0008
        /*0014*/ 	.byte	0x00, 0xf0, 0x41, 0x00


	//----- nvinfo : EIATTR_KPARAM_INFO
	.align		4
.L_150:
        /*0018*/ 	.byte	0x04, 0x17
        /*001a*/ 	.short	(.L_152 - .L_151)
.L_151:
        /*001c*/ 	.word	0x00000000
        /*0020*/ 	.short	0x0000
        /*0022*/ 	.short	0x0000
        /*0024*/ 	.byte	0x00, 0xf0, 0x21, 0x00


	//----- nvinfo : EIATTR_SPARSE_MMA_MASK
	.align		4
.L_152:
        /*0028*/ 	.byte	0x03, 0x50
        /*002a*/ 	.short	0x0000


	//----- nvinfo : EIATTR_MAXREG_COUNT
	.align		4
        /*002c*/ 	.byte	0x03, 0x1b
        /*002e*/ 	.short	0x00ff


	//----- nvinfo : EIATTR_MERCURY_ISA_VERSION
	.align		4
        /*0030*/ 	.byte	0x03, 0x5f
        /*0032*/ 	.short	0x0101


	//----- nvinfo : EIATTR_VRC_CTA_INIT_COUNT
	.align		4
        /*0034*/ 	.byte	0x02, 0x4a
	.zero		1
	.zero		1


	//----- nvinfo : EIATTR_EXIT_INSTR_OFFSETS
	.align		4
        /*0038*/ 	.byte	0x04, 0x1c
        /*003a*/ 	.short	(.L_154 - .L_153)


	//   ....[0]....
.L_153:
        /*003c*/ 	.word	0x00000130


	//   ....[1]....
        /*0040*/ 	.word	0x00000230


	//   ....[2]....
        /*0044*/ 	.word	0x00000260


	//----- nvinfo : EIATTR_MAX_THREADS
	.align		4
.L_154:
        /*0048*/ 	.byte	0x04, 0x05
        /*004a*/ 	.short	(.L_156 - .L_155)
.L_155:
        /*004c*/ 	.word	0x00000100
        /*0050*/ 	.word	0x00000001
        /*0054*/ 	.word	0x00000001


	//----- nvinfo : EIATTR_CBANK_PARAM_SIZE
	.align		4
.L_156:
        /*0058*/ 	.byte	0x03, 0x19
        /*005a*/ 	.short	0x0018


	//----- nvinfo : EIATTR_PARAM_CBANK
	.align		4
        /*005c*/ 	.byte	0x04, 0x0a
        /*005e*/ 	.short	(.L_158 - .L_157)
	.align		4
.L_157:
        /*0060*/ 	.word	index@(.nv.constant0._ZN3cub18CUB_300001_SM_10006detail8for_each13static_kernelINS2_12policy_hub_t12policy_500_tEmN6thrust24THRUST_300001_SM_1000_NS8cuda_cub20__uninitialized_fill7functorINS7_10device_ptrIiEEiEEEEvT0_T1_)
        /*0064*/ 	.short	0x0380
        /*0066*/ 	.short	0x0018


	//----- nvinfo : EIATTR_SW_WAR
	.align		4
.L_158:
        /*0068*/ 	.byte	0x04, 0x36
        /*006a*/ 	.short	(.L_160 - .L_159)
.L_159:
        /*006c*/ 	.word	0x00000008
.L_160:


//--------------------- .nv.info._ZN3cub18CUB_300001_SM_10006detail8for_each13static_kernelINS2_12policy_hub_t12policy_500_tEmN6thrust24THRUST_300001_SM_1000_NS8cuda_cub20__uninitialized_fill7functorINS7_10device_ptrIdEEdEEEEvT0_T1_ --------------------------
	.section	.nv.info._ZN3cub18CUB_300001_SM_10006detail8for_each13static_kernelINS2_12policy_hub_t12policy_500_tEmN6thrust24THRUST_300001_SM_1000_NS8cuda_cub20__uninitialized_fill7functorINS7_10device_ptrIdEEdEEEEvT0_T1_,"",@"SHT_CUDA_INFO"
	.sectionflags	@""
	.align	4


	//----- nvinfo : EIATTR_CUDA_API_VERSION
	.align		4
        /*0000*/ 	.byte	0x04, 0x37
        /*0002*/ 	.short	(.L_162 - .L_161)
.L_161:
        /*0004*/ 	.word	0x00000082


	//----- nvinfo : EIATTR_KPARAM_INFO
	.align		4
.L_162:
        /*0008*/ 	.byte	0x04, 0x17
        /*000a*/ 	.short	(.L_164 - .L_163)
.L_163:
        /*000c*/ 	.word	0x00000000
        /*0010*/ 	.short	0x0001
        /*0012*/ 	.short	0x0008
        /*0014*/ 	.byte	0x00, 0xf0, 0x41, 0x00


	//----- nvinfo : EIATTR_KPARAM_INFO
	.align		4
.L_164:
        /*0018*/ 	.byte	0x04, 0x17
        /*001a*/ 	.short	(.L_166 - .L_165)
.L_165:
        /*001c*/ 	.word	0x00000000
        /*0020*/ 	.short	0x0000
        /*0022*/ 	.short	0x0000
        /*0024*/ 	.byte	0x00, 0xf0, 0x21, 0x00


	//----- nvinfo : EIATTR_SPARSE_MMA_MASK
	.align		4
.L_166:
        /*0028*/ 	.byte	0x03, 0x50
        /*002a*/ 	.short	0x0000


	//----- nvinfo : EIATTR_MAXREG_COUNT
	.align		4
        /*002c*/ 	.byte	0x03, 0x1b
        /*002e*/ 	.short	0x00ff


	//----- nvinfo : EIATTR_MERCURY_ISA_VERSION
	.align		4
        /*0030*/ 	.byte	0x03, 0x5f
        /*0032*/ 	.short	0x0101


	//----- nvinfo : EIATTR_VRC_CTA_INIT_COUNT
	.align		4
        /*0034*/ 	.byte	0x02, 0x4a
	.zero		1
	.zero		1


	//----- nvinfo : EIATTR_EXIT_INSTR_OFFSETS
	.align		4
        /*0038*/ 	.byte	0x04, 0x1c
        /*003a*/ 	.short	(.L_168 - .L_167)


	//   ....[0]....
.L_167:
        /*003c*/ 	.word	0x00000130


	//   ....[1]....
        /*0040*/ 	.word	0x00000230


	//   ....[2]....
        /*0044*/ 	.word	0x00000260


	//----- nvinfo : EIATTR_MAX_THREADS
	.align		4
.L_168:
        /*0048*/ 	.byte	0x04, 0x05
        /*004a*/ 	.short	(.L_170 - .L_169)
.L_169:
        /*004c*/ 	.word	0x00000100
        /*0050*/ 	.word	0x00000001
        /*0054*/ 	.word	0x00000001


	//----- nvinfo : EIATTR_CBANK_PARAM_SIZE
	.align		4
.L_170:
        /*0058*/ 	.byte	0x03, 0x19
        /*005a*/ 	.short	0x0018


	//----- nvinfo : EIATTR_PARAM_CBANK
	.align		4
        /*005c*/ 	.byte	0x04, 0x0a
        /*005e*/ 	.short	(.L_172 - .L_171)
	.align		4
.L_171:
        /*0060*/ 	.word	index@(.nv.constant0._ZN3cub18CUB_300001_SM_10006detail8for_each13static_kernelINS2_12policy_hub_t12policy_500_tEmN6thrust24THRUST_300001_SM_1000_NS8cuda_cub20__uninitialized_fill7functorINS7_10device_ptrIdEEdEEEEvT0_T1_)
        /*0064*/ 	.short	0x0380
        /*0066*/ 	.short	0x0018


	//----- nvinfo : EIATTR_SW_WAR
	.align		4
.L_172:
        /*0068*/ 	.byte	0x04, 0x36
        /*006a*/ 	.short	(.L_174 - .L_173)
.L_173:
        /*006c*/ 	.word	0x00000008
.L_174:


//--------------------- .nv.info._ZN3cub18CUB_300001_SM_10006detail11EmptyKernelIvEEvv --------------------------
	.section	.nv.info._ZN3cub18CUB_300001_SM_10006detail11EmptyKernelIvEEvv,"",@"SHT_CUDA_INFO"
	.sectionflags	@""
	.align	4


	//----- nvinfo : EIATTR_CUDA_API_VERSION
	.align		4
        /*0000*/ 	.byte	0x04, 0x37
        /*0002*/ 	.short	(.L_176 - .L_175)
.L_175:
        /*0004*/ 	.word	0x00000082


	//----- nvinfo : EIATTR_SPARSE_MMA_MASK
	.align		4
.L_176:
        /*0008*/ 	.byte	0x03, 0x50
        /*000a*/ 	.short	0x0000


	//----- nvinfo : EIATTR_MAXREG_COUNT
	.align		4
        /*000c*/ 	.byte	0x03, 0x1b
        /*000e*/ 	.short	0x00ff


	//----- nvinfo : EIATTR_MERCURY_ISA_VERSION
	.align		4
        /*0010*/ 	.byte	0x03, 0x5f
        /*0012*/ 	.short	0x0101


	//----- nvinfo : EIATTR_VRC_CTA_INIT_COUNT
	.align		4
        /*0014*/ 	.byte	0x02, 0x4a
	.zero		1
	.zero		1


	//----- nvinfo : EIATTR_EXIT_INSTR_OFFSETS
	.align		4
        /*0018*/ 	.byte	0x04, 0x1c
        /*001a*/ 	.short	(.L_178 - .L_177)


	//   ....[0]....
.L_177:
        /*001c*/ 	.word	0x00000010


	//----- nvinfo : EIATTR_SW_WAR
	.align		4
.L_178:
        /*0020*/ 	.byte	0x04, 0x36
        /*0022*/ 	.short	(.L_180 - .L_179)
.L_179:
        /*0024*/ 	.word	0x00000008
.L_180:


//--------------------- .nv.info._Z9gca_sliceiiiiPdS_S_S_PidS_ --------------------------
	.section	.nv.info._Z9gca_sliceiiiiPdS_S_S_PidS_,"",@"SHT_CUDA_INFO"
	.sectionflags	@""
	.align	4


	//----- nvinfo : EIATTR_CUDA_API_VERSION
	.align		4
        /*0000*/ 	.byte	0x04, 0x37
        /*0002*/ 	.short	(.L_182 - .L_181)
.L_181:
        /*0004*/ 	.word	0x00000082


	//----- nvinfo : EIATTR_KPARAM_INFO
	.align		4
.L_182:
        /*0008*/ 	.byte	0x04, 0x17
        /*000a*/ 	.short	(.L_184 - .L_183)
.L_183:
        /*000c*/ 	.word	0x00000000
        /*0010*/ 	.short	0x000a
        /*0012*/ 	.short	0x0040
        /*0014*/ 	.byte	0x00, 0xf5, 0x21, 0x00


	//----- nvinfo : EIATTR_KPARAM_INFO
	.align		4
.L_184:
        /*0018*/ 	.byte	0x04, 0x17
        /*001a*/ 	.short	(.L_186 - .L_185)
.L_185:
        /*001c*/ 	.word	0x00000000
        /*0020*/ 	.short	0x0009
        /*0022*/ 	.short	0x0038
        /*0024*/ 	.byte	0x00, 0xf0, 0x21, 0x00


	//----- nvinfo : EIATTR_KPARAM_INFO
	.align		4
.L_186:
        /*0028*/ 	.byte	0x04, 0x17
        /*002a*/ 	.short	(.L_188 - .L_187)
.L_187:
        /*002c*/ 	.word	0x00000000
        /*0030*/ 	.short	0x0008
        /*0032*/ 	.short	0x0030
        /*0034*/ 	.byte	0x00, 0xf5, 0x21, 0x00


	//----- nvinfo : EIATTR_KPARAM_INFO
	.align		4
.L_188:
        /*0038*/ 	.byte	0x04, 0x17
        /*003a*/ 	.short	(.L_190 - .L_189)
.L_189:
        /*003c*/ 	.word	0x00000000
        /*0040*/ 	.short	0x0007
        /*0042*/ 	.short	0x0028
        /*0044*/ 	.byte	0x00, 0xf5, 0x21, 0x00


	//----- nvinfo : EIATTR_KPARAM_INFO
	.align		4
.L_190:
        /*0048*/ 	.byte	0x04, 0x17
        /*004a*/ 	.short	(.L_192 - .L_191)
.L_191:
        /*004c*/ 	.word	0x00000000
        /*0050*/ 	.short	0x0006
        /*0052*/ 	.short	0x0020
        /*0054*/ 	.byte	0x00, 0xf5, 0x21, 0x00


	//----- nvinfo : EIATTR_KPARAM_INFO
	.align		4
.L_192:
        /*0058*/ 	.byte	0x04, 0x17
        /*005a*/ 	.short	(.L_194 - .L_193)
.L_193:
        /*005c*/ 	.word	0x00000000
        /*0060*/ 	.short	0x0005
        /*0062*/ 	.short	0x0018
        /*0064*/ 	.byte	0x00, 0xf5, 0x21, 0x00


	//----- nvinfo : EIATTR_KPARAM_INFO
	.align		4
.L_194:
        /*0068*/ 	.byte	0x04, 0x17
        /*006a*/ 	.short	(.L_196 - .L_195)
.L_195:
        /*006c*/ 	.word	0x00000000
        /*0070*/ 	.short	0x0004
        /*0072*/ 	.short	0x0010
        /*0074*/ 	.byte	0x00, 0xf5, 0x21, 0x00


	//----- nvinfo : EIATTR_KPARAM_INFO
	.align		4
.L_196:
        /*0078*/ 	.byte	0x04, 0x17
        /*007a*/ 	.short	(.L_198 - .L_197)
.L_197:
        /*007c*/ 	.word	0x00000000
        /*0080*/ 	.short	0x0003
        /*0082*/ 	.short	0x000c
        /*0084*/ 	.byte	0x00, 0xf0, 0x11, 0x00


	//----- nvinfo : EIATTR_KPARAM_INFO
	.align		4
.L_198:
        /*0088*/ 	.byte	0x04, 0x17
        /*008a*/ 	.short	(.L_200 - .L_199)
.L_199:
        /*008c*/ 	.word	0x00000000
        /*0090*/ 	.short	0x0002
        /*0092*/ 	.short	0x0008
        /*0094*/ 	.byte	0x00, 0xf0, 0x11, 0x00


	//----- nvinfo : EIATTR_KPARAM_INFO
	.align		4
.L_200:
        /*0098*/ 	.byte	0x04, 0x17
        /*009a*/ 	.short	(.L_202 - .L_201)
.L_201:
        /*009c*/ 	.word	0x00000000
        /*00a0*/ 	.short	0x0001
        /*00a2*/ 	.short	0x0004
        /*00a4*/ 	.byte	0x00, 0xf0, 0x11, 0x00


	//----- nvinfo : EIATTR_KPARAM_INFO
	.align		4
.L_202:
        /*00a8*/ 	.byte	0x04, 0x17
        /*00aa*/ 	.short	(.L_204 - .L_203)
.L_203:
        /*00ac*/ 	.word	0x00000000
        /*00b0*/ 	.short	0x0000
        /*00b2*/ 	.short	0x0000
        /*00b4*/ 	.byte	0x00, 0xf0, 0x11, 0x00


	//----- nvinfo : EIATTR_SPARSE_MMA_MASK
	.align		4
.L_204:
        /*00b8*/ 	.byte	0x03, 0x50
        /*00ba*/ 	.short	0x0000


	//----- nvinfo : EIATTR_MAXREG_COUNT
	.align		4
        /*00bc*/ 	.byte	0x03, 0x1b
        /*00be*/ 	.short	0x00ff


	//----- nvinfo : EIATTR_MERCURY_ISA_VERSION
	.align		4
        /*00c0*/ 	.byte	0x03, 0x5f
        /*00c2*/ 	.short	0x0101


	//----- nvinfo : EIATTR_VRC_CTA_INIT_COUNT
	.align		4
        /*00c4*/ 	.byte	0x02, 0x4a
	.zero		1
	.zero		1


	//----- nvinfo : EIATTR_EXIT_INSTR_OFFSETS
	.align		4
        /*00c8*/ 	.byte	0x04, 0x1c
        /*00ca*/ 	.short	(.L_206 - .L_205)


	//   ....[0]....
.L_205:
        /*00cc*/ 	.word	0x000000b0


	//   ....[1]....
        /*00d0*/ 	.word	0x00000170


	//   ....[2]....
        /*00d4*/ 	.word	0x000030d0


	//----- nvinfo : EIATTR_CRS_STACK_SIZE
	.align		4
.L_206:
        /*00d8*/ 	.byte	0x04, 0x1e
        /*00da*/ 	.short	(.L_208 - .L_207)
.L_207:
        /*00dc*/ 	.word	0x00000000


	//----- nvinfo : EIATTR_CBANK_PARAM_SIZE
	.align		4
.L_208:
        /*00e0*/ 	.byte	0x03, 0x19
        /*00e2*/ 	.short	0x0048


	//----- nvinfo : EIATTR_PARAM_CBANK
	.align		4
        /*00e4*/ 	.byte	0x04, 0x0a
        /*00e6*/ 	.short	(.L_210 - .L_209)
	.align		4
.L_209:
        /*00e8*/ 	.word	index@(.nv.constant0._Z9gca_sliceiiiiPdS_S_S_PidS_)
        /*00ec*/ 	.short	0x0380
        /*00ee*/ 	.short	0x0048


	//----- nvinfo : EIATTR_SW_WAR
	.align		4
.L_210:
        /*00f0*/ 	.byte	0x04, 0x36
        /*00f2*/ 	.short	(.L_212 - .L_211)
.L_211:
        /*00f4*/ 	.word	0x00000008
.L_212:


//--------------------- .nv.info._Z15gca_terminationiiPdPiS_ --------------------------
	.section	.nv.info._Z15gca_terminationiiPdPiS_,"",@"SHT_CUDA_INFO"
	.sectionflags	@""
	.align	4


	//----- nvinfo : EIATTR_CUDA_API_VERSION
	.align		4
        /*0000*/ 	.byte	0x04, 0x37
        /*0002*/ 	.short	(.L_214 - .L_213)
.L_213:
        /*0004*/ 	.word	0x00000082


	//----- nvinfo : EIATTR_KPARAM_INFO
	.align		4
.L_214:
        /*0008*/ 	.byte	0x04, 0x17
        /*000a*/ 	.short	(.L_216 - .L_215)
.L_215:
        /*000c*/ 	.word	0x00000000
        /*0010*/ 	.short	0x0004
        /*0012*/ 	.short	0x0018
        /*0014*/ 	.byte	0x00, 0xf5, 0x21, 0x00


	//----- nvinfo : EIATTR_KPARAM_INFO
	.align		4
.L_216:
        /*0018*/ 	.byte	0x04, 0x17
        /*001a*/ 	.short	(.L_218 - .L_217)
.L_217:
        /*001c*/ 	.word	0x00000000
        /*0020*/ 	.short	0x0003
        /*0022*/ 	.short	0x0010
        /*0024*/ 	.byte	0x00, 0xf5, 0x21, 0x00


	//----- nvinfo : EIATTR_KPARAM_INFO
	.align		4
.L_218:
        /*0028*/ 	.byte	0x04, 0x17
        /*002a*/ 	.short	(.L_220 - .L_219)
.L_219:
        /*002c*/ 	.word	0x00000000
        /*0030*/ 	.short	0x0002
        /*0032*/ 	.short	0x0008
        /*0034*/ 	.byte	0x00, 0xf5, 0x21, 0x00


	//----- nvinfo : EIATTR_KPARAM_INFO
	.align		4
.L_220:
        /*0038*/ 	.byte	0x04, 0x17
        /*003a*/ 	.short	(.L_222 - .L_221)
.L_221:
        /*003c*/ 	.word	0x00000000
        /*0040*/ 	.short	0x0001
        /*0042*/ 	.short	0x0004
        /*0044*/ 	.byte	0x00, 0xf0, 0x11, 0x00


	//----- nvinfo : EIATTR_KPARAM_INFO
	.align		4
.L_222:
        /*0048*/ 	.byte	0x04, 0x17
        /*004a*/ 	.short	(.L_224 - .L_223)
.L_223:
        /*004c*/ 	.word	0x00000000
        /*0050*/ 	.short	0x0000
        /*0052*/ 	.short	0x0000
        /*0054*/ 	.byte	0x00, 0xf0, 0x11, 0x00


	//----- nvinfo : EIATTR_SPARSE_MMA_MASK
	.align		4
.L_224:
        /*0058*/ 	.byte	0x03, 0x50
        /*005a*/ 	.short	0x0000


	//----- nvinfo : EIATTR_MAXREG_COUNT
	.align		4
        /*005c*/ 	.byte	0x03, 0x1b
        /*005e*/ 	.short	0x00ff


	//----- nvinfo : EIATTR_MERCURY_ISA_VERSION
	.align		4
        /*0060*/ 	.byte	0x03, 0x5f
        /*0062*/ 	.short	0x0101


	//----- nvinfo : EIATTR_VRC_CTA_INIT_COUNT
	.align		4
        /*0064*/ 	.byte	0x02, 0x4a
	.zero		1
	.zero		1


	//----- nvinfo : EIATTR_EXIT_INSTR_OFFSETS
	.align		4
        /*0068*/ 	.byte	0x04, 0x1c
        /*006a*/ 	.short	(.L_226 - .L_225)


	//   ....[0]....
.L_225:
        /*006c*/ 	.word	0x00001a10


	//----- nvinfo : EIATTR_CRS_STACK_SIZE
	.align		4
.L_226:
        /*0070*/ 	.byte	0x04, 0x1e
        /*0072*/ 	.short	(.L_228 - .L_227)
.L_227:
        /*0074*/ 	.word	0x00000000


	//----- nvinfo : EIATTR_CBANK_PARAM_SIZE
	.align		4
.L_228:
        /*0078*/ 	.byte	0x03, 0x19
        /*007a*/ 	.short	0x0020


	//----- nvinfo : EIATTR_PARAM_CBANK
	.align		4
        /*007c*/ 	.byte	0x04, 0x0a
        /*007e*/ 	.short	(.L_230 - .L_229)
	.align		4
.L_229:
        /*0080*/ 	.word	index@(.nv.constant0._Z15gca_terminationiiPdPiS_)
        /*0084*/ 	.short	0x0380
        /*0086*/ 	.short	0x0020


	//----- nvinfo : EIATTR_SW_WAR
	.align		4
.L_230:
        /*0088*/ 	.byte	0x04, 0x36
        /*008a*/ 	.short	(.L_232 - .L_231)
.L_231:
        /*008c*/ 	.word	0x00000008
.L_232:


//--------------------- .nv.info._Z8gca_initiiPdS_S_dS_ii --------------------------
	.section	.nv.info._Z8gca_initiiPdS_S_dS_ii,"",@"SHT_CUDA_INFO"
	.sectionflags	@""
	.align	4


	//----- nvinfo : EIATTR_CUDA_API_VERSION
	.align		4
        /*0000*/ 	.byte	0x04, 0x37
        /*0002*/ 	.short	(.L_234 - .L_233)
.L_233:
        /*0004*/ 	.word	0x00000082


	//----- nvinfo : EIATTR_KPARAM_INFO
	.align		4
.L_234:
        /*0008*/ 	.byte	0x04, 0x17
        /*000a*/ 	.short	(.L_236 - .L_235)
.L_235:
        /*000c*/ 	.word	0x00000000
        /*0010*/ 	.short	0x0008
        /*0012*/ 	.short	0x0034
        /*0014*/ 	.byte	0x00, 0xf0, 0x11, 0x00


	//----- nvinfo : EIATTR_KPARAM_INFO
	.align		4
.L_236:
        /*0018*/ 	.byte	0x04, 0x17
        /*001a*/ 	.short	(.L_238 - .L_237)
.L_237:
        /*001c*/ 	.word	0x00000000
        /*0020*/ 	.short	0x0007
        /*0022*/ 	.short	0x0030
        /*0024*/ 	.byte	0x00, 0xf0, 0x11, 0x00


	//----- nvinfo : EIATTR_KPARAM_INFO
	.align		4
.L_238:
        /*0028*/ 	.byte	0x04, 0x17
        /*002a*/ 	.short	(.L_240 - .L_239)
.L_239:
        /*002c*/ 	.word	0x00000000
        /*0030*/ 	.short	0x0006
        /*0032*/ 	.short	0x0028
        /*0034*/ 	.byte	0x00, 0xf5, 0x21, 0x00


	//----- nvinfo : EIATTR_KPARAM_INFO
	.align		4
.L_240:
        /*0038*/ 	.byte	0x04, 0x17
        /*003a*/ 	.short	(.L_242 - .L_241)
.L_241:
        /*003c*/ 	.word	0x00000000
        /*0040*/ 	.short	0x0005
        /*0042*/ 	.short	0x0020
        /*0044*/ 	.byte	0x00, 0xf0, 0x21, 0x00


	//----- nvinfo : EIATTR_KPARAM_INFO
	.align		4
.L_242:
        /*0048*/ 	.byte	0x04, 0x17
        /*004a*/ 	.short	(.L_244 - .L_243)
.L_243:
        /*004c*/ 	.word	0x00000000
        /*0050*/ 	.short	0x0004
        /*0052*/ 	.short	0x0018
        /*0054*/ 	.byte	0x00, 0xf5, 0x21, 0x00


	//----- nvinfo : EIATTR_KPARAM_INFO
	.align		4
.L_244:
        /*0058*/ 	.byte	0x04, 0x17
        /*005a*/ 	.short	(.L_246 - .L_245)
.L_245:
        /*005c*/ 	.word	0x00000000
        /*0060*/ 	.short	0x0003
        /*0062*/ 	.short	0x0010
        /*0064*/ 	.byte	0x00, 0xf5, 0x21, 0x00


	//----- nvinfo : EIATTR_KPARAM_INFO
	.align		4
.L_246:
        /*0068*/ 	.byte	0x04, 0x17
        /*006a*/ 	.short	(.L_248 - .L_247)
.L_247:
        /*006c*/ 	.word	0x00000000
        /*0070*/ 	.short	0x0002
        /*0072*/ 	.short	0x0008
        /*0074*/ 	.byte	0x00, 0xf5, 0x21, 0x00


	//----- nvinfo : EIATTR_KPARAM_INFO
	.align		4
.L_248:
        /*0078*/ 	.byte	0x04, 0x17
        /*007a*/ 	.short	(.L_250 - .L_249)
.L_249:
        /*007c*/ 	.word	0x00000000
        /*0080*/ 	.short	0x0001
        /*0082*/ 	.short	0x0004
        /*0084*/ 	.byte	0x00, 0xf0, 0x11, 0x00


	//----- nvinfo : EIATTR_KPARAM_INFO
	.align		4
.L_250:
        /*0088*/ 	.byte	0x04, 0x17
        /*008a*/ 	.short	(.L_252 - .L_251)
.L_251:
        /*008c*/ 	.word	0x00000000
        /*0090*/ 	.short	0x0000
        /*0092*/ 	.short	0x0000
        /*0094*/ 	.byte	0x00, 0xf0, 0x11, 0x00


	//----- nvinfo : EIATTR_SPARSE_MMA_MASK
	.align		4
.L_252:
        /*0098*/ 	.byte	0x03, 0x50
        /*009a*/ 	.short	0x0000


	//----- nvinfo : EIATTR_MAXREG_COUNT
	.align		4
        /*009c*/ 	.byte	0x03, 0x1b
        /*009e*/ 	.short	0x00ff


	//----- nvinfo : EIATTR_MERCURY_ISA_VERSION
	.align		4
        /*00a0*/ 	.byte	0x03, 0x5f
        /*00a2*/ 	.short	0x0101


	//----- nvinfo : EIATTR_VRC_CTA_INIT_COUNT
	.align		4
        /*00a4*/ 	.byte	0x02, 0x4a
	.zero		1
	.zero		1


	//----- nvinfo : EIATTR_EXIT_INSTR_OFFSETS
	.align		4
        /*00a8*/ 	.byte	0x04, 0x1c
        /*00aa*/ 	.short	(.L_254 - .L_253)


	//   ....[0]....
.L_253:
        /*00ac*/ 	.word	0x00000070


	//   ....[1]....
        /*00b0*/ 	.word	0x00001680


	//----- nvinfo : EIATTR_CRS_STACK_SIZE
	.align		4
.L_254:
        /*00b4*/ 	.byte	0x04, 0x1e
        /*00b6*/ 	.short	(.L_256 - .L_255)
.L_255:
        /*00b8*/ 	.word	0x00000000


	//----- nvinfo : EIATTR_CBANK_PARAM_SIZE
	.align		4
.L_256:
        /*00bc*/ 	.byte	0x03, 0x19
        /*00be*/ 	.short	0x0038


	//----- nvinfo : EIATTR_PARAM_CBANK
	.align		4
        /*00c0*/ 	.byte	0x04, 0x0a
        /*00c2*/ 	.short	(.L_258 - .L_257)
	.align		4
.L_257:
        /*00c4*/ 	.word	index@(.nv.constant0._Z8gca_initiiPdS_S_dS_ii)
        /*00c8*/ 	.short	0x0380
        /*00ca*/ 	.short	0x0038


	//----- nvinfo : EIATTR_SW_WAR
	.align		4
.L_258:
        /*00cc*/ 	.byte	0x04, 0x36
        /*00ce*/ 	.short	(.L_260 - .L_259)
.L_259:
        /*00d0*/ 	.word	0x00000008
.L_260:


//--------------------- .nv.info._Z9gfa_sliceiiiiPdS_S_S_S_PidS_ --------------------------
	.section	.nv.info._Z9gfa_sliceiiiiPdS_S_S_S_PidS_,"",@"SHT_CUDA_INFO"
	.sectionflags	@""
	.align	4


	//----- nvinfo : EIATTR_CUDA_API_VERSION
	.align		4
        /*0000*/ 	.byte	0x04, 0x37
        /*0002*/ 	.short	(.L_262 - .L_261)
.L_261:
        /*0004*/ 	.word	0x00000082


	//----- nvinfo : EIATTR_KPARAM_INFO
	.align		4
.L_262:
        /*0008*/ 	.byte	0x04, 0x17
        /*000a*/ 	.short	(.L_264 - .L_263)
.L_263:
        /*000c*/ 	.word	0x00000000
        /*0010*/ 	.short	0x000b
        /*0012*/ 	.short	0x0048
        /*0014*/ 	.byte	0x00, 0xf5, 0x21, 0x00


	//----- nvinfo : EIATTR_KPARAM_INFO
	.align		4
.L_264:
        /*0018*/ 	.byte	0x04, 0x17
        /*001a*/ 	.short	(.L_266 - .L_265)
.L_265:
        /*001c*/ 	.word	0x00000000
        /*0020*/ 	.short	0x000a
        /*0022*/ 	.short	0x0040
        /*0024*/ 	.byte	0x00, 0xf0, 0x21, 0x00


	//----- nvinfo : EIATTR_KPARAM_INFO
	.align		4
.L_266:
        /*0028*/ 	.byte	0x04, 0x17
        /*002a*/ 	.short	(.L_268 - .L_267)
.L_267:
        /*002c*/ 	.word	0x00000000
        /*0030*/ 	.short	0x0009
        /*0032*/ 	.short	0x0038
        /*0034*/ 	.byte	0x00, 0xf5, 0x21, 0x00


	//----- nvinfo : EIATTR_KPARAM_INFO
	.align		4
.L_268:
        /*0038*/ 	.byte	0x04, 0x17
        /*003a*/ 	.short	(.L_270 - .L_269)
.L_269:
        /*003c*/ 	.word	0x00000000
        /*0040*/ 	.short	0x0008
        /*0042*/ 	.short	0x0030
        /*0044*/ 	.byte	0x00, 0xf5, 0x21, 0x00


	//----- nvinfo : EIATTR_KPARAM_INFO
	.align		4
.L_270:
        /*0048*/ 	.byte	0x04, 0x17
        /*004a*/ 	.short	(.L_272 - .L_271)
.L_271:
        /*004c*/ 	.word	0x00000000
        /*0050*/ 	.short	0x0007
        /*0052*/ 	.short	0x0028
        /*0054*/ 	.byte	0x00, 0xf5, 0x21, 0x00


	//----- nvinfo : EIATTR_KPARAM_INFO
	.align		4
.L_272:
        /*0058*/ 	.byte	0x04, 0x17
        /*005a*/ 	.short	(.L_274 - .L_273)
.L_273:
        /*005c*/ 	.word	0x00000000
        /*0060*/ 	.short	0x0006
        /*0062*/ 	.short	0x0020
        /*0064*/ 	.byte	0x00, 0xf5, 0x21, 0x00


	//----- nvinfo : EIATTR_KPARAM_INFO
	.align		4
.L_274:
        /*0068*/ 	.byte	0x04, 0x17
        /*006a*/ 	.short	(.L_276 - .L_275)
.L_275:
        /*006c*/ 	.word	0x00000000
        /*0070*/ 	.short	0x0005
        /*0072*/ 	.short	0x0018
        /*0074*/ 	.byte	0x00, 0xf5, 0x21, 0x00


	//----- nvinfo : EIATTR_KPARAM_INFO
	.align		4
.L_276:
        /*0078*/ 	.byte	0x04, 0x17
        /*007a*/ 	.short	(.L_278 - .L_277)
.L_277:
        /*007c*/ 	.word	0x00000000
        /*0080*/ 	.short	0x0004
        /*0082*/ 	.short	0x0010
        /*0084*/ 	.byte	0x00, 0xf5, 0x21, 0x00


	//----- nvinfo : EIATTR_KPARAM_INFO
	.align		4
.L_278:
        /*0088*/ 	.byte	0x04, 0x17
        /*008a*/ 	.short	(.L_280 - .L_279)
.L_279:
        /*008c*/ 	.word	0x00000000
        /*0090*/ 	.short	0x0003
        /*0092*/ 	.short	0x000c
        /*0094*/ 	.byte	0x00, 0xf0, 0x11, 0x00


	//----- nvinfo : EIATTR_KPARAM_INFO
	.align		4
.L_280:
        /*0098*/ 	.byte	0x04, 0x17
        /*009a*/ 	.short	(.L_282 - .L_281)
.L_281:
        /*009c*/ 	.word	0x00000000
        /*00a0*/ 	.short	0x0002
        /*00a2*/ 	.short	0x0008
        /*00a4*/ 	.byte	0x00, 0xf0, 0x11, 0x00


	//----- nvinfo : EIATTR_KPARAM_INFO
	.align		4
.L_282:
        /*00a8*/ 	.byte	0x04, 0x17
        /*00aa*/ 	.short	(.L_284 - .L_283)
.L_283:
        /*00ac*/ 	.word	0x00000000
        /*00b0*/ 	.short	0x0001
        /*00b2*/ 	.short	0x0004
        /*00b4*/ 	.byte	0x00, 0xf0, 0x11, 0x00


	//----- nvinfo : EIATTR_KPARAM_INFO
	.align		4
.L_284:
        /*00b8*/ 	.byte	0x04, 0x17
        /*00ba*/ 	.short	(.L_286 - .L_285)
.L_285:
        /*00bc*/ 	.word	0x00000000
        /*00c0*/ 	.short	0x0000
        /*00c2*/ 	.short	0x0000
        /*00c4*/ 	.byte	0x00, 0xf0, 0x11, 0x00


	//----- nvinfo : EIATTR_SPARSE_MMA_MASK
	.align		4
.L_286:
        /*00c8*/ 	.byte	0x03, 0x50
        /*00ca*/ 	.short	0x0000


	//----- nvinfo : EIATTR_MAXREG_COUNT
	.align		4
        /*00cc*/ 	.byte	0x03, 0x1b
        /*00ce*/ 	.short	0x00ff


	//----- nvinfo : EIATTR_MERCURY_ISA_VERSION
	.align		4
        /*00d0*/ 	.byte	0x03, 0x5f
        /*00d2*/ 	.short	0x0101


	//----- nvinfo : EIATTR_VRC_CTA_INIT_COUNT
	.align		4
        /*00d4*/ 	.byte	0x02, 0x4a
	.zero		1
	.zero		1


	//----- nvinfo : EIATTR_EXIT_INSTR_OFFSETS
	.align		4
        /*00d8*/ 	.byte	0x04, 0x1c
        /*00da*/ 	.short	(.L_288 - .L_287)


	//   ....[0]....
.L_287:
        /*00dc*/ 	.word	0x00000210


	//   ....[1]....
        /*00e0*/ 	.word	0x000002c0


	//   ....[2]....
        /*00e4*/ 	.word	0x00003800


	//----- nvinfo : EIATTR_CRS_STACK_SIZE
	.align		4
.L_288:
        /*00e8*/ 	.byte	0x04, 0x1e
        /*00ea*/ 	.short	(.L_290 - .L_289)
.L_289:
        /*00ec*/ 	.word	0x00000000


	//----- nvinfo : EIATTR_CBANK_PARAM_SIZE
	.align		4
.L_290:
        /*00f0*/ 	.byte	0x03, 0x19
        /*00f2*/ 	.short	0x0050


	//----- nvinfo : EIATTR_PARAM_CBANK
	.align		4
        /*00f4*/ 	.byte	0x04, 0x0a
        /*00f6*/ 	.short	(.L_292 - .L_291)
	.align		4
.L_291:
        /*00f8*/ 	.word	index@(.nv.constant0._Z9gfa_sliceiiiiPdS_S_S_S_PidS_)
        /*00fc*/ 	.short	0x0380
        /*00fe*/ 	.short	0x0050


	//----- nvinfo : EIATTR_SW_WAR
	.align		4
.L_292:
        /*0100*/ 	.byte	0x04, 0x36
        /*0102*/ 	.short	(.L_294 - .L_293)
.L_293:
        /*0104*/ 	.word	0x00000008
.L_294:


//--------------------- .nv.info._Z15gfa_terminationiiiPdPiS_ --------------------------
	.section	.nv.info._Z15gfa_terminationiiiPdPiS_,"",@"SHT_CUDA_INFO"
	.sectionflags	@""
	.align	4


	//----- nvinfo : EIATTR_CUDA_API_VERSION
	.align		4
        /*0000*/ 	.byte	0x04, 0x37
        /*0002*/ 	.short	(.L_296 - .L_295)
.L_295:
        /*0004*/ 	.word	0x00000082


	//----- nvinfo : EIATTR_KPARAM_INFO
	.align		4
.L_296:
        /*0008*/ 	.byte	0x04, 0x17
        /*000a*/ 	.short	(.L_298 - .L_297)
.L_297:
        /*000c*/ 	.word	0x00000000
        /*0010*/ 	.short	0x0005
        /*0012*/ 	.short	0x0020
        /*0014*/ 	.byte	0x00, 0xf5, 0x21, 0x00


	//----- nvinfo : EIATTR_KPARAM_INFO
	.align		4
.L_298:
        /*0018*/ 	.byte	0x04, 0x17
        /*001a*/ 	.short	(.L_300 - .L_299)
.L_299:
        /*001c*/ 	.word	0x00000000
        /*0020*/ 	.short	0x0004
        /*0022*/ 	.short	0x0018
        /*0024*/ 	.byte	0x00, 0xf5, 0x21, 0x00


	//----- nvinfo : EIATTR_KPARAM_INFO
	.align		4
.L_300:
        /*0028*/ 	.byte	0x04, 0x17
        /*002a*/ 	.short	(.L_302 - .L_301)
.L_301:
        /*002c*/ 	.word	0x00000000
        /*0030*/ 	.short	0x0003
        /*0032*/ 	.short	0x0010
        /*0034*/ 	.byte	0x00, 0xf5, 0x21, 0x00


	//----- nvinfo : EIATTR_KPARAM_INFO
	.align		4
.L_302:
        /*0038*/ 	.byte	0x04, 0x17
        /*003a*/ 	.short	(.L_304 - .L_303)
.L_303:
        /*003c*/ 	.word	0x00000000
        /*0040*/ 	.short	0x0002
        /*0042*/ 	.short	0x0008
        /*0044*/ 	.byte	0x00, 0xf0, 0x11, 0x00


	//----- nvinfo : EIATTR_KPARAM_INFO
	.align		4
.L_304:
        /*0048*/ 	.byte	0x04, 0x17
        /*004a*/ 	.short	(.L_306 - .L_305)
.L_305:
        /*004c*/ 	.word	0x00000000
        /*0050*/ 	.short	0x0001
        /*0052*/ 	.short	0x0004
        /*0054*/ 	.byte	0x00, 0xf0, 0x11, 0x00


	//----- nvinfo : EIATTR_KPARAM_INFO
	.align		4
.L_306:
        /*0058*/ 	.byte	0x04, 0x17
        /*005a*/ 	.short	(.L_308 - .L_307)
.L_307:
        /*005c*/ 	.word	0x00000000
        /*0060*/ 	.short	0x0000
        /*0062*/ 	.short	0x0000
        /*0064*/ 	.byte	0x00, 0xf0, 0x11, 0x00


	//----- nvinfo : EIATTR_SPARSE_MMA_MASK
	.align		4
.L_308:
        /*0068*/ 	.byte	0x03, 0x50
        /*006a*/ 	.short	0x0000


	//----- nvinfo : EIATTR_MAXREG_COUNT
	.align		4
        /*006c*/ 	.byte	0x03, 0x1b
        /*006e*/ 	.short	0x00ff


	//----- nvinfo : EIATTR_MERCURY_ISA_VERSION
	.align		4
        /*0070*/ 	.byte	0x03, 0x5f
        /*0072*/ 	.short	0x0101


	//----- nvinfo : EIATTR_VRC_CTA_INIT_COUNT
	.align		4
        /*0074*/ 	.byte	0x02, 0x4a
	.zero		1
	.zero		1


	//----- nvinfo : EIATTR_EXIT_INSTR_OFFSETS
	.align		4
        /*0078*/ 	.byte	0x04, 0x1c
        /*007a*/ 	.short	(.L_310 - .L_309)


	//   ....[0]....
.L_309:
        /*007c*/ 	.word	0x00000050


	//   ....[1]....
        /*0080*/ 	.word	0x00001b10


	//----- nvinfo : EIATTR_CRS_STACK_SIZE
	.align		4
.L_310:
        /*0084*/ 	.byte	0x04, 0x1e
        /*0086*/ 	.short	(.L_312 - .L_311)
.L_311:
        /*0088*/ 	.word	0x00000000


	//----- nvinfo : EIATTR_CBANK_PARAM_SIZE
	.align		4
.L_312:
        /*008c*/ 	.byte	0x03, 0x19
        /*008e*/ 	.short	0x0028


	//----- nvinfo : EIATTR_PARAM_CBANK
	.align		4
        /*0090*/ 	.byte	0x04, 0x0a
        /*0092*/ 	.short	(.L_314 - .L_313)
	.align		4
.L_313:
        /*0094*/ 	.word	index@(.nv.constant0._Z15gfa_terminationiiiPdPiS_)
        /*0098*/ 	.short	0x0380
        /*009a*/ 	.short	0x0028


	//----- nvinfo : EIATTR_SW_WAR
	.align		4
.L_314:
        /*009c*/ 	.byte	0x04, 0x36
        /*009e*/ 	.short	(.L_316 - .L_315)
.L_315:
        /*00a0*/ 	.word	0x00000008
.L_316:


//--------------------- .nv.info._Z8gfa_initiiiPdS_S_S_dS_i --------------------------
	.section	.nv.info._Z8gfa_initiiiPdS_S_S_dS_i,"",@"SHT_CUDA_INFO"
	.sectionflags	@""
	.align	4


	//----- nvinfo : EIATTR_CUDA_API_VERSION
	.align		4
        /*0000*/ 	.byte	0x04, 0x37
        /*0002*/ 	.short	(.L_318 - .L_317)
.L_317:
        /*0004*/ 	.word	0x00000082


	//----- nvinfo : EIATTR_KPARAM_INFO
	.align		4
.L_318:
        /*0008*/ 	.byte	0x04, 0x17
        /*000a*/ 	.short	(.L_320 - .L_319)
.L_319:
        /*000c*/ 	.word	0x00000000
        /*0010*/ 	.short	0x0009
        /*0012*/ 	.short	0x0040
        /*0014*/ 	.byte	0x00, 0xf0, 0x11, 0x00


	//----- nvinfo : EIATTR_KPARAM_INFO
	.align		4
.L_320:
        /*0018*/ 	.byte	0x04, 0x17
        /*001a*/ 	.short	(.L_322 - .L_321)
.L_321:
        /*001c*/ 	.word	0x00000000
        /*0020*/ 	.short	0x0008
        /*0022*/ 	.short	0x0038
        /*0024*/ 	.byte	0x00, 0xf5, 0x21, 0x00


	//----- nvinfo : EIATTR_KPARAM_INFO
	.align		4
.L_322:
        /*0028*/ 	.byte	0x04, 0x17
        /*002a*/ 	.short	(.L_324 - .L_323)
.L_323:
        /*002c*/ 	.word	0x00000000
        /*0030*/ 	.short	0x0007
        /*0032*/ 	.short	0x0030
        /*0034*/ 	.byte	0x00, 0xf0, 0x21, 0x00


	//----- nvinfo : EIATTR_KPARAM_INFO
	.align		4
.L_324:
        /*0038*/ 	.byte	0x04, 0x17
        /*003a*/ 	.short	(.L_326 - .L_325)
.L_325:
        /*003c*/ 	.word	0x00000000
        /*0040*/ 	.short	0x0006
        /*0042*/ 	.short	0x0028
        /*0044*/ 	.byte	0x00, 0xf5, 0x21, 0x00


	//----- nvinfo : EIATTR_KPARAM_INFO
	.align		4
.L_326:
        /*0048*/ 	.byte	0x04, 0x17
        /*004a*/ 	.short	(.L_328 - .L_327)
.L_327:
        /*004c*/ 	.word	0x00000000
        /*0050*/ 	.short	0x0005
        /*0052*/ 	.short	0x0020
        /*0054*/ 	.byte	0x00, 0xf5, 0x21, 0x00


	//----- nvinfo : EIATTR_KPARAM_INFO
	.align		4
.L_328:
        /*0058*/ 	.byte	0x04, 0x17
        /*005a*/ 	.short	(.L_330 - .L_329)
.L_329:
        /*005c*/ 	.word	0x00000000
        /*0060*/ 	.short	0x0004
        /*0062*/ 	.short	0x0018
        /*0064*/ 	.byte	0x00, 0xf5, 0x21, 0x00


	//----- nvinfo : EIATTR_KPARAM_INFO
	.align		4
.L_330:
        /*0068*/ 	.byte	0x04, 0x17
        /*006a*/ 	.short	(.L_332 - .L_331)
.L_331:
        /*006c*/ 	.word	0x00000000
        /*0070*/ 	.short	0x0003
        /*0072*/ 	.short	0x0010
        /*0074*/ 	.byte	0x00, 0xf5, 0x21, 0x00


	//----- nvinfo : EIATTR_KPARAM_INFO
	.align		4
.L_332:
        /*0078*/ 	.byte	0x04, 0x17
        /*007a*/ 	.short	(.L_334 - .L_333)
.L_333:
        /*007c*/ 	.word	0x00000000
        /*0080*/ 	.short	0x0002
        /*0082*/ 	.short	0x0008
        /*0084*/ 	.byte	0x00, 0xf0, 0x11, 0x00


	//----- nvinfo : EIATTR_KPARAM_INFO
	.align		4
.L_334:
        /*0088*/ 	.byte	0x04, 0x17
        /*008a*/ 	.short	(.L_336 - .L_335)
.L_335:
        /*008c*/ 	.word	0x00000000
        /*0090*/ 	.short	0x0001
        /*0092*/ 	.short	0x0004
        /*0094*/ 	.byte	0x00, 0xf0, 0x11, 0x00


	//----- nvinfo : EIATTR_KPARAM_INFO
	.align		4
.L_336:
        /*0098*/ 	.byte	0x04, 0x17
        /*009a*/ 	.short	(.L_338 - .L_337)
.L_337:
        /*009c*/ 	.word	0x00000000
        /*00a0*/ 	.short	0x0000
        /*00a2*/ 	.short	0x0000
        /*00a4*/ 	.byte	0x00, 0xf0, 0x11, 0x00


	//----- nvinfo : EIATTR_SPARSE_MMA_MASK
	.align		4
.L_338:
        /*00a8*/ 	.byte	0x03, 0x50
        /*00aa*/ 	.short	0x0000


	//----- nvinfo : EIATTR_MAXREG_COUNT
	.align		4
        /*00ac*/ 	.byte	0x03, 0x1b
        /*00ae*/ 	.short	0x00ff


	//----- nvinfo : EIATTR_MERCURY_ISA_VERSION
	.align		4
        /*00b0*/ 	.byte	0x03, 0x5f
        /*00b2*/ 	.short	0x0101


	//----- nvinfo : EIATTR_VRC_CTA_INIT_COUNT
	.align		4
        /*00b4*/ 	.byte	0x02, 0x4a
	.zero		1
	.zero		1


	//----- nvinfo : EIATTR_EXIT_INSTR_OFFSETS
	.align		4
        /*00b8*/ 	.byte	0x04, 0x1c
        /*00ba*/ 	.short	(.L_340 - .L_339)


	//   ....[0]....
.L_339:
        /*00bc*/ 	.word	0x00000220


	//   ....[1]....
        /*00c0*/ 	.word	0x00001eb0


	//----- nvinfo : EIATTR_CRS_STACK_SIZE
	.align		4
.L_340:
        /*00c4*/ 	.byte	0x04, 0x1e
        /*00c6*/ 	.short	(.L_342 - .L_341)
.L_341:
        /*00c8*/ 	.word	0x00000000


	//----- nvinfo : EIATTR_CBANK_PARAM_SIZE
	.align		4
.L_342:
        /*00cc*/ 	.byte	0x03, 0x19
        /*00ce*/ 	.short	0x0044


	//----- nvinfo : EIATTR_PARAM_CBANK
	.align		4
        /*00d0*/ 	.byte	0x04, 0x0a
        /*00d2*/ 	.short	(.L_344 - .L_343)
	.align		4
.L_343:
        /*00d4*/ 	.word	index@(.nv.constant0._Z8gfa_initiiiPdS_S_S_dS_i)
        /*00d8*/ 	.short	0x0380
        /*00da*/ 	.short	0x0044


	//----- nvinfo : EIATTR_SW_WAR
	.align		4
.L_344:
        /*00dc*/ 	.byte	0x04, 0x36
        /*00de*/ 	.short	(.L_346 - .L_345)
.L_345:
        /*00e0*/ 	.word	0x00000008
.L_346:


//--------------------- .nv.callgraph             --------------------------
	.section	.nv.callgraph,"",@"SHT_CUDA_CALLGRAPH"
	.align	4
	.sectionentsize	8
	.align		4
        /*0000*/ 	.word	0x00000000
	.align		4
        /*0004*/ 	.word	0xffffffff
	.align		4
        /*0008*/ 	.word	0x00000000
	.align		4
        /*000c*/ 	.word	0xfffffffe
	.align		4
        /*0010*/ 	.word	0x00000000
	.align		4
        /*0014*/ 	.word	0xfffffffd
	.align		4
        /*0018*/ 	.word	0x00000000
	.align		4
        /*001c*/ 	.word	0xfffffffc


//--------------------- .nv.constant4             --------------------------
	.section	.nv.constant4,"a",@progbits
	.align	8
	.align		8
.nv.constant4:
        /*0000*/ 	.dword	_ZN30_INTERNAL_e55ef84b_4_k_cu_main4cuda3std3__45__cpo5beginE
	.align		8
        /*0008*/ 	.dword	_ZN30_INTERNAL_e55ef84b_4_k_cu_main4cuda3std3__45__cpo3endE
	.align		8
        /*0010*/ 	.dword	_ZN30_INTERNAL_e55ef84b_4_k_cu_main4cuda3std3__45__cpo6cbeginE
	.align		8
        /*0018*/ 	.dword	_ZN30_INTERNAL_e55ef84b_4_k_cu_main4cuda3std3__45__cpo4cendE
	.align		8
        /*0020*/ 	.dword	_ZN30_INTERNAL_e55ef84b_4_k_cu_main4cuda3std3__45__cpo6rbeginE
	.align		8
        /*0028*/ 	.dword	_ZN30_INTERNAL_e55ef84b_4_k_cu_main4cuda3std3__45__cpo4rendE
	.align		8
        /*0030*/ 	.dword	_ZN30_INTERNAL_e55ef84b_4_k_cu_main4cuda3std3__45__cpo7crbeginE
	.align		8
        /*0038*/ 	.dword	_ZN30_INTERNAL_e55ef84b_4_k_cu_main4cuda3std3__45__cpo5crendE
	.align		8
        /*0040*/ 	.dword	_ZN30_INTERNAL_e55ef84b_4_k_cu_main4cuda3std3__432_GLOBAL__N__e55ef84b_4_k_cu_main6ignoreE
	.align		8
        /*0048*/ 	.dword	_ZN30_INTERNAL_e55ef84b_4_k_cu_main4cuda3std3__419piecewise_constructE
	.align		8
        /*0050*/ 	.dword	_ZN30_INTERNAL_e55ef84b_4_k_cu_main4cuda3std3__48in_placeE
	.align		8
        /*0058*/ 	.dword	_ZN30_INTERNAL_e55ef84b_4_k_cu_main4cuda3std3__420unreachable_sentinelE
	.align		8
        /*0060*/ 	.dword	_ZN30_INTERNAL_e55ef84b_4_k_cu_main4cuda3std3__47nulloptE
	.align		8
        /*0068*/ 	.dword	_ZN30_INTERNAL_e55ef84b_4_k_cu_main4cuda3std3__48unexpectE
	.align		8
        /*0070*/ 	.dword	_ZN30_INTERNAL_e55ef84b_4_k_cu_main4cuda3std6ranges3__45__cpo4swapE
	.align		8
        /*0078*/ 	.dword	_ZN30_INTERNAL_e55ef84b_4_k_cu_main4cuda3std6ranges3__45__cpo9iter_moveE
	.align		8
        /*0080*/ 	.dword	_ZN30_INTERNAL_e55ef84b_4_k_cu_main4cuda3std6ranges3__45__cpo5beginE
	.align		8
        /*0088*/ 	.dword	_ZN30_INTERNAL_e55ef84b_4_k_cu_main4cuda3std6ranges3__45__cpo3endE
	.align		8
        /*0090*/ 	.dword	_ZN30_INTERNAL_e55ef84b_4_k_cu_main4cuda3std6ranges3__45__cpo6cbeginE
	.align		8
        /*0098*/ 	.dword	_ZN30_INTERNAL_e55ef84b_4_k_cu_main4cuda3std6ranges3__45__cpo4cendE
	.align		8
        /*00a0*/ 	.dword	_ZN30_INTERNAL_e55ef84b_4_k_cu_main4cuda3std6ranges3__45__cpo7advanceE
	.align		8
        /*00a8*/ 	.dword	_ZN30_INTERNAL_e55ef84b_4_k_cu_main4cuda3std6ranges3__45__cpo9iter_swapE
	.align		8
        /*00b0*/ 	.dword	_ZN30_INTERNAL_e55ef84b_4_k_cu_main4cuda3std6ranges3__45__cpo4nextE
	.align		8
        /*00b8*/ 	.dword	_ZN30_INTERNAL_e55ef84b_4_k_cu_main4cuda3std6ranges3__45__cpo4prevE
	.align		8
        /*00c0*/ 	.dword	_ZN30_INTERNAL_e55ef84b_4_k_cu_main4cuda3std6ranges3__45__cpo4dataE
	.align		8
        /*00c8*/ 	.dword	_ZN30_INTERNAL_e55ef84b_4_k_cu_main4cuda3std6ranges3__45__cpo5cdataE
	.align		8
        /*00d0*/ 	.dword	_ZN30_INTERNAL_e55ef84b_4_k_cu_main4cuda3std6ranges3__45__cpo4sizeE
	.align		8
        /*00d8*/ 	.dword	_ZN30_INTERNAL_e55ef84b_4_k_cu_main4cuda3std6ranges3__45__cpo5ssizeE
	.align		8
        /*00e0*/ 	.dword	_ZN30_INTERNAL_e55ef84b_4_k_cu_main4cuda3std6ranges3__45__cpo8distanceE
	.align		8
        /*00e8*/ 	.dword	_ZN30_INTERNAL_e55ef84b_4_k_cu_main6thrust24THRUST_300001_SM_1000_NS8cuda_cub3parE
	.align		8
        /*00f0*/ 	.dword	_ZN30_INTERNAL_e55ef84b_4_k_cu_main6thrust24THRUST_300001_SM_1000_NS8cuda_cub10par_nosyncE
	.align		8
        /*00f8*/ 	.dword	_ZN30_INTERNAL_e55ef84b_4_k_cu_main6thrust24THRUST_300001_SM_1000_NS6system6detail10sequential3seqE
	.align		8
        /*0100*/ 	.dword	_ZN30_INTERNAL_e55ef84b_4_k_cu_main6thrust24THRUST_300001_SM_1000_NS6system3cpp3parE
	.align		8
        /*0108*/ 	.dword	_ZN30_INTERNAL_e55ef84b_4_k_cu_main6thrust24THRUST_300001_SM_1000_NS12placeholders2_1E
	.align		8
        /*0110*/ 	.dword	_ZN30_INTERNAL_e55ef84b_4_k_cu_main6thrust24THRUST_300001_SM_1000_NS12placeholders2_2E
	.align		8
        /*0118*/ 	.dword	_ZN30_INTERNAL_e55ef84b_4_k_cu_main6thrust24THRUST_300001_SM_1000_NS12placeholders2_3E
	.align		8
        /*0120*/ 	.dword	_ZN30_INTERNAL_e55ef84b_4_k_cu_main6thrust24THRUST_300001_SM_1000_NS12placeholders2_4E
	.align		8
        /*0128*/ 	.dword	_ZN30_INTERNAL_e55ef84b_4_k_cu_main6thrust24THRUST_300001_SM_1000_NS12placeholders2_5E
	.align		8
        /*0130*/ 	.dword	_ZN30_INTERNAL_e55ef84b_4_k_cu_main6thrust24THRUST_300001_SM_1000_NS12placeholders2_6E
	.align		8
        /*0138*/ 	.dword	_ZN30_INTERNAL_e55ef84b_4_k_cu_main6thrust24THRUST_300001_SM_1000_NS12placeholders2_7E
	.align		8
        /*0140*/ 	.dword	_ZN30_INTERNAL_e55ef84b_4_k_cu_main6thrust24THRUST_300001_SM_1000_NS12placeholders2_8E
	.align		8
        /*0148*/ 	.dword	_ZN30_INTERNAL_e55ef84b_4_k_cu_main6thrust24THRUST_300001_SM_1000_NS12placeholders2_9E
	.align		8
        /*0150*/ 	.dword	_ZN30_INTERNAL_e55ef84b_4_k_cu_main6thrust24THRUST_300001_SM_1000_NS12placeholders3_10E
	.align		8
        /*0158*/ 	.dword	_ZN30_INTERNAL_e55ef84b_4_k_cu_main6thrust24THRUST_300001_SM_1000_NS3seqE
	.align		8
        /*0160*/ 	.dword	_ZN30_INTERNAL_e55ef84b_4_k_cu_main6thrust24THRUST_300001_SM_1000_NS6deviceE


//--------------------- .text._ZN3cub18CUB_300001_SM_10006detail8for_each13static_kernelINS2_12policy_hub_t12policy_500_tElN6thrust24THRUST_300001_SM_1000_NS8cuda_cub6__fill7functorINS7_6detail15normal_iteratorINS7_10device_ptrIdEEEEdEEEEvT0_T1_ --------------------------
	.section	.text._ZN3cub18CUB_300001_SM_10006detail8for_each13static_kernelINS2_12policy_hub_t12policy_500_tElN6thrust24THRUST_300001_SM_1000_NS8cuda_cub6__fill7functorINS7_6detail15normal_iteratorINS7_10device_ptrIdEEEEdEEEEvT0_T1_,"ax",@progbits
	.align	128
        .global         _ZN3cub18CUB_300001_SM_10006detail8for_each13static_kernelINS2_12policy_hub_t12policy_500_tElN6thrust24THRUST_300001_SM_1000_NS8cuda_cub6__fill7functorINS7_6detail15normal_iteratorINS7_10device_ptrIdEEEEdEEEEvT0_T1_
        .type           _ZN3cub18CUB_300001_SM_10006detail8for_each13static_kernelINS2_12policy_hub_t12policy_500_tElN6thrust24THRUST_300001_SM_1000_NS8cuda_cub6__fill7functorINS7_6detail15normal_iteratorINS7_10device_ptrIdEEEEdEEEEvT0_T1_,@function
        .size           _ZN3cub18CUB_300001_SM_10006detail8for_each13static_kernelINS2_12policy_hub_t12policy_500_tElN6thrust24THRUST_300001_SM_1000_NS8cuda_cub6__fill7functorINS7_6detail15normal_iteratorINS7_10device_ptrIdEEEEdEEEEvT0_T1_,(.L_x_213 - _ZN3cub18CUB_300001_SM_10006detail8for_each13static_kernelINS2_12policy_hub_t12policy_500_tElN6thrust24THRUST_300001_SM_1000_NS8cuda_cub6__fill7functorINS7_6detail15normal_iteratorINS7_10device_ptrIdEEEEdEEEEvT0_T1_)
        .other          _ZN3cub18CUB_300001_SM_10006detail8for_each13static_kernelINS2_12policy_hub_t12policy_500_tElN6thrust24THRUST_300001_SM_1000_NS8cuda_cub6__fill7functorINS7_6detail15normal_iteratorINS7_10device_ptrIdEEEEdEEEEvT0_T1_,@"STO_CUDA_ENTRY STV_DEFAULT"
_ZN3cub18CUB_300001_SM_10006detail8for_each13static_kernelINS2_12policy_hub_t12policy_500_tElN6thrust24THRUST_300001_SM_1000_NS8cuda_cub6__fill7functorINS7_6detail15normal_iteratorINS7_10device_ptrIdEEEEdEEEEvT0_T1_:
.text._ZN3cub18CUB_300001_SM_10006detail8for_each13static_kernelINS2_12policy_hub_t12policy_500_tElN6thrust24THRUST_300001_SM_1000_NS8cuda_cub6__fill7functorINS7_6detail15normal_iteratorINS7_10device_ptrIdEEEEdEEEEvT0_T1_:
[----:B------:R-:W-:Y:S08]  /*0000*/  LDC R1, c[0x0][0x37c] ;  /* 0x0000df00ff017b82 */ /* 0x000ff00000000800 */
[----:B------:R-:W0:Y:S01]  /*0010*/  S2UR UR4, SR_CTAID.X ;  /* 0x00000000000479c3 */ /* 0x000e220000002500 */
[----:B------:R-:W1:Y:S01]  /*0020*/  LDCU.64 UR6, c[0x0][0x380] ;  /* 0x00007000ff0677ac */ /* 0x000e620008000a00 */
[----:B------:R-:W2:Y:S01]  /*0030*/  LDCU.64 UR8, c[0x0][0x358] ;  /* 0x00006b00ff0877ac */ /* 0x000ea20008000a00 */
[----:B0-----:R-:W-:-:S04]  /*0040*/  UIMAD.WIDE.U32 UR4, UR4, 0x200, URZ ;  /* 0x00000200040478a5 */ /* 0x001fc8000f8e00ff */
[----:B-1----:R-:W-:-:S04]  /*0050*/  UIADD3 UR6, UP0, UPT, -UR4, UR6, URZ ;  /* 0x0000000604067290 */ /* 0x002fc8000ff1e1ff */
[----:B------:R-:W-:Y:S02]  /*0060*/  UIADD3.X UR7, UPT, UPT, ~UR5, UR7, URZ, UP0, !UPT ;  /* 0x0000000705077290 */ /* 0x000fe400087fe5ff */
[----:B------:R-:W-:-:S04]  /*0070*/  UISETP.GE.U32.AND UP0, UPT, UR6, 0x200, UPT ;  /* 0x000002000600788c */ /* 0x000fc8000bf06070 */
[----:B------:R-:W-:-:S09]  /*0080*/  UISETP.GE.AND.EX UP0, UPT, UR7, URZ, UPT, UP0 ;  /* 0x000000ff0700728c */ /* 0x000fd2000bf06300 */
[----:B--2---:R-:W-:Y:S05]  /*0090*/  BRA.U !UP0, `(.L_x_0) ;  /* 0x0000000108287547 */ /* 0x004fea000b800000 */
[----:B------:R-:W0:Y:S01]  /*00a0*/  S2R R0, SR_TID.X ;  /* 0x0000000000007919 */ /* 0x000e220000002100 */
[----:B------:R-:W1:Y:S01]  /*00b0*/  LDCU.64 UR6, c[0x0][0x388] ;  /* 0x00007100ff0677ac */ /* 0x000e620008000a00 */
[----:B------:R-:W2:Y:S01]  /*00c0*/  LDC.64 R4, c[0x0][0x390] ;  /* 0x0000e400ff047b82 */ /* 0x000ea20000000a00 */
[----:B0-----:R-:W-:-:S05]  /*00d0*/  IADD3 R0, P0, PT, R0, UR4, RZ ;  /* 0x0000000400007c10 */ /* 0x001fca000ff1e0ff */
[----:B------:R-:W-:Y:S01]  /*00e0*/  IMAD.X R3, RZ, RZ, UR5, P0 ;  /* 0x00000005ff037e24 */ /* 0x000fe200080e06ff */
[----:B-1----:R-:W-:-:S04]  /*00f0*/  LEA R2, P0, R0, UR6, 0x3 ;  /* 0x0000000600027c11 */ /* 0x002fc8000f8018ff */
[----:B------:R-:W-:-:S05]  /*0100*/  LEA.HI.X R3, R0, UR7, R3, 0x3, P0 ;  /* 0x0000000700037c11 */ /* 0x000fca00080f1c03 */
[----:B--2---:R-:W-:Y:S04]  /*0110*/  STG.E.64 desc[UR8][R2.64], R4 ;  /* 0x0000000402007986 */ /* 0x004fe8000c101b08 */
[----:B------:R-:W-:Y:S01]  /*0120*/  STG.E.64 desc[UR8][R2.64+0x800], R4 ;  /* 0x0008000402007986 */ /* 0x000fe2000c101b08 */
[----:B------:R-:W-:Y:S05]  /*0130*/  EXIT ;  /* 0x000000000000794d */ /* 0x000fea0003800000 */
.L_x_0:
[----:B------:R-:W0:Y:S01]  /*0140*/  S2R R0, SR_TID.X ;  /* 0x0000000000007919 */ /* 0x000e220000002100 */
[----:B------:R-:W-:Y:S01]  /*0150*/  USHF.R.S32.HI UR7, URZ, 0x1f, UR6 ;  /* 0x0000001fff077899 */ /* 0x000fe20008011406 */
[----:B------:R-:W1:Y:S05]  /*0160*/  LDCU.64 UR10, c[0x0][0x388] ;  /* 0x00007100ff0a77ac */ /* 0x000e6a0008000a00 */
[----:B------:R-:W-:Y:S02]  /*0170*/  IMAD.U32 R2, RZ, RZ, UR7 ;  /* 0x00000007ff027e24 */ /* 0x000fe4000f8e00ff */
[----:B------:R-:W-:Y:S01]  /*0180*/  IMAD.U32 R6, RZ, RZ, UR7 ;  /* 0x00000007ff067e24 */ /* 0x000fe2000f8e00ff */
[----:B0-----:R-:W-:-:S04]  /*0190*/  ISETP.LT.U32.AND P0, PT, R0, UR6, PT ;  /* 0x0000000600007c0c */ /* 0x001fc8000bf01070 */
[----:B------:R-:W-:Y:S01]  /*01a0*/  ISETP.GT.AND.EX P0, PT, R2, RZ, PT, P0 ;  /* 0x000000ff0200720c */ /* 0x000fe20003f04300 */
[C---:B------:R-:W-:Y:S01]  /*01b0*/  VIADD R2, R0.reuse, 0x100 ;  /* 0x0000010000027836 */ /* 0x040fe20000000000 */
[----:B------:R-:W-:-:S04]  /*01c0*/  IADD3 R0, P2, PT, R0, UR4, RZ ;  /* 0x0000000400007c10 */ /* 0x000fc8000ff5e0ff */
[----:B------:R-:W-:Y:S01]  /*01d0*/  ISETP.LT.U32.AND P1, PT, R2, UR6, PT ;  /* 0x0000000602007c0c */ /* 0x000fe2000bf21070 */
[----:B------:R-:W-:Y:S01]  /*01e0*/  IMAD.X R3, RZ, RZ, UR5, P2 ;  /* 0x00000005ff037e24 */ /* 0x000fe200090e06ff */
[----:B-1----:R-:W-:Y:S02]  /*01f0*/  LEA R2, P2, R0, UR10, 0x3 ;  /* 0x0000000a00027c11 */ /* 0x002fe4000f8418ff */
[----:B------:R-:W-:Y:S02]  /*0200*/  ISETP.GT.AND.EX P1, PT, R6, RZ, PT, P1 ;  /* 0x000000ff0600720c */ /* 0x000fe40003f24310 */
[----:B------:R-:W-:Y:S01]  /*0210*/  LEA.HI.X R3, R0, UR11, R3, 0x3, P2 ;  /* 0x0000000b00037c11 */ /* 0x000fe200090f1c03 */
[----:B------:R-:W0:Y:S04]  /*0220*/  @P0 LDC.64 R4, c[0x0][0x390] ;  /* 0x0000e400ff040b82 */ /* 0x000e280000000a00 */
[----:B0-----:R0:W-:Y:S06]  /*0230*/  @P0 STG.E.64 desc[UR8][R2.64], R4 ;  /* 0x0000000402000986 */ /* 0x0011ec000c101b08 */
[----:B------:R-:W-:Y:S05]  /*0240*/  @!P1 EXIT ;  /* 0x000000000000994d */ /* 0x000fea0003800000 */
[----:B0-----:R-:W0:Y:S02]  /*0250*/  LDC.64 R4, c[0x0][0x390] ;  /* 0x0000e400ff047b82 */ /* 0x001e240000000a00 */
[----:B0-----:R-:W-:Y:S01]  /*0260*/  STG.E.64 desc[UR8][R2.64+0x800], R4 ;  /* 0x0008000402007986 */ /* 0x001fe2000c101b08 */
[----:B------:R-:W-:Y:S05]  /*0270*/  EXIT ;  /* 0x000000000000794d */ /* 0x000fea0003800000 */
.L_x_1:
[----:B------:R-:W-:-:S00]  /*0280*/  BRA `(.L_x_1) ;  /* 0xfffffffc00fc7947 */ /* 0x000fc0000383ffff */
[----:B------:R-:W-:-:S00]  /*0290*/  NOP ;  /* 0x0000000000007918 */ /* 0x000fc00000000000 */
        /* <DEDUP_REMOVED lines=14> */
.L_x_213:


//--------------------- .text._ZN3cub18CUB_300001_SM_10006detail8for_each13static_kernelINS2_12policy_hub_t12policy_500_tEmN6thrust24THRUST_300001_SM_1000_NS8cuda_cub20__uninitialized_fill7functorINS7_10device_ptrIiEEiEEEEvT0_T1_ --------------------------
	.section	.text._ZN3cub18CUB_300001_SM_10006detail8for_each13static_kernelINS2_12policy_hub_t12policy_500_tEmN6thrust24THRUST_300001_SM_1000_NS8cuda_cub20__uninitialized_fill7functorINS7_10device_ptrIiEEiEEEEvT0_T1_,"ax",@progbits
	.align	128
        .global         _ZN3cub18CUB_300001_SM_10006detail8for_each13static_kernelINS2_12policy_hub_t12policy_500_tEmN6thrust24THRUST_300001_SM_1000_NS8cuda_cub20__uninitialized_fill7functorINS7_10device_ptrIiEEiEEEEvT0_T1_
        .type           _ZN3cub18CUB_300001_SM_10006detail8for_each13static_kernelINS2_12policy_hub_t12policy_500_tEmN6thrust24THRUST_300001_SM_1000_NS8cuda_cub20__uninitialized_fill7functorINS7_10device_ptrIiEEiEEEEvT0_T1_,@function
        .size           _ZN3cub18CUB_300001_SM_10006detail8for_each13static_kernelINS2_12policy_hub_t12policy_500_tEmN6thrust24THRUST_300001_SM_1000_NS8cuda_cub20__uninitialized_fill7functorINS7_10device_ptrIiEEiEEEEvT0_T1_,(.L_x_214 - _ZN3cub18CUB_300001_SM_10006detail8for_each13static_kernelINS2_12policy_hub_t12policy_500_tEmN6thrust24THRUST_300001_SM_1000_NS8cuda_cub20__uninitialized_fill7functorINS7_10device_ptrIiEEiEEEEvT0_T1_)
        .other          _ZN3cub18CUB_300001_SM_10006detail8for_each13static_kernelINS2_12policy_hub_t12policy_500_tEmN6thrust24THRUST_300001_SM_1000_NS8cuda_cub20__uninitialized_fill7functorINS7_10device_ptrIiEEiEEEEvT0_T1_,@"STO_CUDA_ENTRY STV_DEFAULT"
_ZN3cub18CUB_300001_SM_10006detail8for_each13static_kernelINS2_12policy_hub_t12policy_500_tEmN6thrust24THRUST_300001_SM_1000_NS8cuda_cub20__uninitialized_fill7functorINS7_10device_ptrIiEEiEEEEvT0_T1_:
.text._ZN3cub18CUB_300001_SM_10006detail8for_each13static_kernelINS2_12policy_hub_t12policy_500_tEmN6thrust24THRUST_300001_SM_1000_NS8cuda_cub20__uninitialized_fill7functorINS7_10device_ptrIiEEiEEEEvT0_T1_:
        /* <DEDUP_REMOVED lines=8> */
[----:B------:R-:W-:-:S09]  /*0080*/  UISETP.GE.U32.AND.EX UP0, UPT, UR7, URZ, UPT, UP0 ;  /* 0x000000ff0700728c */ /* 0x000fd2000bf06100 */
[----:B--2---:R-:W-:Y:S05]  /*0090*/  BRA.U !UP0, `(.L_x_2) ;  /* 0x0000000108287547 */ /* 0x004fea000b800000 */
[----:B------:R-:W0:Y:S01]  /*00a0*/  S2R R0, SR_TID.X ;  /* 0x0000000000007919 */ /* 0x000e220000002100 */
[----:B------:R-:W1:Y:S01]  /*00b0*/  LDCU.64 UR6, c[0x0][0x388] ;  /* 0x00007100ff0677ac */ /* 0x000e620008000a00 */
[----:B------:R-:W2:Y:S01]  /*00c0*/  LDC R5, c[0x0][0x390] ;  /* 0x0000e400ff057b82 */ /* 0x000ea20000000800 */
[----:B0-----:R-:W-:-:S05]  /*00d0*/  IADD3 R0, P0, PT, R0, UR4, RZ ;  /* 0x0000000400007c10 */ /* 0x001fca000ff1e0ff */
[----:B------:R-:W-:Y:S01]  /*00e0*/  IMAD.X R3, RZ, RZ, UR5, P0 ;  /* 0x00000005ff037e24 */ /* 0x000fe200080e06ff */
[----:B-1----:R-:W-:-:S04]  /*00f0*/  LEA R2, P0, R0, UR6, 0x2 ;  /* 0x0000000600027c11 */ /* 0x002fc8000f8010ff */
[----:B------:R-:W-:-:S05]  /*0100*/  LEA.HI.X R3, R0, UR7, R3, 0x2, P0 ;  /* 0x0000000700037c11 */ /* 0x000fca00080f1403 */
[----:B--2---:R-:W-:Y:S04]  /*0110*/  STG.E desc[UR8][R2.64], R5 ;  /* 0x0000000502007986 */ /* 0x004fe8000c101908 */
[----:B------:R-:W-:Y:S01]  /*0120*/  STG.E desc[UR8][R2.64+0x400], R5 ;  /* 0x0004000502007986 */ /* 0x000fe2000c101908 */
[----:B------:R-:W-:Y:S05]  /*0130*/  EXIT ;  /* 0x000000000000794d */ /* 0x000fea0003800000 */
.L_x_2:
[----:B------:R-:W0:Y:S01]  /*0140*/  S2R R0, SR_TID.X ;  /* 0x0000000000007919 */ /* 0x000e220000002100 */
[----:B------:R-:W-:Y:S01]  /*0150*/  IMAD.U32 R2, RZ, RZ, UR7 ;  /* 0x00000007ff027e24 */ /* 0x000fe2000f8e00ff */
[----:B------:R-:W1:Y:S01]  /*0160*/  LDCU.64 UR10, c[0x0][0x388] ;  /* 0x00007100ff0a77ac */ /* 0x000e620008000a00 */
[----:B------:R-:W-:Y:S01]  /*0170*/  IMAD.U32 R4, RZ, RZ, UR7 ;  /* 0x00000007ff047e24 */ /* 0x000fe2000f8e00ff */
[----:B0-----:R-:W-:-:S04]  /*0180*/  ISETP.LT.U32.AND P0, PT, R0, UR6, PT ;  /* 0x0000000600007c0c */ /* 0x001fc8000bf01070 */
[----:B------:R-:W-:Y:S01]  /*0190*/  ISETP.GT.U32.AND.EX P0, PT, R2, RZ, PT, P0 ;  /* 0x000000ff0200720c */ /* 0x000fe20003f04100 */
[C---:B------:R-:W-:Y:S01]  /*01a0*/  VIADD R2, R0.reuse, 0x100 ;  /* 0x0000010000027836 */ /* 0x040fe20000000000 */
[----:B------:R-:W-:-:S04]  /*01b0*/  IADD3 R0, P2, PT, R0, UR4, RZ ;  /* 0x0000000400007c10 */ /* 0x000fc8000ff5e0ff */
[----:B------:R-:W-:Y:S01]  /*01c0*/  ISETP.LT.U32.AND P1, PT, R2, UR6, PT ;  /* 0x0000000602007c0c */ /* 0x000fe2000bf21070 */
[----:B------:R-:W-:Y:S01]  /*01d0*/  IMAD.X R3, RZ, RZ, UR5, P2 ;  /* 0x00000005ff037e24 */ /* 0x000fe200090e06ff */
[----:B-1----:R-:W-:Y:S02]  /*01e0*/  LEA R2, P2, R0, UR10, 0x2 ;  /* 0x0000000a00027c11 */ /* 0x002fe4000f8410ff */
[----:B------:R-:W-:Y:S02]  /*01f0*/  ISETP.GT.U32.AND.EX P1, PT, R4, RZ, PT, P1 ;  /* 0x000000ff0400720c */ /* 0x000fe40003f24110 */
[----:B------:R-:W-:Y:S01]  /*0200*/  LEA.HI.X R3, R0, UR11, R3, 0x2, P2 ;  /* 0x0000000b00037c11 */ /* 0x000fe200090f1403 */
[----:B------:R-:W0:Y:S04]  /*0210*/  @P0 LDC R5, c[0x0][0x390] ;  /* 0x0000e400ff050b82 */ /* 0x000e280000000800 */
[----:B0-----:R0:W-:Y:S06]  /*0220*/  @P0 STG.E desc[UR8][R2.64], R5 ;  /* 0x0000000502000986 */ /* 0x0011ec000c101908 */
[----:B------:R-:W-:Y:S05]  /*0230*/  @!P1 EXIT ;  /* 0x000000000000994d */ /* 0x000fea0003800000 */
[----:B0-----:R-:W0:Y:S02]  /*0240*/  LDC R5, c[0x0][0x390] ;  /* 0x0000e400ff057b82 */ /* 0x001e240000000800 */
[----:B0-----:R-:W-:Y:S01]  /*0250*/  STG.E desc[UR8][R2.64+0x400], R5 ;  /* 0x0004000502007986 */ /* 0x001fe2000c101908 */
[----:B------:R-:W-:Y:S05]  /*0260*/  EXIT ;  /* 0x000000000000794d */ /* 0x000fea0003800000 */
.L_x_3:
        /* <DEDUP_REMOVED lines=9> */
.L_x_214:


//--------------------- .text._ZN3cub18CUB_300001_SM_10006detail8for_each13static_kernelINS2_12policy_hub_t12policy_500_tEmN6thrust24THRUST_300001_SM_1000_NS8cuda_cub20__uninitialized_fill7functorINS7_10device_ptrIdEEdEEEEvT0_T1_ --------------------------
	.section	.text._ZN3cub18CUB_300001_SM_10006detail8for_each13static_kernelINS2_12policy_hub_t12policy_500_tEmN6thrust24THRUST_300001_SM_1000_NS8cuda_cub20__uninitialized_fill7functorINS7_10device_ptrIdEEdEEEEvT0_T1_,"ax",@progbits
	.align	128
        .global         _ZN3cub18CUB_300001_SM_10006detail8for_each13static_kernelINS2_12policy_hub_t12policy_500_tEmN6thrust24THRUST_300001_SM_1000_NS8cuda_cub20__uninitialized_fill7functorINS7_10device_ptrIdEEdEEEEvT0_T1_
        .type           _ZN3cub18CUB_300001_SM_10006detail8for_each13static_kernelINS2_12policy_hub_t12policy_500_tEmN6thrust24THRUST_300001_SM_1000_NS8cuda_cub20__uninitialized_fill7functorINS7_10device_ptrIdEEdEEEEvT0_T1_,@function
        .size           _ZN3cub18CUB_300001_SM_10006detail8for_each13static_kernelINS2_12policy_hub_t12policy_500_tEmN6thrust24THRUST_300001_SM_1000_NS8cuda_cub20__uninitialized_fill7functorINS7_10device_ptrIdEEdEEEEvT0_T1_,(.L_x_215 - _ZN3cub18CUB_300001_SM_10006detail8for_each13static_kernelINS2_12policy_hub_t12policy_500_tEmN6thrust24THRUST_300001_SM_1000_NS8cuda_cub20__uninitialized_fill7functorINS7_10device_ptrIdEEdEEEEvT0_T1_)
        .other          _ZN3cub18CUB_300001_SM_10006detail8for_each13static_kernelINS2_12policy_hub_t12policy_500_tEmN6thrust24THRUST_300001_SM_1000_NS8cuda_cub20__uninitialized_fill7functorINS7_10device_ptrIdEEdEEEEvT0_T1_,@"STO_CUDA_ENTRY STV_DEFAULT"
_ZN3cub18CUB_300001_SM_10006detail8for_each13static_kernelINS2_12policy_hub_t12policy_500_tEmN6thrust24THRUST_300001_SM_1000_NS8cuda_cub20__uninitialized_fill7functorINS7_10device_ptrIdEEdEEEEvT0_T1_:
.text._ZN3cub18CUB_300001_SM_10006detail8for_each13static_kernelINS2_12policy_hub_t12policy_500_tEmN6thrust24THRUST_300001_SM_1000_NS8cuda_cub20__uninitialized_fill7functorINS7_10device_ptrIdEEdEEEEvT0_T1_:
        /* <DEDUP_REMOVED lines=20> */
.L_x_4:
        /* <DEDUP_REMOVED lines=13> */
[----:B------:R-:W0:Y:S04]  /*0210*/  @P0 LDC.64 R4, c[0x0][0x390] ;  /* 0x0000e400ff040b82 */ /* 0x000e280000000a00 */
[----:B0-----:R0:W-:Y:S06]  /*0220*/  @P0 STG.E.64 desc[UR8][R2.64], R4 ;  /* 0x0000000402000986 */ /* 0x0011ec000c101b08 */
[----:B------:R-:W-:Y:S05]  /*0230*/  @!P1 EXIT ;  /* 0x000000000000994d */ /* 0x000fea0003800000 */
[----:B0-----:R-:W0:Y:S02]  /*0240*/  LDC.64 R4, c[0x0][0x390] ;  /* 0x0000e400ff047b82 */ /* 0x001e240000000a00 */
[----:B0-----:R-:W-:Y:S01]  /*0250*/  STG.E.64 desc[UR8][R2.64+0x800], R4 ;  /* 0x0008000402007986 */ /* 0x001fe2000c101b08 */
[----:B------:R-:W-:Y:S05]  /*0260*/  EXIT ;  /* 0x000000000000794d */ /* 0x000fea0003800000 */
.L_x_5:
        /* <DEDUP_REMOVED lines=9> */
.L_x_215:


//--------------------- .text._ZN3cub18CUB_300001_SM_10006detail11EmptyKernelIvEEvv --------------------------
	.section	.text._ZN3cub18CUB_300001_SM_10006detail11EmptyKernelIvEEvv,"ax",@progbits
	.align	128
        .global         _ZN3cub18CUB_300001_SM_10006detail11EmptyKernelIvEEvv
        .type           _ZN3cub18CUB_300001_SM_10006detail11EmptyKernelIvEEvv,@function
        .size           _ZN3cub18CUB_300001_SM_10006detail11EmptyKernelIvEEvv,(.L_x_216 - _ZN3cub18CUB_300001_SM_10006detail11EmptyKernelIvEEvv)
        .other          _ZN3cub18CUB_300001_SM_10006detail11EmptyKernelIvEEvv,@"STO_CUDA_ENTRY STV_DEFAULT"
_ZN3cub18CUB_300001_SM_10006detail11EmptyKernelIvEEvv:
.text._ZN3cub18CUB_300001_SM_10006detail11EmptyKernelIvEEvv:
[----:B------:R-:W-:Y:S01]  /*0000*/  LDC R1, c[0x0][0x37c] ;  /* 0x0000df00ff017b82 */ /* 0x000fe20000000800 */
[----:B------:R-:W-:Y:S05]  /*0010*/  EXIT ;  /* 0x000000000000794d */ /* 0x000fea0003800000 */
.L_x_6:
        /* <DEDUP_REMOVED lines=14> */
.L_x_216:


//--------------------- .text._Z9gca_sliceiiiiPdS_S_S_PidS_ --------------------------
	.section	.text._Z9gca_sliceiiiiPdS_S_S_PidS_,"ax",@progbits
	.align	128
        .global         _Z9gca_sliceiiiiPdS_S_S_PidS_
        .type           _Z9gca_sliceiiiiPdS_S_S_PidS_,@function
        .size           _Z9gca_sliceiiiiPdS_S_S_PidS_,(.L_x_201 - _Z9gca_sliceiiiiPdS_S_S_PidS_)
        .other          _Z9gca_sliceiiiiPdS_S_S_PidS_,@"STO_CUDA_ENTRY STV_DEFAULT"
_Z9gca_sliceiiiiPdS_S_S_PidS_:
.text._Z9gca_sliceiiiiPdS_S_S_PidS_:
[----:B------:R-:W-:Y:S01]  /*0000*/  LDC R1, c[0x0][0x37c] ;  /* 0x0000df00ff017b82 */ /* 0x000fe20000000800 */
[----:B------:R-:W0:Y:S07]  /*0010*/  S2R R3, SR_TID.X ;  /* 0x0000000000037919 */ /* 0x000e2e0000002100 */
[----:B------:R-:W0:Y:S01]  /*0020*/  S2UR UR5, SR_CTAID.X ;  /* 0x00000000000579c3 */ /* 0x000e220000002500 */
[----:B------:R-:W1:Y:S01]  /*0030*/  LDCU UR8, c[0x0][0x38c] ;  /* 0x00007180ff0877ac */ /* 0x000e620008000800 */
[----:B------:R-:W2:Y:S06]  /*0040*/  LDCU UR4, c[0x0][0x380] ;  /* 0x00007000ff0477ac */ /* 0x000eac0008000800 */
[----:B------:R-:W0:Y:S01]  /*0050*/  LDC R6, c[0x0][0x360] ;  /* 0x0000d800ff067b82 */ /* 0x000e220000000800 */
[----:B------:R-:W3:Y:S01]  /*0060*/  LDCU.64 UR6, c[0x0][0x3b0] ;  /* 0x00007600ff0677ac */ /* 0x000ee20008000a00 */
[----:B--2---:R-:W-:-:S04]  /*0070*/  ULEA UR4, UR4, 0xfffffffe, 0x1 ;  /* 0xfffffffe04047891 */ /* 0x004fc8000f8e08ff */
[----:B---3--:R-:W-:Y:S01]  /*0080*/  UIMAD.WIDE UR6, UR4, 0x4, UR6 ;  /* 0x00000004040678a5 */ /* 0x008fe2000f8e0206 */
[----:B0-----:R-:W-:-:S05]  /*0090*/  IMAD R6, R6, UR5, R3 ;  /* 0x0000000506067c24 */ /* 0x001fca000f8e0203 */
[----:B-1----:R-:W-:-:S13]  /*00a0*/  ISETP.GE.AND P0, PT, R6, UR8, PT ;  /* 0x0000000806007c0c */ /* 0x002fda000bf06270 */
[----:B------:R-:W-:Y:S05]  /*00b0*/  @P0 EXIT ;  /* 0x000000000000094d */ /* 0x000fea0003800000 */
[----:B------:R-:W0:Y:S01]  /*00c0*/  LDCU.64 UR12, c[0x0][0x358] ;  /* 0x00006b00ff0c77ac */ /* 0x000e220008000a00 */
[----:B------:R-:W-:Y:S01]  /*00d0*/  IMAD.U32 R4, RZ, RZ, UR6 ;  /* 0x00000006ff047e24 */ /* 0x000fe2000f8e00ff */
[----:B------:R-:W1:Y:S01]  /*00e0*/  LDC R0, c[0x0][0x388] ;  /* 0x0000e200ff007b82 */ /* 0x000e620000000800 */
[----:B------:R-:W-:Y:S02]  /*00f0*/  IMAD.U32 R2, RZ, RZ, UR6 ;  /* 0x00000006ff027e24 */ /* 0x000fe4000f8e00ff */
[----:B------:R-:W-:Y:S02]  /*0100*/  IMAD.U32 R3, RZ, RZ, UR7 ;  /* 0x00000007ff037e24 */ /* 0x000fe4000f8e00ff */
[----:B------:R-:W-:-:S03]  /*0110*/  IMAD.U32 R5, RZ, RZ, UR7 ;  /* 0x00000007ff057e24 */ /* 0x000fc6000f8e00ff */
[----:B0-----:R-:W2:Y:S04]  /*0120*/  LDG.E R7, desc[UR12][R2.64] ;  /* 0x0000000c02077981 */ /* 0x001ea8000c1e1900 */
[----:B------:R-:W2:Y:S01]  /*0130*/  LDG.E R4, desc[UR12][R4.64+0x4] ;  /* 0x0000040c04047981 */ /* 0x000ea2000c1e1900 */
[----:B-1----:R-:W-:Y:S01]  /*0140*/  ISETP.GE.AND P0, PT, R0, 0x1, PT ;  /* 0x000000010000780c */ /* 0x002fe20003f06270 */
[----:B--2---:R-:W-:-:S05]  /*0150*/  IMAD.IADD R9, R4, 0x1, -R7 ;  /* 0x0000000104097824 */ /* 0x004fca00078e0a07 */
[----:B------:R-:W-:-:S13]  /*0160*/  ISETP.GT.OR P0, PT, R6, R9, !P0 ;  /* 0x000000090600720c */ /* 0x000fda0004704670 */
[----:B------:R-:W-:Y:S05]  /*0170*/  @P0 EXIT ;  /* 0x000000000000094d */ /* 0x000fea0003800000 */
[----:B------:R-:W-:Y:S01]  /*0180*/  IMAD.U32 R12, RZ, RZ, UR6 ;  /* 0x00000006ff0c7e24 */ /* 0x000fe2000f8e00ff */
[----:B------:R-:W-:Y:S01]  /*0190*/  MOV R13, UR7 ;  /* 0x00000007000d7c02 */ /* 0x000fe20008000f00 */
[----:B------:R-:W-:Y:S01]  /*01a0*/  IMAD.U32 R14, RZ, RZ, UR6 ;  /* 0x00000006ff0e7e24 */ /* 0x000fe2000f8e00ff */
[----:B------:R-:W0:Y:S01]  /*01b0*/  LDC R16, c[0x0][0x3bc] ;  /* 0x0000ef00ff107b82 */ /* 0x000e220000000800 */
[----:B------:R-:W-:Y:S02]  /*01c0*/  IMAD.U32 R15, RZ, RZ, UR7 ;  /* 0x00000007ff0f7e24 */ /* 0x000fe4000f8e00ff */
[----:B------:R1:W5:Y:S04]  /*01d0*/  LDG.E R2, desc[UR12][R12.64+-0x4] ;  /* 0xfffffc0c0c027981 */ /* 0x000368000c1e1900 */
[----:B------:R1:W5:Y:S01]  /*01e0*/  LDG.E R3, desc[UR12][R14.64+-0x8] ;  /* 0xfffff80c0e037981 */ /* 0x000362000c1e1900 */
[----:B------:R-:W2:Y:S01]  /*01f0*/  LDC.64 R10, c[0x0][0x3b8] ;  /* 0x0000ee00ff0a7b82 */ /* 0x000ea20000000a00 */
[----:B------:R-:W-:Y:S01]  /*0200*/  IMAD.IADD R0, R6, 0x1, R7 ;  /* 0x0000000106007824 */ /* 0x000fe200078e0207 */
[----:B0-----:R-:W2:Y:S01]  /*0210*/  MUFU.RCP64H R5, R16 ;  /* 0x0000001000057308 */ /* 0x001ea20000001800 */
[----:B------:R-:W-:-:S05]  /*0220*/  VIADD R4, R16, 0x300402 ;  /* 0x0030040210047836 */ /* 0x000fca0000000000 */
[----:B------:R-:W-:Y:S01]  /*0230*/  FSETP.GEU.AND P0, PT, |R4|, 5.8789094863358348022e-39, PT ;  /* 0x004004020400780b */ /* 0x000fe20003f0e200 */
[----:B--2---:R-:W-:-:S08]  /*0240*/  DFMA R8, R4, -R10, 1 ;  /* 0x3ff000000408742b */ /* 0x004fd0000000080a */
[----:B------:R-:W-:-:S08]  /*0250*/  DFMA R8, R8, R8, R8 ;  /* 0x000000080808722b */ /* 0x000fd00000000008 */
[----:B------:R-:W-:-:S08]  /*0260*/  DFMA R8, R4, R8, R4 ;  /* 0x000000080408722b */ /* 0x000fd00000000004 */
[----:B------:R-:W-:-:S08]  /*0270*/  DFMA R10, R8, -R10, 1 ;  /* 0x3ff00000080a742b */ /* 0x000fd0000000080a */
[----:B------:R-:W-:Y:S01]  /*0280*/  DFMA R8, R8, R10, R8 ;  /* 0x0000000a0808722b */ /* 0x000fe20000000008 */
[----:B-1----:R-:W-:Y:S10]  /*0290*/  @P0 BRA `(.L_x_7) ;  /* 0x0000000000100947 */ /* 0x002ff40003800000 */
[----:B------:R-:W-:Y:S02]  /*02a0*/  LOP3.LUT R4, R16, 0x7fffffff, RZ, 0xc0, !PT ;  /* 0x7fffffff10047812 */ /* 0x000fe400078ec0ff */
[----:B------:R-:W-:-:S03]  /*02b0*/  MOV R14, 0x2e0 ;  /* 0x000002e0000e7802 */ /* 0x000fc60000000f00 */
[----:B------:R-:W-:-:S07]  /*02c0*/  VIADD R7, R4, 0xfff00000 ;  /* 0xfff0000004077836 */ /* 0x000fce0000000000 */
[----:B-----5:R-:W-:Y:S05]  /*02d0*/  CALL.REL.NOINC `($__internal_0_$__cuda_sm20_dblrcp_rn_slowpath_v3) ;  /* 0x0000002c00807944 */ /* 0x020fea0003c00000 */
.L_x_7:
[----:B------:R-:W0:Y:S01]  /*02e0*/  LDC.64 R4, c[0x0][0x3b8] ;  /* 0x0000ee00ff047b82 */ /* 0x000e220000000a00 */
[----:B------:R-:W1:Y:S01]  /*02f0*/  LDCU UR4, c[0x0][0x384] ;  /* 0x00007080ff0477ac */ /* 0x000e620008000800 */
[----:B-----5:R-:W-:Y:S01]  /*0300*/  IMAD.IADD R2, R2, 0x1, -R3 ;  /* 0x0000000102027824 */ /* 0x020fe200078e0a03 */
[----:B------:R-:W1:Y:S05]  /*0310*/  LDCU.64 UR8, c[0x0][0x3c0] ;  /* 0x00007800ff0877ac */ /* 0x000e6a0008000a00 */
[----:B------:R-:W2:Y:S01]  /*0320*/  LDC.64 R10, c[0x0][0x3a0] ;  /* 0x0000e800ff0a7b82 */ /* 0x000ea20000000a00 */
[----:B------:R-:W-:Y:S01]  /*0330*/  UMOV UR10, 0x3365de00 ;  /* 0x3365de00000a7882 */ /* 0x000fe20000000000 */
[----:B------:R-:W-:-:S02]  /*0340*/  UMOV UR11, 0x3fd98845 ;  /* 0x3fd98845000b7882 */ /* 0x000fc40000000000 */
[----:B------:R-:W-:Y:S01]  /*0350*/  DMUL R8, R8, UR10 ;  /* 0x0000000a08087c28 */ /* 0x000fe20008000000 */
[----:B-1----:R-:W-:Y:S01]  /*0360*/  UIMAD.WIDE UR8, UR4, 0x8, UR8 ;  /* 0x00000008040878a5 */ /* 0x002fe2000f8e0208 */
[----:B0-----:R-:W-:Y:S02]  /*0370*/  DADD R4, R4, 2 ;  /* 0x4000000004047429 */ /* 0x001fe40000000000 */
[----:B------:R-:W-:Y:S01]  /*0380*/  UMOV UR4, URZ ;  /* 0x000000ff00047c82 */ /* 0x000fe20008000000 */
[----:B--2---:R-:W-:-:S07]  /*0390*/  IMAD.WIDE R6, R6, 0x8, R10 ;  /* 0x0000000806067825 */ /* 0x004fce00078e020a */
[----:B------:R-:W-:-:S07]  /*03a0*/  LOP3.LUT R3, R5, 0x7ff00000, RZ, 0xc0, !PT ;  /* 0x7ff0000005037812 */ /* 0x000fce00078ec0ff */
.L_x_42:
[----:B------:R-:W-:Y:S01]  /*03b0*/  MOV R10, UR6 ;  /* 0x00000006000a7c02 */ /* 0x000fe20008000f00 */
[----:B------:R-:W-:-:S05]  /*03c0*/  IMAD.U32 R11, RZ, RZ, UR7 ;  /* 0x00000007ff0b7e24 */ /* 0x000fca000f8e00ff */
[----:B------:R-:W2:Y:S01]  /*03d0*/  LDG.E R10, desc[UR12][R10.64+-0x8] ;  /* 0xfffff80c0a0a7981 */ /* 0x000ea2000c1e1900 */
[----:B0-----:R-:W-:Y:S01]  /*03e0*/  VIADD R4, R0, -UR4 ;  /* 0x8000000400047c36 */ /* 0x001fe20008000000 */
[----:B------:R-:W-:Y:S01]  /*03f0*/  BSSY.RECONVERGENT B0, `(.L_x_8) ;  /* 0x00002c9000007945 */ /* 0x000fe20003800200 */
[----:B--2---:R-:W-:-:S05]  /*0400*/  LOP3.LUT R5, RZ, R10, RZ, 0x33, !PT ;  /* 0x0000000aff057212 */ /* 0x004fca00078e33ff */
[----:B------:R-:W-:-:S05]  /*0410*/  IMAD.IADD R5, R4, 0x1, R5 ;  /* 0x0000000104057824 */ /* 0x000fca00078e0205 */
[----:B------:R-:W-:-:S04]  /*0420*/  ISETP.GT.AND P0, PT, R5, R2, PT ;  /* 0x000000020500720c */ /* 0x000fc80003f04270 */
[----:B------:R-:W-:-:S13]  /*0430*/  ISETP.LT.OR P0, PT, R5, RZ, P0 ;  /* 0x000000ff0500720c */ /* 0x000fda0000701670 */
[----:B------:R-:W-:Y:S05]  /*0440*/  @P0 BRA `(.L_x_9) ;  /* 0x0000002c000c0947 */ /* 0x000fea0003800000 */
[----:B------:R-:W0:Y:S02]  /*0450*/  LDCU.64 UR10, c[0x0][0x3a8] ;  /* 0x00007500ff0a77ac */ /* 0x000e240008000a00 */
[----:B0-----:R-:W-:-:S06]  /*0460*/  UIMAD.WIDE.U32 UR10, UR4, 0x8, UR10 ;  /* 0x00000008040a78a5 */ /* 0x001fcc000f8e000a */
[----:B------:R-:W-:Y:S02]  /*0470*/  IMAD.U32 R12, RZ, RZ, UR10 ;  /* 0x0000000aff0c7e24 */ /* 0x000fe4000f8e00ff */
[----:B------:R-:W-:-:S06]  /*0480*/  IMAD.U32 R13, RZ, RZ, UR11 ;  /* 0x0000000bff0d7e24 */ /* 0x000fcc000f8e00ff */
[----:B------:R-:W2:Y:S01]  /*0490*/  LDG.E.64 R12, desc[UR12][R12.64] ;  /* 0x0000000c0c0c7981 */ /* 0x000ea2000c1e1b00 */
[----:B------:R-:W-:Y:S01]  /*04a0*/  IMAD.MOV.U32 R10, RZ, RZ, 0x0 ;  /* 0x00000000ff0a7424 */ /* 0x000fe200078e00ff */
[----:B------:R-:W-:Y:S01]  /*04b0*/  MOV R11, 0xfff00000 ;  /* 0xfff00000000b7802 */ /* 0x000fe20000000f00 */
[----:B--2---:R-:W-:-:S14]  /*04c0*/  DSETP.NEU.AND P0, PT, R12, RZ, PT ;  /* 0x000000ff0c00722a */ /* 0x004fdc0003f0d000 */
[----:B------:R-:W-:Y:S05]  /*04d0*/  @!P0 BRA `(.L_x_10) ;  /* 0x0000000400448947 */ /* 0x000fea0003800000 */
[----:B------:R-:W-:Y:S01]  /*04e0*/  ISETP.GT.AND P0, PT, R13, 0xfffff, PT ;  /* 0x000fffff0d00780c */ /* 0x000fe20003f04270 */
[----:B------:R-:W-:Y:S02]  /*04f0*/  IMAD.MOV.U32 R22, RZ, RZ, R13 ;  /* 0x000000ffff167224 */ /* 0x000fe400078e000d */
[----:B------:R-:W-:Y:S02]  /*0500*/  IMAD.MOV.U32 R16, RZ, RZ, R12 ;  /* 0x000000ffff107224 */ /* 0x000fe400078e000c */
[----:B------:R-:W-:-:S08]  /*0510*/  IMAD.MOV.U32 R23, RZ, RZ, -0x3ff ;  /* 0xfffffc01ff177424 */ /* 0x000fd000078e00ff */
[----:B------:R-:W-:Y:S01]  /*0520*/  @!P0 DMUL R12, R12, 1.80143985094819840000e+16 ;  /* 0x435000000c0c8828 */ /* 0x000fe20000000000 */
[----:B------:R-:W-:-:S09]  /*0530*/  @!P0 IMAD.MOV.U32 R23, RZ, RZ, -0x435 ;  /* 0xfffffbcbff178424 */ /* 0x000fd200078e00ff */
[----:B------:R-:W-:Y:S01]  /*0540*/  @!P0 IMAD.MOV.U32 R22, RZ, RZ, R13 ;  /* 0x000000ffff168224 */ /* 0x000fe200078e000d */
[----:B------:R-:W-:-:S03]  /*0550*/  @!P0 MOV R16, R12 ;  /* 0x0000000c00108202 */ /* 0x000fc60000000f00 */
[----:B------:R-:W-:-:S05]  /*0560*/  VIADD R10, R22, 0xffffffff ;  /* 0xffffffff160a7836 */ /* 0x000fca0000000000 */
[----:B------:R-:W-:-:S13]  /*0570*/  ISETP.GT.U32.AND P1, PT, R10, 0x7feffffe, PT ;  /* 0x7feffffe0a00780c */ /* 0x000fda0003f24070 */
[----:B------:R-:W-:Y:S05]  /*0580*/  @P1 BRA `(.L_x_11) ;  /* 0x0000000400001947 */ /* 0x000fea0003800000 */
[----:B------:R-:W-:Y:S01]  /*0590*/  LOP3.LUT R10, R22, 0xfffff, RZ, 0xc0, !PT ;  /* 0x000fffff160a7812 */ /* 0x000fe200078ec0ff */
[----:B------:R-:W-:Y:S01]  /*05a0*/  IMAD.MOV.U32 R12, RZ, RZ, RZ ;  /* 0x000000ffff0c7224 */ /* 0x000fe200078e00ff */
[----:B------:R-:W-:Y:S01]  /*05b0*/  UMOV UR10, 0x3ae80f1e ;  /* 0x3ae80f1e000a7882 */ /* 0x000fe20000000000 */
[----:B------:R-:W-:Y:S01]  /*05c0*/  IMAD.MOV.U32 R20, RZ, RZ, -0x748574fc ;  /* 0x8b7a8b04ff147424 */ /* 0x000fe200078e00ff */
[----:B------:R-:W-:Y:S01]  /*05d0*/  LOP3.LUT R17, R10, 0x3ff00000, RZ, 0xfc, !PT ;  /* 0x3ff000000a117812 */ /* 0x000fe200078efcff */
[----:B------:R-:W-:Y:S01]  /*05e0*/  IMAD.MOV.U32 R21, RZ, RZ, 0x3ed0ee25 ;  /* 0x3ed0ee25ff157424 */ /* 0x000fe200078e00ff */
[----:B------:R-:W-:Y:S01]  /*05f0*/  UMOV UR11, 0x3eb1380b ;  /* 0x3eb1380b000b7882 */ /* 0x000fe20000000000 */
[----:B------:R-:W-:Y:S01]  /*0600*/  LEA.HI R22, R22, R23, RZ, 0xc ;  /* 0x0000001716167211 */ /* 0x000fe200078f60ff */
[----:B------:R-:W-:Y:S01]  /*0610*/  UMOV UR14, 0x80000000 ;  /* 0x80000000000e7882 */ /* 0x000fe20000000000 */
[----:B------:R-:W-:Y:S01]  /*0620*/  ISETP.GE.U32.AND P0, PT, R17, 0x3ff6a09f, PT ;  /* 0x3ff6a09f1100780c */ /* 0x000fe20003f06070 */
[----:B------:R-:W-:Y:S01]  /*0630*/  UMOV UR15, 0x43300000 ;  /* 0x43300000000f7882 */ /* 0x000fe20000000000 */
[----:B------:R-:W-:-:S11]  /*0640*/  MOV R23, 0x43300000 ;  /* 0x4330000000177802 */ /* 0x000fd60000000f00 */
[----:B------:R-:W-:Y:S02]  /*0650*/  @P0 VIADD R11, R17, 0xfff00000 ;  /* 0xfff00000110b0836 */ /* 0x000fe40000000000 */
[----:B------:R-:W-:Y:S02]  /*0660*/  @P0 VIADD R22, R22, 0x1 ;  /* 0x0000000116160836 */ /* 0x000fe40000000000 */
[----:B------:R-:W-:-:S03]  /*0670*/  @P0 IMAD.MOV.U32 R17, RZ, RZ, R11 ;  /* 0x000000ffff110224 */ /* 0x000fc600078e000b */
[----:B------:R-:W-:-:S03]  /*0680*/  LOP3.LUT R22, R22, 0x80000000, RZ, 0x3c, !PT ;  /* 0x8000000016167812 */ /* 0x000fc600078e3cff */
[C---:B------:R-:W-:Y:S02]  /*0690*/  DADD R18, R16.reuse, 1 ;  /* 0x3ff0000010127429 */ /* 0x040fe40000000000 */
[----:B------:R-:W-:Y:S02]  /*06a0*/  DADD R16, R16, -1 ;  /* 0xbff0000010107429 */ /* 0x000fe40000000000 */
[----:B------:R-:W-:Y:S01]  /*06b0*/  DADD R22, R22, -UR14 ;  /* 0x8000000e16167e29 */ /* 0x000fe20008000000 */
[----:B------:R-:W-:Y:S01]  /*06c0*/  UMOV UR14, 0xfefa39ef ;  /* 0xfefa39ef000e7882 */ /* 0x000fe20000000000 */
[----:B------:R-:W0:Y:S01]  /*06d0*/  MUFU.RCP64H R13, R19 ;  /* 0x00000013000d7308 */ /* 0x000e220000001800 */
[----:B------:R-:W-:Y:S01]  /*06e0*/  UMOV UR15, 0x3fe62e42 ;  /* 0x3fe62e42000f7882 */ /* 0x000fe20000000000 */
[----:B0-----:R-:W-:-:S08]  /*06f0*/  DFMA R10, -R18, R12, 1 ;  /* 0x3ff00000120a742b */ /* 0x001fd0000000010c */
[----:B------:R-:W-:-:S08]  /*0700*/  DFMA R10, R10, R10, R10 ;  /* 0x0000000a0a0a722b */ /* 0x000fd0000000000a */
[----:B------:R-:W-:-:S08]  /*0710*/  DFMA R12, R12, R10, R12 ;  /* 0x0000000a0c0c722b */ /* 0x000fd0000000000c */
[----:B------:R-:W-:-:S08]  /*0720*/  DMUL R10, R16, R12 ;  /* 0x0000000c100a7228 */ /* 0x000fd00000000000 */
[----:B------:R-:W-:-:S08]  /*0730*/  DFMA R10, R16, R12, R10 ;  /* 0x0000000c100a722b */ /* 0x000fd0000000000a */
[----:B------:R-:W-:-:S08]  /*0740*/  DMUL R14, R10, R10 ;  /* 0x0000000a0a0e7228 */ /* 0x000fd00000000000 */
[----:B------:R-:W-:Y:S01]  /*0750*/  DFMA R18, R14, UR10, R20 ;  /* 0x0000000a0e127c2b */ /* 0x000fe20008000014 */
[----:B------:R-:W-:Y:S01]  /*0760*/  UMOV UR10, 0x9f02676f ;  /* 0x9f02676f000a7882 */ /* 0x000fe20000000000 */
[----:B------:R-:W-:Y:S01]  /*0770*/  UMOV UR11, 0x3ef3b266 ;  /* 0x3ef3b266000b7882 */ /* 0x000fe20000000000 */
[----:B------:R-:W-:-:S05]  /*0780*/  DADD R20, R16, -R10 ;  /* 0x0000000010147229 */ /* 0x000fca000000080a */
[----:B------:R-:W-:Y:S01]  /*0790*/  DFMA R18, R14, R18, UR10 ;  /* 0x0000000a0e127e2b */ /* 0x000fe20008000012 */
[----:B------:R-:W-:Y:S01]  /*07a0*/  UMOV UR10, 0xa9ab0956 ;  /* 0xa9ab0956000a7882 */ /* 0x000fe20000000000 */
[----:B------:R-:W-:Y:S01]  /*07b0*/  UMOV UR11, 0x3f1745cb ;  /* 0x3f1745cb000b7882 */ /* 0x000fe20000000000 */
[----:B------:R-:W-:-:S05]  /*07c0*/  DADD R20, R20, R20 ;  /* 0x0000000014147229 */ /* 0x000fca0000000014 */
[----:B------:R-:W-:Y:S01]  /*07d0*/  DFMA R18, R14, R18, UR10 ;  /* 0x0000000a0e127e2b */ /* 0x000fe20008000012 */
[----:B------:R-:W-:Y:S01]  /*07e0*/  UMOV UR10, 0x2d1b5154 ;  /* 0x2d1b5154000a7882 */ /* 0x000fe20000000000 */
[----:B------:R-:W-:Y:S01]  /*07f0*/  UMOV UR11, 0x3f3c71c7 ;  /* 0x3f3c71c7000b7882 */ /* 0x000fe20000000000 */
[----:B------:R-:W-:Y:S02]  /*0800*/  DFMA R20, R16, -R10, R20 ;  /* 0x8000000a1014722b */ /* 0x000fe40000000014 */
[----:B------:R-:W-:-:S03]  /*0810*/  DFMA R16, R22, UR14, R10 ;  /* 0x0000000e16107c2b */ /* 0x000fc6000800000a */
[----:B------:R-:W-:Y:S01]  /*0820*/  DFMA R18, R14, R18, UR10 ;  /* 0x0000000a0e127e2b */ /* 0x000fe20008000012 */
[----:B------:R-:W-:Y:S01]  /*0830*/  UMOV UR10, 0x923be72d ;  /* 0x923be72d000a7882 */ /* 0x000fe20000000000 */
[----:B------:R-:W-:Y:S01]  /*0840*/  UMOV UR11, 0x3f624924 ;  /* 0x3f624924000b7882 */ /* 0x000fe20000000000 */
[----:B------:R-:W-:-:S05]  /*0850*/  DMUL R20, R12, R20 ;  /* 0x000000140c147228 */ /* 0x000fca0000000000 */
[----:B------:R-:W-:Y:S01]  /*0860*/  DFMA R18, R14, R18, UR10 ;  /* 0x0000000a0e127e2b */ /* 0x000fe20008000012 */
[----:B------:R-:W-:Y:S01]  /*0870*/  UMOV UR10, 0x9999a3c4 ;  /* 0x9999a3c4000a7882 */ /* 0x000fe20000000000 */
[----:B------:R-:W-:-:S06]  /*0880*/  UMOV UR11, 0x3f899999 ;  /* 0x3f899999000b7882 */ /* 0x000fcc0000000000 */
[----:B------:R-:W-:Y:S01]  /*0890*/  DFMA R18, R14, R18, UR10 ;  /* 0x0000000a0e127e2b */ /* 0x000fe20008000012 */
[----:B------:R-:W-:Y:S01]  /*08a0*/  UMOV UR10, 0x55555554 ;  /* 0x55555554000a7882 */ /* 0x000fe20000000000 */
[----:B------:R-:W-:-:S06]  /*08b0*/  UMOV UR11, 0x3fb55555 ;  /* 0x3fb55555000b7882 */ /* 0x000fcc0000000000 */
[----:B------:R-:W-:Y:S01]  /*08c0*/  DFMA R18, R14, R18, UR10 ;  /* 0x0000000a0e127e2b */ /* 0x000fe20008000012 */
[----:B------:R-:W-:Y:S01]  /*08d0*/  UMOV UR10, 0xfefa39ef ;  /* 0xfefa39ef000a7882 */ /* 0x000fe20000000000 */
[----:B------:R-:W-:Y:S02]  /*08e0*/  UMOV UR11, 0x3fe62e42 ;  /* 0x3fe62e42000b7882 */ /* 0x000fe40000000000 */
[----:B------:R-:W-:Y:S01]  /*08f0*/  DFMA R24, R22, -UR10, R16 ;  /* 0x8000000a16187c2b */ /* 0x000fe20008000010 */
[----:B------:R-:W-:Y:S01]  /*0900*/  UMOV UR10, 0x3b39803f ;  /* 0x3b39803f000a7882 */ /* 0x000fe20000000000 */
[----:B------:R-:W-:Y:S02]  /*0910*/  UMOV UR11, 0x3c7abc9e ;  /* 0x3c7abc9e000b7882 */ /* 0x000fe40000000000 */
[----:B------:R-:W-:-:S04]  /*0920*/  DMUL R18, R14, R18 ;  /* 0x000000120e127228 */ /* 0x000fc80000000000 */
[----:B------:R-:W-:-:S04]  /*0930*/  DADD R24, -R10, R24 ;  /* 0x000000000a187229 */ /* 0x000fc80000000118 */
[----:B------:R-:W-:-:S08]  /*0940*/  DFMA R18, R10, R18, R20 ;  /* 0x000000120a12722b */ /* 0x000fd00000000014 */
[----:B------:R-:W-:-:S08]  /*0950*/  DADD R18, R18, -R24 ;  /* 0x0000000012127229 */ /* 0x000fd00000000818 */
[----:B------:R-:W-:-:S08]  /*0960*/  DFMA R18, R22, UR10, R18 ;  /* 0x0000000a16127c2b */ /* 0x000fd00008000012 */
[----:B------:R-:W-:Y:S01]  /*0970*/  DADD R10, R16, R18 ;  /* 0x00000000100a7229 */ /* 0x000fe20000000012 */
[----:B------:R-:W-:Y:S10]  /*0980*/  BRA `(.L_x_10) ;  /* 0x0000000000187947 */ /* 0x000ff40003800000 */
.L_x_11:
[----:B------:R-:W-:Y:S01]  /*0990*/  IMAD.MOV.U32 R10, RZ, RZ, 0x0 ;  /* 0x00000000ff0a7424 */ /* 0x000fe200078e00ff */
[----:B------:R-:W-:Y:S01]  /*09a0*/  LOP3.LUT P0, RZ, R13, 0x7fffffff, RZ, 0xc0, !PT ;  /* 0x7fffffff0dff7812 */ /* 0x000fe2000780c0ff */
[----:B------:R-:W-:-:S06]  /*09b0*/  IMAD.MOV.U32 R11, RZ, RZ, 0x7ff00000 ;  /* 0x7ff00000ff0b7424 */ /* 0x000fcc00078e00ff */
[----:B------:R-:W-:-:S10]  /*09c0*/  DFMA R10, R12, R10, +INF ;  /* 0x7ff000000c0a742b */ /* 0x000fd4000000000a */
[----:B------:R-:W-:Y:S02]  /*09d0*/  FSEL R10, R10, RZ, P0 ;  /* 0x000000ff0a0a7208 */ /* 0x000fe40000000000 */
[----:B------:R-:W-:-:S07]  /*09e0*/  FSEL R11, R11, -QNAN , P0 ;  /* 0xfff000000b0b7808 */ /* 0x000fce0000000000 */
.L_x_10:
[----:B------:R-:W-:Y:S01]  /*09f0*/  IMAD.U32 R12, RZ, RZ, UR8 ;  /* 0x00000008ff0c7e24 */ /* 0x000fe2000f8e00ff */
[----:B------:R-:W0:Y:S01]  /*0a00*/  LDC.64 R14, c[0x0][0x3b8] ;  /* 0x0000ee00ff0e7b82 */ /* 0x000e220000000a00 */
[----:B------:R-:W-:-:S06]  /*0a10*/  IMAD.U32 R13, RZ, RZ, UR9 ;  /* 0x00000009ff0d7e24 */ /* 0x000fcc000f8e00ff */
[----:B------:R-:W5:Y:S01]  /*0a20*/  LDG.E.64 R12, desc[UR12][R12.64] ;  /* 0x0000000c0c0c7981 */ /* 0x000f62000c1e1b00 */
[----:B------:R-:W-:Y:S01]  /*0a30*/  BSSY.RECONVERGENT B1, `(.L_x_12) ;  /* 0x000000a000017945 */ /* 0x000fe20003800200 */
[----:B------:R-:W-:Y:S01]  /*0a40*/  ISETP.NE.AND P4, PT, R3, 0x7ff00000, PT ;  /* 0x7ff000000300780c */ /* 0x000fe20003f85270 */
[--C-:B0-----:R-:W-:Y:S02]  /*0a50*/  DADD R18, -RZ, |R14|.reuse ;  /* 0x00000000ff127229 */ /* 0x101fe4000000050e */
[C---:B------:R-:W-:Y:S02]  /*0a60*/  DSETP.NEU.AND P0, PT, R14.reuse, 1, PT ;  /* 0x3ff000000e00742a */ /* 0x040fe40003f0d000 */
[C---:B------:R-:W-:Y:S02]  /*0a70*/  DSETP.NEU.AND P1, PT, |R14|.reuse, +INF , PT ;  /* 0x7ff000000e00742a */ /* 0x040fe40003f2d200 */
[C---:B------:R-:W-:Y:S02]  /*0a80*/  DSETP.NAN.AND P2, PT, R14.reuse, R14, PT ;  /* 0x0000000e0e00722a */ /* 0x040fe40003f48000 */
[----:B------:R-:W-:-:S02]  /*0a90*/  DSETP.NEU.AND P3, PT, R14, RZ, PT ;  /* 0x000000ff0e00722a */ /* 0x000fc40003f6d000 */
[----:B------:R-:W-:Y:S01]  /*0aa0*/  IMAD.MOV.U32 R22, RZ, RZ, R18 ;  /* 0x000000ffff167224 */ /* 0x000fe200078e0012 */
[----:B------:R-:W-:-:S11]  /*0ab0*/  MOV R18, 0xad0 ;  /* 0x00000ad000127802 */ /* 0x000fd60000000f00 */
[----:B-----5:R-:W-:Y:S05]  /*0ac0*/  CALL.REL.NOINC `($_Z9gca_sliceiiiiPdS_S_S_PidS_$__internal_accurate_pow) ;  /* 0x0000002c00a87944 */ /* 0x020fea0003c00000 */
[----:B------:R-:W-:Y:S05]  /*0ad0*/  BSYNC.RECONVERGENT B1 ;  /* 0x0000000000017941 */ /* 0x000fea0003800200 */
.L_x_12:
[----:B------:R-:W0:Y:S01]  /*0ae0*/  LDC.64 R14, c[0x0][0x3b8] ;  /* 0x0000ee00ff0e7b82 */ /* 0x000e220000000a00 */
[----:B------:R-:W-:Y:S01]  /*0af0*/  FSEL R17, R24, RZ, P3 ;  /* 0x000000ff18117208 */ /* 0x000fe20001800000 */
[----:B------:R-:W-:Y:S01]  /*0b00*/  BSSY.RECONVERGENT B1, `(.L_x_13) ;  /* 0x00000da000017945 */ /* 0x000fe20003800200 */
[----:B------:R-:W-:Y:S01]  /*0b10*/  FSEL R25, R25, RZ, P3 ;  /* 0x000000ff19197208 */ /* 0x000fe20001800000 */
[----:B0-----:R-:W-:-:S10]  /*0b20*/  DADD R14, R14, 2 ;  /* 0x400000000e0e7429 */ /* 0x001fd40000000000 */
[----:B------:R-:W-:Y:S02]  /*0b30*/  FSEL R16, R14, R17, P2 ;  /* 0x000000110e107208 */ /* 0x000fe40001000000 */
[----:B------:R-:W-:Y:S02]  /*0b40*/  FSEL R14, R15, R25, P2 ;  /* 0x000000190f0e7208 */ /* 0x000fe40001000000 */
[----:B------:R-:W-:Y:S02]  /*0b50*/  @!P4 FSEL R17, R16, RZ, P1 ;  /* 0x000000ff1011c208 */ /* 0x000fe40000800000 */
[----:B------:R-:W-:-:S03]  /*0b60*/  @!P4 FSEL R25, R14, +QNAN , P1 ;  /* 0x7ff000000e19c808 */ /* 0x000fc60000800000 */
[----:B------:R-:W-:Y:S01]  /*0b70*/  IMAD.MOV.U32 R14, RZ, RZ, R17 ;  /* 0x000000ffff0e7224 */ /* 0x000fe200078e0011 */
[----:B------:R-:W-:-:S06]  /*0b80*/  MOV R15, R25 ;  /* 0x00000019000f7202 */ /* 0x000fcc0000000f00 */
[----:B------:R-:W-:-:S10]  /*0b90*/  DADD R14, R14, R14 ;  /* 0x000000000e0e7229 */ /* 0x000fd4000000000e */
[----:B------:R-:W-:Y:S02]  /*0ba0*/  FSEL R14, R14, RZ, P0 ;  /* 0x000000ff0e0e7208 */ /* 0x000fe40000000000 */
[----:B------:R-:W-:-:S07]  /*0bb0*/  FSEL R15, R15, 2, P0 ;  /* 0x400000000f0f7808 */ /* 0x000fce0000000000 */
.L_x_24:
[----:B------:R-:W0:Y:S02]  /*0bc0*/  LDC.64 R20, c[0x0][0x390] ;  /* 0x0000e400ff147b82 */ /* 0x000e240000000a00 */
[----:B0-----:R-:W-:-:S05]  /*0bd0*/  IMAD.WIDE R20, R4, 0x8, R20 ;  /* 0x0000000804147825 */ /* 0x001fca00078e0214 */
[----:B------:R-:W2:Y:S01]  /*0be0*/  LDG.E.64 R16, desc[UR12][R20.64] ;  /* 0x0000000c14107981 */ /* 0x000ea2000c1e1b00 */
[----:B------:R-:W-:Y:S01]  /*0bf0*/  BSSY.RECONVERGENT B2, `(.L_x_14) ;  /* 0x0000008000027945 */ /* 0x000fe20003800200 */
[C---:B------:R-:W-:Y:S01]  /*0c00*/  ISETP.GE.AND P1, PT, R4.reuse, R0, PT ;  /* 0x000000000400720c */ /* 0x040fe20003f26270 */
[----:B------:R-:W-:Y:S01]  /*0c10*/  VIADD R4, R4, 0x1 ;  /* 0x0000000104047836 */ /* 0x000fe20000000000 */
[----:B--2---:R-:W-:-:S08]  /*0c20*/  DADD R16, -R12, R16 ;  /* 0x000000000c107229 */ /* 0x004fd00000000110 */
[----:B------:R-:W-:-:S10]  /*0c30*/  DADD R18, -RZ, |R16| ;  /* 0x00000000ff127229 */ /* 0x000fd40000000510 */
[----:B------:R-:W-:Y:S01]  /*0c40*/  IMAD.MOV.U32 R22, RZ, RZ, R18 ;  /* 0x000000ffff167224 */ /* 0x000fe200078e0012 */
[----:B------:R-:W-:-:S07]  /*0c50*/  MOV R18, 0xc70 ;  /* 0x00000c7000127802 */ /* 0x000fce0000000f00 */
[----:B------:R-:W-:Y:S05]  /*0c60*/  CALL.REL.NOINC `($_Z9gca_sliceiiiiPdS_S_S_PidS_$__internal_accurate_pow) ;  /* 0x0000002c00407944 */ /* 0x000fea0003c00000 */
[----:B------:R-:W-:Y:S05]  /*0c70*/  BSYNC.RECONVERGENT B2 ;  /* 0x0000000000027941 */ /* 0x000fea0003800200 */
.L_x_14:
[----:B------:R-:W0:Y:S01]  /*0c80*/  MUFU.RCP64H R21, R15 ;  /* 0x0000000f00157308 */ /* 0x000e220000001800 */
[C---:B------:R-:W-:Y:S01]  /*0c90*/  DADD R18, R16.reuse, 2 ;  /* 0x4000000010127429 */ /* 0x040fe20000000000 */
[----:B------:R-:W-:Y:S01]  /*0ca0*/  IMAD.MOV.U32 R20, RZ, RZ, 0x1 ;  /* 0x00000001ff147424 */ /* 0x000fe200078e00ff */
[----:B------:R-:W-:Y:S01]  /*0cb0*/  DSETP.NEU.AND P0, PT, R16, RZ, PT ;  /* 0x000000ff1000722a */ /* 0x000fe20003f0d000 */
[----:B------:R-:W-:Y:S07]  /*0cc0*/  BSSY.RECONVERGENT B2, `(.L_x_15) ;  /* 0x000000f000027945 */ /* 0x000fee0003800200 */
[----:B------:R-:W-:-:S02]  /*0cd0*/  LOP3.LUT R18, R19, 0x7ff00000, RZ, 0xc0, !PT ;  /* 0x7ff0000013127812 */ /* 0x000fc400078ec0ff */
[----:B------:R-:W-:Y:S02]  /*0ce0*/  FSEL R19, R25, RZ, P0 ;  /* 0x000000ff19137208 */ /* 0x000fe40000000000 */
[----:B------:R-:W-:Y:S01]  /*0cf0*/  ISETP.NE.AND P2, PT, R18, 0x7ff00000, PT ;  /* 0x7ff000001200780c */ /* 0x000fe20003f45270 */
[----:B0-----:R-:W-:Y:S01]  /*0d00*/  DFMA R22, -R14, R20, 1 ;  /* 0x3ff000000e16742b */ /* 0x001fe20000000114 */
[----:B------:R-:W-:-:S07]  /*0d10*/  FSEL R18, R24, RZ, P0 ;  /* 0x000000ff18127208 */ /* 0x000fce0000000000 */
[----:B------:R-:W-:-:S08]  /*0d20*/  DFMA R22, R22, R22, R22 ;  /* 0x000000161616722b */ /* 0x000fd00000000016 */
[----:B------:R-:W-:Y:S01]  /*0d30*/  DFMA R22, R20, R22, R20 ;  /* 0x000000161416722b */ /* 0x000fe20000000014 */
[----:B------:R-:W-:Y:S10]  /*0d40*/  @P2 BRA `(.L_x_16) ;  /* 0x0000000000182947 */ /* 0x000ff40003800000 */
[----:B------:R-:W-:-:S14]  /*0d50*/  DSETP.NAN.AND P0, PT, R16, R16, PT ;  /* 0x000000101000722a */ /* 0x000fdc0003f08000 */
[----:B------:R-:W-:Y:S01]  /*0d60*/  @P0 DADD R18, R16, 2 ;  /* 0x4000000010120429 */ /* 0x000fe20000000000 */
[----:B------:R-:W-:Y:S10]  /*0d70*/  @P0 BRA `(.L_x_16) ;  /* 0x00000000000c0947 */ /* 0x000ff40003800000 */
[----:B------:R-:W-:-:S14]  /*0d80*/  DSETP.NEU.AND P0, PT, |R16|, +INF , PT ;  /* 0x7ff000001000742a */ /* 0x000fdc0003f0d200 */
[----:B------:R-:W-:Y:S02]  /*0d90*/  @!P0 IMAD.MOV.U32 R18, RZ, RZ, 0x0 ;  /* 0x00000000ff128424 */ /* 0x000fe400078e00ff */
[----:B------:R-:W-:-:S07]  /*0da0*/  @!P0 IMAD.MOV.U32 R19, RZ, RZ, 0x7ff00000 ;  /* 0x7ff00000ff138424 */ /* 0x000fce00078e00ff */
.L_x_16:
[----:B------:R-:W-:Y:S05]  /*0db0*/  BSYNC.RECONVERGENT B2 ;  /* 0x0000000000027941 */ /* 0x000fea0003800200 */
.L_x_15:
[----:B------:R-:W-:Y:S01]  /*0dc0*/  DADD R20, -RZ, -R18 ;  /* 0x00000000ff147229 */ /* 0x000fe20000000912 */
[----:B------:R-:W-:Y:S01]  /*0dd0*/  BSSY.RECONVERGENT B2, `(.L_x_17) ;  /* 0x0000013000027945 */ /* 0x000fe20003800200 */
[----:B------:R-:W-:Y:S02]  /*0de0*/  DFMA R18, -R14, R22, 1 ;  /* 0x3ff000000e12742b */ /* 0x000fe40000000116 */
[----:B------:R-:W-:-:S06]  /*0df0*/  DSETP.NEU.AND P0, PT, R16, 1, PT ;  /* 0x3ff000001000742a */ /* 0x000fcc0003f0d000 */
[----:B------:R-:W-:Y:S01]  /*0e00*/  DFMA R18, R22, R18, R22 ;  /* 0x000000121612722b */ /* 0x000fe20000000016 */
[----:B------:R-:W-:Y:S02]  /*0e10*/  FSEL R20, R20, RZ, P0 ;  /* 0x000000ff14147208 */ /* 0x000fe40000000000 */
[----:B------:R-:W-:-:S04]  /*0e20*/  FSEL R21, R21, -1.875, P0 ;  /* 0xbff0000015157808 */ /* 0x000fc80000000000 */
[----:B------:R-:W-:Y:S02]  /*0e30*/  FSETP.GEU.AND P2, PT, |R21|, 6.5827683646048100446e-37, PT ;  /* 0x036000001500780b */ /* 0x000fe40003f4e200 */
[----:B------:R-:W-:-:S08]  /*0e40*/  DMUL R40, R18, R20 ;  /* 0x0000001412287228 */ /* 0x000fd00000000000 */
[----:B------:R-:W-:-:S08]  /*0e50*/  DFMA R16, -R14, R40, R20 ;  /* 0x000000280e10722b */ /* 0x000fd00000000114 */
[----:B------:R-:W-:-:S10]  /*0e60*/  DFMA R40, R18, R16, R40 ;  /* 0x000000101228722b */ /* 0x000fd40000000028 */
[----:B------:R-:W-:-:S05]  /*0e70*/  FFMA R16, RZ, R15, R41 ;  /* 0x0000000fff107223 */ /* 0x000fca0000000029 */
[----:B------:R-:W-:-:S13]  /*0e80*/  FSETP.GT.AND P0, PT, |R16|, 1.469367938527859385e-39, PT ;  /* 0x001000001000780b */ /* 0x000fda0003f04200 */
[----:B------:R-:W-:Y:S05]  /*0e90*/  @P0 BRA P2, `(.L_x_18) ;  /* 0x0000000000180947 */ /* 0x000fea0001000000 */
[----:B------:R-:W-:Y:S01]  /*0ea0*/  IMAD.MOV.U32 R22, RZ, RZ, R20 ;  /* 0x000000ffff167224 */ /* 0x000fe200078e0014 */
[----:B------:R-:W-:Y:S01]  /*0eb0*/  MOV R23, R21 ;  /* 0x0000001500177202 */ /* 0x000fe20000000f00 */
[----:B------:R-:W-:Y:S01]  /*0ec0*/  IMAD.MOV.U32 R20, RZ, RZ, R14 ;  /* 0x000000ffff147224 */ /* 0x000fe200078e000e */
[----:B------:R-:W-:Y:S01]  /*0ed0*/  MOV R24, 0xf00 ;  /* 0x00000f0000187802 */ /* 0x000fe20000000f00 */
[----:B------:R-:W-:-:S07]  /*0ee0*/  IMAD.MOV.U32 R21, RZ, RZ, R15 ;  /* 0x000000ffff157224 */ /* 0x000fce00078e000f */
[----:B------:R-:W-:Y:S05]  /*0ef0*/  CALL.REL.NOINC `($__internal_1_$__cuda_sm20_div_rn_f64_full) ;  /* 0x0000002400287944 */ /* 0x000fea0003c00000 */
.L_x_18:
[----:B------:R-:W-:Y:S05]  /*0f00*/  BSYNC.RECONVERGENT B2 ;  /* 0x0000000000027941 */ /* 0x000fea0003800200 */
.L_x_17:
[----:B------:R-:W-:Y:S01]  /*0f10*/  IMAD.MOV.U32 R42, RZ, RZ, 0x652b82fe ;  /* 0x652b82feff2a7424 */ /* 0x000fe200078e00ff */
[----:B------:R-:W-:Y:S01]  /*0f20*/  MOV R18, 0x3b39803f ;  /* 0x3b39803f00127802 */ /* 0x000fe20000000f00 */
[----:B------:R-:W-:Y:S01]  /*0f30*/  IMAD.MOV.U32 R43, RZ, RZ, 0x3ff71547 ;  /* 0x3ff71547ff2b7424 */ /* 0x000fe200078e00ff */
[----:B------:R-:W-:Y:S01]  /*0f40*/  MOV R25, 0x3ec71dee ;  /* 0x3ec71dee00197802 */ /* 0x000fe20000000f00 */
[----:B------:R-:W-:Y:S01]  /*0f50*/  IMAD.MOV.U32 R16, RZ, RZ, -0x105c611 ;  /* 0xfefa39efff107424 */ /* 0x000fe200078e00ff */
[----:B------:R-:W-:Y:S01]  /*0f60*/  FSETP.GEU.AND P0, PT, |R41|, 4.1917929649353027344, PT ;  /* 0x4086232b2900780b */ /* 0x000fe20003f0e200 */
[----:B------:R-:W-:Y:S01]  /*0f70*/  IMAD.MOV.U32 R17, RZ, RZ, 0x3fe62e42 ;  /* 0x3fe62e42ff117424 */ /* 0x000fe200078e00ff */
[----:B------:R-:W-:Y:S01]  /*0f80*/  BSSY.RECONVERGENT B2, `(.L_x_19) ;  /* 0x0000033000027945 */ /* 0x000fe20003800200 */
[----:B------:R-:W-:Y:S01]  /*0f90*/  DFMA R42, R40, R42, 6.75539944105574400000e+15 ;  /* 0x43380000282a742b */ /* 0x000fe2000000002a */
[----:B------:R-:W-:Y:S02]  /*0fa0*/  IMAD.MOV.U32 R19, RZ, RZ, 0x3c7abc9e ;  /* 0x3c7abc9eff137424 */ /* 0x000fe400078e00ff */
[----:B------:R-:W-:-:S02]  /*0fb0*/  IMAD.MOV.U32 R22, RZ, RZ, -0x35dec16 ;  /* 0xfca213eaff167424 */ /* 0x000fc400078e00ff */
[----:B------:R-:W-:Y:S02]  /*0fc0*/  IMAD.MOV.U32 R23, RZ, RZ, 0x3e928af3 ;  /* 0x3e928af3ff177424 */ /* 0x000fe400078e00ff */
[----:B------:R-:W-:Y:S01]  /*0fd0*/  IMAD.MOV.U32 R24, RZ, RZ, 0x62401315 ;  /* 0x62401315ff187424 */ /* 0x000fe200078e00ff */
[----:B------:R-:W-:-:S08]  /*0fe0*/  DADD R44, R42, -6.75539944105574400000e+15 ;  /* 0xc33800002a2c7429 */ /* 0x000fd00000000000 */
[----:B------:R-:W-:-:S08]  /*0ff0*/  DFMA R20, R44, -R16, R40 ;  /* 0x800000102c14722b */ /* 0x000fd00000000028 */
[----:B------:R-:W-:Y:S01]  /*1000*/  DFMA R44, R44, -R18, R20 ;  /* 0x800000122c2c722b */ /* 0x000fe20000000014 */
[----:B------:R-:W-:Y:S02]  /*1010*/  IMAD.MOV.U32 R20, RZ, RZ, 0x69ce2bdf ;  /* 0x69ce2bdfff147424 */ /* 0x000fe400078e00ff */
[----:B------:R-:W-:-:S06]  /*1020*/  IMAD.MOV.U32 R21, RZ, RZ, 0x3e5ade15 ;  /* 0x3e5ade15ff157424 */ /* 0x000fcc00078e00ff */
[----:B------:R-:W-:-:S08]  /*1030*/  DFMA R26, R44, R20, R22 ;  /* 0x000000142c1a722b */ /* 0x000fd00000000016 */
[----:B------:R-:W-:Y:S01]  /*1040*/  DFMA R28, R44, R26, R24 ;  /* 0x0000001a2c1c722b */ /* 0x000fe20000000018 */
[----:B------:R-:W-:Y:S02]  /*1050*/  IMAD.MOV.U32 R26, RZ, RZ, 0x7c89eb71 ;  /* 0x7c89eb71ff1a7424 */ /* 0x000fe400078e00ff */
[----:B------:R-:W-:-:S06]  /*1060*/  IMAD.MOV.U32 R27, RZ, RZ, 0x3efa0199 ;  /* 0x3efa0199ff1b7424 */ /* 0x000fcc00078e00ff */
[----:B------:R-:W-:Y:S01]  /*1070*/  DFMA R30, R44, R28, R26 ;  /* 0x0000001c2c1e722b */ /* 0x000fe2000000001a */
[----:B------:R-:W-:Y:S02]  /*1080*/  IMAD.MOV.U32 R28, RZ, RZ, 0x14761f65 ;  /* 0x14761f65ff1c7424 */ /* 0x000fe400078e00ff */
[----:B------:R-:W-:-:S06]  /*1090*/  IMAD.MOV.U32 R29, RZ, RZ, 0x3f2a01a0 ;  /* 0x3f2a01a0ff1d7424 */ /* 0x000fcc00078e00ff */
[----:B------:R-:W-:Y:S01]  /*10a0*/  DFMA R32, R44, R30, R28 ;  /* 0x0000001e2c20722b */ /* 0x000fe2000000001c */
[----:B------:R-:W-:Y:S02]  /*10b0*/  IMAD.MOV.U32 R30, RZ, RZ, 0x1852b7af ;  /* 0x1852b7afff1e7424 */ /* 0x000fe400078e00ff */
[----:B------:R-:W-:-:S06]  /*10c0*/  IMAD.MOV.U32 R31, RZ, RZ, 0x3f56c16c ;  /* 0x3f56c16cff1f7424 */ /* 0x000fcc00078e00ff */
[----:B------:R-:W-:Y:S01]  /*10d0*/  DFMA R34, R44, R32, R30 ;  /* 0x000000202c22722b */ /* 0x000fe2000000001e */
[----:B------:R-:W-:Y:S01]  /*10e0*/  MOV R32, 0x11122322 ;  /* 0x1112232200207802 */ /* 0x000fe20000000f00 */
        /* <DEDUP_REMOVED lines=8> */
[----:B------:R-:W-:Y:S01]  /*1170*/  IMAD.MOV.U32 R38, RZ, RZ, 0xb ;  /* 0x0000000bff267424 */ /* 0x000fe200078e00ff */
[----:B------:R-:W-:-:S06]  /*1180*/  MOV R39, 0x3fe00000 ;  /* 0x3fe0000000277802 */ /* 0x000fcc0000000f00 */
[----:B------:R-:W-:-:S08]  /*1190*/  DFMA R46, R44, R46, R38 ;  /* 0x0000002e2c2e722b */ /* 0x000fd00000000026 */
[----:B------:R-:W-:-:S08]  /*11a0*/  DFMA R46, R44, R46, 1 ;  /* 0x3ff000002c2e742b */ /* 0x000fd0000000002e */
[----:B------:R-:W-:-:S10]  /*11b0*/  DFMA R44, R44, R46, 1 ;  /* 0x3ff000002c2c742b */ /* 0x000fd4000000002e */
[----:B------:R-:W-:Y:S02]  /*11c0*/  IMAD R47, R42, 0x100000, R45 ;  /* 0x001000002a2f7824 */ /* 0x000fe400078e022d */
[----:B------:R-:W-:Y:S01]  /*11d0*/  IMAD.MOV.U32 R46, RZ, RZ, R44 ;  /* 0x000000ffff2e7224 */ /* 0x000fe200078e002c */
[----:B------:R-:W-:Y:S06]  /*11e0*/  @!P0 BRA `(.L_x_20) ;  /* 0x0000000000308947 */ /* 0x000fec0003800000 */
[----:B------:R-:W-:Y:S01]  /*11f0*/  FSETP.GEU.AND P2, PT, |R41|, 4.2275390625, PT ;  /* 0x408748002900780b */ /* 0x000fe20003f4e200 */
[C---:B------:R-:W-:Y:S02]  /*1200*/  DSETP.GEU.AND P0, PT, R40.reuse, RZ, PT ;  /* 0x000000ff2800722a */ /* 0x040fe40003f0e000 */
[----:B------:R-:W-:-:S10]  /*1210*/  DADD R40, R40, +INF ;  /* 0x7ff0000028287429 */ /* 0x000fd40000000000 */
[----:B------:R-:W-:Y:S02]  /*1220*/  @!P2 LEA.HI R43, R42, R42, RZ, 0x1 ;  /* 0x0000002a2a2ba211 */ /* 0x000fe400078f08ff */
[----:B------:R-:W-:Y:S01]  /*1230*/  FSEL R46, R40, RZ, P0 ;  /* 0x000000ff282e7208 */ /* 0x000fe20000000000 */
[----:B------:R-:W-:Y:S01]  /*1240*/  @!P2 IMAD.MOV.U32 R40, RZ, RZ, RZ ;  /* 0x000000ffff28a224 */ /* 0x000fe200078e00ff */
[----:B------:R-:W-:Y:S02]  /*1250*/  @!P2 SHF.R.S32.HI R43, RZ, 0x1, R43 ;  /* 0x00000001ff2ba819 */ /* 0x000fe4000001142b */
[----:B------:R-:W-:-:S03]  /*1260*/  FSEL R47, R41, RZ, P0 ;  /* 0x000000ff292f7208 */ /* 0x000fc60000000000 */
[----:B------:R-:W-:Y:S02]  /*1270*/  @!P2 IMAD.IADD R42, R42, 0x1, -R43 ;  /* 0x000000012a2aa824 */ /* 0x000fe400078e0a2b */
[----:B------:R-:W-:-:S03]  /*1280*/  @!P2 IMAD R45, R43, 0x100000, R45 ;  /* 0x001000002b2da824 */ /* 0x000fc600078e022d */
[----:B------:R-:W-:-:S06]  /*1290*/  @!P2 LEA R41, R42, 0x3ff00000, 0x14 ;  /* 0x3ff000002a29a811 */ /* 0x000fcc00078ea0ff */
[----:B------:R-:W-:-:S11]  /*12a0*/  @!P2 DMUL R46, R44, R40 ;  /* 0x000000282c2ea228 */ /* 0x000fd60000000000 */
.L_x_20:
[----:B------:R-:W-:Y:S05]  /*12b0*/  BSYNC.RECONVERGENT B2 ;  /* 0x0000000000027941 */ /* 0x000fea0003800200 */
.L_x_19:
[----:B------:R-:W-:Y:S01]  /*12c0*/  DMUL R40, R8, R46 ;  /* 0x0000002e08287228 */ /* 0x000fe20000000000 */
[----:B------:R-:W-:Y:S01]  /*12d0*/  BSSY.RECONVERGENT B2, `(.L_x_21) ;  /* 0x0000054000027945 */ /* 0x000fe20003800200 */
[----:B------:R-:W-:Y:S01]  /*12e0*/  IMAD.MOV.U32 R46, RZ, RZ, 0x0 ;  /* 0x00000000ff2e7424 */ /* 0x000fe200078e00ff */
[----:B------:R-:W-:-:S05]  /*12f0*/  MOV R47, 0xfff00000 ;  /* 0xfff00000002f7802 */ /* 0x000fca0000000f00 */
[----:B------:R-:W-:-:S14]  /*1300*/  DSETP.NEU.AND P0, PT, R40, RZ, PT ;  /* 0x000000ff2800722a */ /* 0x000fdc0003f0d000 */
        /* <DEDUP_REMOVED lines=12> */
[C---:B------:R-:W-:Y:S01]  /*13d0*/  LOP3.LUT R40, R47.reuse, 0xfffff, RZ, 0xc0, !PT ;  /* 0x000fffff2f287812 */ /* 0x040fe200078ec0ff */
[----:B------:R-:W-:Y:S01]  /*13e0*/  UMOV UR10, 0x3ae80f1e ;  /* 0x3ae80f1e000a7882 */ /* 0x000fe20000000000 */
[----:B------:R-:W-:Y:S01]  /*13f0*/  LEA.HI R48, R47, R48, RZ, 0xc ;  /* 0x000000302f307211 */ /* 0x000fe200078f60ff */
[----:B------:R-:W-:Y:S01]  /*1400*/  UMOV UR11, 0x3eb1380b ;  /* 0x3eb1380b000b7882 */ /* 0x000fe20000000000 */
[----:B------:R-:W-:Y:S01]  /*1410*/  LOP3.LUT R45, R40, 0x3ff00000, RZ, 0xfc, !PT ;  /* 0x3ff00000282d7812 */ /* 0x000fe200078efcff */
[----:B------:R-:W-:-:S03]  /*1420*/  IMAD.MOV.U32 R40, RZ, RZ, RZ ;  /* 0x000000ffff287224 */ /* 0x000fc600078e00ff */
[----:B------:R-:W-:-:S13]  /*1430*/  ISETP.GE.U32.AND P0, PT, R45, 0x3ff6a09f, PT ;  /* 0x3ff6a09f2d00780c */ /* 0x000fda0003f06070 */
[----:B------:R-:W-:Y:S02]  /*1440*/  @P0 VIADD R41, R45, 0xfff00000 ;  /* 0xfff000002d290836 */ /* 0x000fe40000000000 */
[----:B------:R-:W-:Y:S02]  /*1450*/  @P0 VIADD R48, R48, 0x1 ;  /* 0x0000000130300836 */ /* 0x000fe40000000000 */
[----:B------:R-:W-:-:S06]  /*1460*/  @P0 IMAD.MOV.U32 R45, RZ, RZ, R41 ;  /* 0x000000ffff2d0224 */ /* 0x000fcc00078e0029 */
[C---:B------:R-:W-:Y:S02]  /*1470*/  DADD R50, R44.reuse, 1 ;  /* 0x3ff000002c327429 */ /* 0x040fe40000000000 */
[----:B------:R-:W-:-:S04]  /*1480*/  DADD R44, R44, -1 ;  /* 0xbff000002c2c7429 */ /* 0x000fc80000000000 */
[----:B------:R-:W0:Y:S02]  /*1490*/  MUFU.RCP64H R41, R51 ;  /* 0x0000003300297308 */ /* 0x000e240000001800 */
[----:B0-----:R-:W-:-:S08]  /*14a0*/  DFMA R42, -R50, R40, 1 ;  /* 0x3ff00000322a742b */ /* 0x001fd00000000128 */
[----:B------:R-:W-:-:S08]  /*14b0*/  DFMA R42, R42, R42, R42 ;  /* 0x0000002a2a2a722b */ /* 0x000fd0000000002a */
[----:B------:R-:W-:-:S08]  /*14c0*/  DFMA R42, R40, R42, R40 ;  /* 0x0000002a282a722b */ /* 0x000fd00000000028 */
[----:B------:R-:W-:-:S08]  /*14d0*/  DMUL R40, R44, R42 ;  /* 0x0000002a2c287228 */ /* 0x000fd00000000000 */
[----:B------:R-:W-:-:S08]  /*14e0*/  DFMA R40, R44, R42, R40 ;  /* 0x0000002a2c28722b */ /* 0x000fd00000000028 */
[----:B------:R-:W-:-:S08]  /*14f0*/  DADD R46, R44, -R40 ;  /* 0x000000002c2e7229 */ /* 0x000fd00000000828 */
[----:B------:R-:W-:-:S08]  /*1500*/  DADD R46, R46, R46 ;  /* 0x000000002e2e7229 */ /* 0x000fd0000000002e */
[-C--:B------:R-:W-:Y:S02]  /*1510*/  DFMA R44, R44, -R40.reuse, R46 ;  /* 0x800000282c2c722b */ /* 0x080fe4000000002e */
[----:B------:R-:W-:-:S06]  /*1520*/  DMUL R46, R40, R40 ;  /* 0x00000028282e7228 */ /* 0x000fcc0000000000 */
[----:B------:R-:W-:Y:S01]  /*1530*/  DMUL R44, R42, R44 ;  /* 0x0000002c2a2c7228 */ /* 0x000fe20000000000 */
[----:B------:R-:W-:Y:S02]  /*1540*/  IMAD.MOV.U32 R42, RZ, RZ, -0x748574fc ;  /* 0x8b7a8b04ff2a7424 */ /* 0x000fe400078e00ff */
[----:B------:R-:W-:-:S06]  /*1550*/  IMAD.MOV.U32 R43, RZ, RZ, 0x3ed0ee25 ;  /* 0x3ed0ee25ff2b7424 */ /* 0x000fcc00078e00ff */
[----:B------:R-:W-:Y:S01]  /*1560*/  DFMA R42, R46, UR10, R42 ;  /* 0x0000000a2e2a7c2b */ /* 0x000fe2000800002a */
[----:B------:R-:W-:Y:S01]  /*1570*/  UMOV UR10, 0x9f02676f ;  /* 0x9f02676f000a7882 */ /* 0x000fe20000000000 */
[----:B------:R-:W-:-:S06]  /*1580*/  UMOV UR11, 0x3ef3b266 ;  /* 0x3ef3b266000b7882 */ /* 0x000fcc0000000000 */
        /* <DEDUP_REMOVED lines=18> */
[----:B------:R-:W-:Y:S01]  /*16b0*/  DMUL R46, R46, R42 ;  /* 0x0000002a2e2e7228 */ /* 0x000fe20000000000 */
[----:B------:R-:W-:Y:S02]  /*16c0*/  LOP3.LUT R42, R48, 0x80000000, RZ, 0x3c, !PT ;  /* 0x80000000302a7812 */ /* 0x000fe400078e3cff */
[----:B------:R-:W-:-:S05]  /*16d0*/  MOV R43, 0x43300000 ;  /* 0x43300000002b7802 */ /* 0x000fca0000000f00 */
[----:B------:R-:W-:Y:S02]  /*16e0*/  DFMA R44, R40, R46, R44 ;  /* 0x0000002e282c722b */ /* 0x000fe4000000002c */
[----:B------:R-:W-:Y:S01]  /*16f0*/  DADD R42, R42, -UR10 ;  /* 0x8000000a2a2a7e29 */ /* 0x000fe20008000000 */
[----:B------:R-:W-:Y:S01]  /*1700*/  UMOV UR10, 0xfefa39ef ;  /* 0xfefa39ef000a7882 */ /* 0x000fe20000000000 */
[----:B------:R-:W-:-:S06]  /*1710*/  UMOV UR11, 0x3fe62e42 ;  /* 0x3fe62e42000b7882 */ /* 0x000fcc0000000000 */
[----:B------:R-:W-:Y:S01]  /*1720*/  DFMA R46, R42, UR10, R40 ;  /* 0x0000000a2a2e7c2b */ /* 0x000fe20008000028 */
[----:B------:R-:W-:Y:S01]  /*1730*/  UMOV UR10, 0x3b39803f ;  /* 0x3b39803f000a7882 */ /* 0x000fe20000000000 */
[----:B------:R-:W-:-:S06]  /*1740*/  UMOV UR11, 0x3c7abc9e ;  /* 0x3c7abc9e000b7882 */ /* 0x000fcc0000000000 */
[----:B------:R-:W-:-:S08]  /*1750*/  DFMA R48, R42, -R16, R46 ;  /* 0x800000102a30722b */ /* 0x000fd0000000002e */
[----:B------:R-:W-:-:S08]  /*1760*/  DADD R48, -R40, R48 ;  /* 0x0000000028307229 */ /* 0x000fd00000000130 */
[----:B------:R-:W-:-:S08]  /*1770*/  DADD R44, R44, -R48 ;  /* 0x000000002c2c7229 */ /* 0x000fd00000000830 */
[----:B------:R-:W-:-:S08]  /*1780*/  DFMA R44, R42, UR10, R44 ;  /* 0x0000000a2a2c7c2b */ /* 0x000fd0000800002c */
[----:B------:R-:W-:Y:S01]  /*1790*/  DADD R46, R46, R44 ;  /* 0x000000002e2e7229 */ /* 0x000fe2000000002c */
[----:B------:R-:W-:Y:S10]  /*17a0*/  BRA `(.L_x_22) ;  /* 0x0000000000187947 */ /* 0x000ff40003800000 */
.L_x_23:
[----:B------:R-:W-:Y:S01]  /*17b0*/  IMAD.MOV.U32 R42, RZ, RZ, 0x0 ;  /* 0x00000000ff2a7424 */ /* 0x000fe200078e00ff */
[----:B------:R-:W-:Y:S01]  /*17c0*/  LOP3.LUT P0, RZ, R41, 0x7fffffff, RZ, 0xc0, !PT ;  /* 0x7fffffff29ff7812 */ /* 0x000fe2000780c0ff */
[----:B------:R-:W-:-:S06]  /*17d0*/  IMAD.MOV.U32 R43, RZ, RZ, 0x7ff00000 ;  /* 0x7ff00000ff2b7424 */ /* 0x000fcc00078e00ff */
[----:B------:R-:W-:-:S10]  /*17e0*/  DFMA R42, R40, R42, +INF ;  /* 0x7ff00000282a742b */ /* 0x000fd4000000002a */
[----:B------:R-:W-:Y:S02]  /*17f0*/  FSEL R46, R42, RZ, P0 ;  /* 0x000000ff2a2e7208 */ /* 0x000fe40000000000 */
[----:B------:R-:W-:-:S07]  /*1800*/  FSEL R47, R43, -QNAN , P0 ;  /* 0xfff000002b2f7808 */ /* 0x000fce0000000000 */
.L_x_22:
[----:B------:R-:W-:Y:S05]  /*1810*/  BSYNC.RECONVERGENT B2 ;  /* 0x0000000000027941 */ /* 0x000fea0003800200 */
.L_x_21:
[C---:B------:R-:W-:Y:S02]  /*1820*/  DADD R40, R46.reuse, R10 ;  /* 0x000000002e287229 */ /* 0x040fe4000000000a */
[----:B------:R-:W-:Y:S02]  /*1830*/  DSETP.NEU.AND P2, PT, R46, -INF , PT ;  /* 0xfff000002e00742a */ /* 0x000fe40003f4d000 */
[----:B------:R-:W-:-:S06]  /*1840*/  DSETP.NEU.AND P0, PT, R10, -INF , PT ;  /* 0xfff000000a00742a */ /* 0x000fcc0003f0d000 */
[----:B------:R-:W-:Y:S02]  /*1850*/  FSEL R10, R40, RZ, P2 ;  /* 0x000000ff280a7208 */ /* 0x000fe40001000000 */
[----:B------:R-:W-:Y:S02]  /*1860*/  FSEL R40, R41, -QNAN , P2 ;  /* 0xfff0000029287808 */ /* 0x000fe40001000000 */
[----:B------:R-:W-:Y:S02]  /*1870*/  FSEL R10, R10, RZ, P0 ;  /* 0x000000ff0a0a7208 */ /* 0x000fe40000000000 */
[----:B------:R-:W-:Y:S01]  /*1880*/  FSEL R11, R40, -QNAN , P0 ;  /* 0xfff00000280b7808 */ /* 0x000fe20000000000 */
[----:B------:R-:W-:Y:S06]  /*1890*/  @!P1 BRA `(.L_x_24) ;  /* 0xfffffff000c89947 */ /* 0x000fec000383ffff */
[----:B------:R-:W-:Y:S05]  /*18a0*/  BSYNC.RECONVERGENT B1 ;  /* 0x0000000000017941 */ /* 0x000fea0003800200 */
.L_x_13:
[----:B------:R-:W0:Y:S02]  /*18b0*/  LDC.64 R12, c[0x0][0x398] ;  /* 0x0000e600ff0c7b82 */ /* 0x000e240000000a00 */
[----:B0-----:R-:W-:Y:S02]  /*18c0*/  IMAD.WIDE.U32 R4, R5, 0x8, R12 ;  /* 0x0000000805047825 */ /* 0x001fe400078e000c */
[----:B------:R-:W2:Y:S04]  /*18d0*/  LDG.E.64 R12, desc[UR12][R6.64] ;  /* 0x0000000c060c7981 */ /* 0x000ea8000c1e1b00 */
[----:B------:R-:W3:Y:S01]  /*18e0*/  LDG.E.64 R4, desc[UR12][R4.64] ;  /* 0x0000000c04047981 */ /* 0x000ee2000c1e1b00 */
[C---:B------:R-:W-:Y:S01]  /*18f0*/  DSETP.NEU.AND P0, PT, R10.reuse, -INF , PT ;  /* 0xfff000000a00742a */ /* 0x040fe20003f0d000 */
[----:B------:R-:W-:Y:S01]  /*1900*/  BSSY.RECONVERGENT B1, `(.L_x_25) ;  /* 0x0000176000017945 */ /* 0x000fe20003800200 */
[----:B---3--:R-:W-:-:S02]  /*1910*/  DADD R14, R10, R4 ;  /* 0x000000000a0e7229 */ /* 0x008fc40000000004 */
[----:B------:R-:W-:-:S08]  /*1920*/  DSETP.NEU.AND P1, PT, R4, -INF , PT ;  /* 0xfff000000400742a */ /* 0x000fd00003f2d000 */
[----:B------:R-:W-:Y:S02]  /*1930*/  FSEL R10, R14, RZ, P1 ;  /* 0x000000ff0e0a7208 */ /* 0x000fe40000800000 */
[----:B------:R-:W-:Y:S02]  /*1940*/  FSEL R14, R15, -QNAN , P1 ;  /* 0xfff000000f0e7808 */ /* 0x000fe40000800000 */
[----:B------:R-:W-:Y:S02]  /*1950*/  FSEL R10, R10, RZ, P0 ;  /* 0x000000ff0a0a7208 */ /* 0x000fe40000000000 */
[----:B------:R-:W-:-:S06]  /*1960*/  FSEL R11, R14, -QNAN , P0 ;  /* 0xfff000000e0b7808 */ /* 0x000fcc0000000000 */
[----:B------:R-:W-:-:S06]  /*1970*/  DSETP.NEU.AND P0, PT, R10, -INF , PT ;  /* 0xfff000000a00742a */ /* 0x000fcc0003f0d000 */
[----:B--2---:R-:W-:-:S14]  /*1980*/  DSETP.NEU.AND P0, PT, R12, -INF , P0 ;  /* 0xfff000000c00742a */ /* 0x004fdc000070d000 */
[----:B------:R-:W-:-:S06]  /*1990*/  @!P0 DSETP.NEU.AND P1, PT, R12, -INF , PT ;  /* 0xfff000000c00842a */ /* 0x000fcc0003f2d000 */
[----:B------:R-:W-:Y:S02]  /*19a0*/  @!P0 FSEL R4, R10, R12, !P1 ;  /* 0x0000000c0a048208 */ /* 0x000fe40004800000 */
[----:B------:R-:W-:Y:S01]  /*19b0*/  @!P0 FSEL R5, R11, R13, !P1 ;  /* 0x0000000d0b058208 */ /* 0x000fe20004800000 */
[----:B------:R-:W-:Y:S06]  /*19c0*/  @!P0 BRA `(.L_x_26) ;  /* 0x0000001400a48947 */ /* 0x000fec0003800000 */
[----:B------:R-:W-:Y:S01]  /*19d0*/  DSETP.GT.AND P0, PT, R12, R10, PT ;  /* 0x0000000a0c00722a */ /* 0x000fe20003f04000 */
[----:B------:R-:W-:Y:S02]  /*19e0*/  IMAD.MOV.U32 R4, RZ, RZ, 0x652b82fe ;  /* 0x652b82feff047424 */ /* 0x000fe400078e00ff */
[----:B------:R-:W-:-:S11]  /*19f0*/  IMAD.MOV.U32 R5, RZ, RZ, 0x3ff71547 ;  /* 0x3ff71547ff057424 */ /* 0x000fd600078e00ff */
[----:B------:R-:W-:Y:S05]  /*1a00*/  @!P0 BRA `(.L_x_27) ;  /* 0x0000000800cc8947 */ /* 0x000fea0003800000 */
[----:B------:R-:W-:Y:S01]  /*1a10*/  DADD R10, -R12, R10 ;  /* 0x000000000c0a7229 */ /* 0x000fe2000000010a */
[----:B------:R-:W-:Y:S07]  /*1a20*/  BSSY.RECONVERGENT B2, `(.L_x_28) ;  /* 0x0000021000027945 */ /* 0x000fee0003800200 */
[----:B------:R-:W-:Y:S02]  /*1a30*/  DFMA R4, R10, R4, 6.75539944105574400000e+15 ;  /* 0x433800000a04742b */ /* 0x000fe40000000004 */
[----:B------:R-:W-:-:S06]  /*1a40*/  FSETP.GEU.AND P0, PT, |R11|, 4.1917929649353027344, PT ;  /* 0x4086232b0b00780b */ /* 0x000fcc0003f0e200 */
[----:B------:R-:W-:-:S08]  /*1a50*/  DADD R14, R4, -6.75539944105574400000e+15 ;  /* 0xc3380000040e7429 */ /* 0x000fd00000000000 */
[----:B------:R-:W-:-:S08]  /*1a60*/  DFMA R40, R14, -R16, R10 ;  /* 0x800000100e28722b */ /* 0x000fd0000000000a */
[----:B------:R-:W-:-:S08]  /*1a70*/  DFMA R18, R14, -R18, R40 ;  /* 0x800000120e12722b */ /* 0x000fd00000000028 */
[----:B------:R-:W-:-:S08]  /*1a80*/  DFMA R20, R18, R20, R22 ;  /* 0x000000141214722b */ /* 0x000fd00000000016 */
        /* <DEDUP_REMOVED lines=8> */
[----:B------:R-:W-:-:S08]  /*1b10*/  DFMA R20, R18, R20, 1 ;  /* 0x3ff000001214742b */ /* 0x000fd00000000014 */
[----:B------:R-:W-:-:S10]  /*1b20*/  DFMA R20, R18, R20, 1 ;  /* 0x3ff000001214742b */ /* 0x000fd40000000014 */
[----:B------:R-:W-:Y:S02]  /*1b30*/  IMAD R15, R4, 0x100000, R21 ;  /* 0x00100000040f7824 */ /* 0x000fe400078e0215 */
[----:B------:R-:W-:Y:S01]  /*1b40*/  IMAD.MOV.U32 R14, RZ, RZ, R20 ;  /* 0x000000ffff0e7224 */ /* 0x000fe200078e0014 */
[----:B------:R-:W-:Y:S06]  /*1b50*/  @!P0 BRA `(.L_x_29) ;  /* 0x0000000000348947 */ /* 0x000fec0003800000 */
[----:B------:R-:W-:Y:S01]  /*1b60*/  FSETP.GEU.AND P1, PT, |R11|, 4.2275390625, PT ;  /* 0x408748000b00780b */ /* 0x000fe20003f2e200 */
[C---:B------:R-:W-:Y:S02]  /*1b70*/  DADD R14, R10.reuse, +INF ;  /* 0x7ff000000a0e7429 */ /* 0x040fe40000000000 */
[----:B------:R-:W-:-:S08]  /*1b80*/  DSETP.GEU.AND P0, PT, R10, RZ, PT ;  /* 0x000000ff0a00722a */ /* 0x000fd00003f0e000 */
[----:B------:R-:W-:Y:S02]  /*1b90*/  FSEL R14, R14, RZ, P0 ;  /* 0x000000ff0e0e7208 */ /* 0x000fe40000000000 */
[----:B------:R-:W-:Y:S01]  /*1ba0*/  @!P1 LEA.HI R5, R4, R4, RZ, 0x1 ;  /* 0x0000000404059211 */ /* 0x000fe200078f08ff */
[----:B------:R-:W-:Y:S01]  /*1bb0*/  @!P1 IMAD.MOV.U32 R10, RZ, RZ, RZ ;  /* 0x000000ffff0a9224 */ /* 0x000fe200078e00ff */
[----:B------:R-:W-:Y:S02]  /*1bc0*/  FSEL R15, R15, RZ, P0 ;  /* 0x000000ff0f0f7208 */ /* 0x000fe40000000000 */
[----:B------:R-:W-:-:S04]  /*1bd0*/  @!P1 SHF.R.S32.HI R5, RZ, 0x1, R5 ;  /* 0x00000001ff059819 */ /* 0x000fc80000011405 */
[----:B------:R-:W-:Y:S01]  /*1be0*/  @!P1 IADD3 R4, PT, PT, R4, -R5, RZ ;  /* 0x8000000504049210 */ /* 0x000fe20007ffe0ff */
[----:B------:R-:W-:-:S03]  /*1bf0*/  @!P1 IMAD R5, R5, 0x100000, R21 ;  /* 0x0010000005059824 */ /* 0x000fc600078e0215 */
[----:B------:R-:W-:Y:S01]  /*1c00*/  @!P1 LEA R11, R4, 0x3ff00000, 0x14 ;  /* 0x3ff00000040b9811 */ /* 0x000fe200078ea0ff */
[----:B------:R-:W-:-:S06]  /*1c10*/  @!P1 IMAD.MOV.U32 R4, RZ, RZ, R20 ;  /* 0x000000ffff049224 */ /* 0x000fcc00078e0014 */
[----:B------:R-:W-:-:S11]  /*1c20*/  @!P1 DMUL R14, R4, R10 ;  /* 0x0000000a040e9228 */ /* 0x000fd60000000000 */
.L_x_29:
[----:B------:R-:W-:Y:S05]  /*1c30*/  BSYNC.RECONVERGENT B2 ;  /* 0x0000000000027941 */ /* 0x000fea0003800200 */
.L_x_28:
[----:B------:R-:W-:-:S04]  /*1c40*/  FSETP.GT.AND P0, PT, R15, -1.6999999284744262695, PT ;  /* 0xbfd999990f00780b */ /* 0x000fc80003f04000 */
[----:B------:R-:W-:-:S13]  /*1c50*/  FSETP.GEU.OR P0, PT, R15, 1.7916666269302368164, !P0 ;  /* 0x3fe555550f00780b */ /* 0x000fda000470e400 */
[----:B------:R-:W-:Y:S05]  /*1c60*/  @P0 BRA `(.L_x_30) ;  /* 0x0000000000e00947 */ /* 0x000fea0003800000 */
[----:B------:R-:W-:Y:S01]  /*1c70*/  DADD R18, R14, 2 ;  /* 0x400000000e127429 */ /* 0x000fe20000000000 */
[----:B------:R-:W-:Y:S01]  /*1c80*/  IMAD.MOV.U32 R4, RZ, RZ, 0x1 ;  /* 0x00000001ff047424 */ /* 0x000fe200078e00ff */
[----:B------:R-:W-:Y:S01]  /*1c90*/  FSETP.GEU.AND P1, PT, |R15|, 6.5827683646048100446e-37, PT ;  /* 0x036000000f00780b */ /* 0x000fe20003f2e200 */
[----:B------:R-:W-:Y:S03]  /*1ca0*/  BSSY.RECONVERGENT B2, `(.L_x_31) ;  /* 0x0000015000027945 */ /* 0x000fe60003800200 */
[----:B------:R-:W0:Y:S02]  /*1cb0*/  MUFU.RCP64H R5, R19 ;  /* 0x0000001300057308 */ /* 0x000e240000001800 */
[----:B0-----:R-:W-:-:S08]  /*1cc0*/  DFMA R10, -R18, R4, 1 ;  /* 0x3ff00000120a742b */ /* 0x001fd00000000104 */
[----:B------:R-:W-:-:S08]  /*1cd0*/  DFMA R10, R10, R10, R10 ;  /* 0x0000000a0a0a722b */ /* 0x000fd0000000000a */
[----:B------:R-:W-:-:S08]  /*1ce0*/  DFMA R10, R4, R10, R4 ;  /* 0x0000000a040a722b */ /* 0x000fd00000000004 */
[----:B------:R-:W-:-:S08]  /*1cf0*/  DFMA R4, -R18, R10, 1 ;  /* 0x3ff000001204742b */ /* 0x000fd0000000010a */
[----:B------:R-:W-:-:S08]  /*1d00*/  DFMA R4, R10, R4, R10 ;  /* 0x000000040a04722b */ /* 0x000fd0000000000a */
        /* <DEDUP_REMOVED lines=12> */
[----:B------:R-:W-:Y:S02]  /*1dd0*/  IMAD.MOV.U32 R4, RZ, RZ, R40 ;  /* 0x000000ffff047224 */ /* 0x000fe400078e0028 */
[----:B------:R-:W-:-:S07]  /*1de0*/  IMAD.MOV.U32 R5, RZ, RZ, R41 ;  /* 0x000000ffff057224 */ /* 0x000fce00078e0029 */
.L_x_32:
[----:B------:R-:W-:Y:S05]  /*1df0*/  BSYNC.RECONVERGENT B2 ;  /* 0x0000000000027941 */ /* 0x000fea0003800200 */
.L_x_31:
[----:B------:R-:W-:Y:S01]  /*1e00*/  DMUL R4, R4, -R14 ;  /* 0x8000000e04047228 */ /* 0x000fe20000000000 */
[----:B------:R-:W-:Y:S01]  /*1e10*/  IMAD.MOV.U32 R18, RZ, RZ, -0x314d23bc ;  /* 0xceb2dc44ff127424 */ /* 0x000fe200078e00ff */
[----:B------:R-:W-:Y:S01]  /*1e20*/  UMOV UR10, 0x2fbe14b5 ;  /* 0x2fbe14b5000a7882 */ /* 0x000fe20000000000 */
[----:B------:R-:W-:Y:S01]  /*1e30*/  IMAD.MOV.U32 R19, RZ, RZ, 0x3ed087ff ;  /* 0x3ed087ffff137424 */ /* 0x000fe200078e00ff */
[----:B------:R-:W-:-:S04]  /*1e40*/  UMOV UR11, 0x3eb372fb ;  /* 0x3eb372fb000b7882 */ /* 0x000fc80000000000 */
[----:B------:R-:W-:-:S08]  /*1e50*/  DADD R10, R4, R14 ;  /* 0x00000000040a7229 */ /* 0x000fd0000000000e */
[----:B------:R-:W-:-:S08]  /*1e60*/  DMUL R16, R10, R10 ;  /* 0x0000000a0a107228 */ /* 0x000fd00000000000 */
        /* <DEDUP_REMOVED lines=18> */
[----:B------:R-:W-:-:S08]  /*1f90*/  DFMA R18, R16, R18, UR10 ;  /* 0x0000000a10127e2b */ /* 0x000fd00008000012 */
[----:B------:R-:W-:-:S08]  /*1fa0*/  DMUL R18, R16, R18 ;  /* 0x0000001210127228 */ /* 0x000fd00000000000 */
[----:B------:R-:W-:-:S08]  /*1fb0*/  DFMA R18, R10, R18, R4 ;  /* 0x000000120a12722b */ /* 0x000fd00000000004 */
[----:B------:R-:W-:-:S08]  /*1fc0*/  DADD R18, R18, R14 ;  /* 0x0000000012127229 */ /* 0x000fd0000000000e */
[----:B------:R-:W-:Y:S01]  /*1fd0*/  DADD R4, R12, R18 ;  /* 0x000000000c047229 */ /* 0x000fe20000000012 */
[----:B------:R-:W-:Y:S10]  /*1fe0*/  BRA `(.L_x_26) ;  /* 0x00000010001c7947 */ /* 0x000ff40003800000 */
.L_x_30:
[----:B------:R-:W-:Y:S01]  /*1ff0*/  DADD R14, R14, 1 ;  /* 0x3ff000000e0e7429 */ /* 0x000fe20000000000 */
[----:B------:R-:W-:-:S09]  /*2000*/  IMAD.MOV.U32 R25, RZ, RZ, -0x3ff ;  /* 0xfffffc01ff197424 */ /* 0x000fd200078e00ff */
[----:B------:R-:W-:Y:S01]  /*2010*/  ISETP.GT.AND P0, PT, R15, 0xfffff, PT ;  /* 0x000fffff0f00780c */ /* 0x000fe20003f04270 */
[--C-:B------:R-:W-:Y:S01]  /*2020*/  IMAD.MOV.U32 R4, RZ, RZ, R14.reuse ;  /* 0x000000ffff047224 */ /* 0x100fe200078e000e */
[----:B------:R-:W-:Y:S01]  /*2030*/  MOV R5, R15 ;  /* 0x0000000f00057202 */ /* 0x000fe20000000f00 */
[----:B------:R-:W-:Y:S02]  /*2040*/  IMAD.MOV.U32 R24, RZ, RZ, R15 ;  /* 0x000000ffff187224 */ /* 0x000fe400078e000f */
[----:B------:R-:W-:-:S08]  /*2050*/  IMAD.MOV.U32 R18, RZ, RZ, R14 ;  /* 0x000000ffff127224 */ /* 0x000fd000078e000e */
        /* <DEDUP_REMOVED lines=51> */
[----:B------:R-:W-:Y:S02]  /*2390*/  DMUL R22, R10, R22 ;  /* 0x000000160a167228 */ /* 0x000fe40000000000 */
[----:B------:R-:W-:-:S03]  /*23a0*/  DFMA R16, R24, -R16, R18 ;  /* 0x800000101810722b */ /* 0x000fc60000000012 */
[----:B------:R-:W-:Y:S01]  /*23b0*/  DFMA R20, R14, R20, UR10 ;  /* 0x0000000a0e147e2b */ /* 0x000fe20008000014 */
[----:B------:R-:W-:Y:S01]  /*23c0*/  UMOV UR10, 0x9999a3c4 ;  /* 0x9999a3c4000a7882 */ /* 0x000fe20000000000 */
[----:B------:R-:W-:-:S03]  /*23d0*/  UMOV UR11, 0x3f899999 ;  /* 0x3f899999000b7882 */ /* 0x000fc60000000000 */
[----:B------:R-:W-:-:S03]  /*23e0*/  DADD R16, -R4, R16 ;  /* 0x0000000004107229 */ /* 0x000fc60000000110 */
[----:B------:R-:W-:Y:S01]  /*23f0*/  DFMA R20, R14, R20, UR10 ;  /* 0x0000000a0e147e2b */ /* 0x000fe20008000014 */
[----:B------:R-:W-:Y:S01]  /*2400*/  UMOV UR10, 0x55555554 ;  /* 0x55555554000a7882 */ /* 0x000fe20000000000 */
[----:B------:R-:W-:-:S06]  /*2410*/  UMOV UR11, 0x3fb55555 ;  /* 0x3fb55555000b7882 */ /* 0x000fcc0000000000 */
[----:B------:R-:W-:Y:S01]  /*2420*/  DFMA R20, R14, R20, UR10 ;  /* 0x0000000a0e147e2b */ /* 0x000fe20008000014 */
[----:B------:R-:W-:Y:S01]  /*2430*/  UMOV UR10, 0x3b39803f ;  /* 0x3b39803f000a7882 */ /* 0x000fe20000000000 */
[----:B------:R-:W-:-:S06]  /*2440*/  UMOV UR11, 0x3c7abc9e ;  /* 0x3c7abc9e000b7882 */ /* 0x000fcc0000000000 */
[----:B------:R-:W-:-:S08]  /*2450*/  DMUL R20, R14, R20 ;  /* 0x000000140e147228 */ /* 0x000fd00000000000 */
[----:B------:R-:W-:-:S08]  /*2460*/  DFMA R20, R4, R20, R22 ;  /* 0x000000140414722b */ /* 0x000fd00000000016 */
[----:B------:R-:W-:-:S08]  /*2470*/  DADD R16, R20, -R16 ;  /* 0x0000000014107229 */ /* 0x000fd00000000810 */
[----:B------:R-:W-:-:S08]  /*2480*/  DFMA R16, R24, UR10, R16 ;  /* 0x0000000a18107c2b */ /* 0x000fd00008000010 */
[----:B------:R-:W-:-:S08]  /*2490*/  DADD R16, R18, R16 ;  /* 0x0000000012107229 */ /* 0x000fd00000000010 */
[----:B------:R-:W-:Y:S01]  /*24a0*/  DADD R4, R12, R16 ;  /* 0x000000000c047229 */ /* 0x000fe20000000010 */
[----:B------:R-:W-:Y:S10]  /*24b0*/  BRA `(.L_x_26) ;  /* 0x0000000800e87947 */ /* 0x000ff40003800000 */
.L_x_33:
[----:B------:R-:W-:Y:S01]  /*24c0*/  IMAD.MOV.U32 R10, RZ, RZ, 0x0 ;  /* 0x00000000ff0a7424 */ /* 0x000fe200078e00ff */
[----:B------:R-:W-:Y:S01]  /*24d0*/  LOP3.LUT P0, RZ, R5, 0x7fffffff, RZ, 0xc0, !PT ;  /* 0x7fffffff05ff7812 */ /* 0x000fe2000780c0ff */
[----:B------:R-:W-:-:S06]  /*24e0*/  IMAD.MOV.U32 R11, RZ, RZ, 0x7ff00000 ;  /* 0x7ff00000ff0b7424 */ /* 0x000fcc00078e00ff */
[----:B------:R-:W-:-:S10]  /*24f0*/  DFMA R10, R4, R10, +INF ;  /* 0x7ff00000040a742b */ /* 0x000fd4000000000a */
[----:B------:R-:W-:Y:S02]  /*2500*/  FSEL R4, R10, RZ, P0 ;  /* 0x000000ff0a047208 */ /* 0x000fe40000000000 */
[----:B------:R-:W-:-:S06]  /*2510*/  FSEL R5, R11, -QNAN , P0 ;  /* 0xfff000000b057808 */ /* 0x000fcc0000000000 */
[----:B------:R-:W-:Y:S01]  /*2520*/  DADD R4, R12, R4 ;  /* 0x000000000c047229 */ /* 0x000fe20000000004 */
[----:B------:R-:W-:Y:S10]  /*2530*/  BRA `(.L_x_26) ;  /* 0x0000000800c87947 */ /* 0x000ff40003800000 */
.L_x_27:
[----:B------:R-:W-:Y:S01]  /*2540*/  DADD R12, R12, -R10 ;  /* 0x000000000c0c7229 */ /* 0x000fe2000000080a */
        /* <DEDUP_REMOVED lines=27> */
[----:B------:R-:W-:-:S05]  /*2700*/  @!P1 SHF.R.S32.HI R5, RZ, 0x1, R5 ;  /* 0x00000001ff059819 */ /* 0x000fca0000011405 */
[----:B------:R-:W-:Y:S02]  /*2710*/  @!P1 IMAD.IADD R4, R4, 0x1, -R5 ;  /* 0x0000000104049824 */ /* 0x000fe400078e0a05 */
[----:B------:R-:W-:-:S03]  /*2720*/  @!P1 IMAD R5, R5, 0x100000, R21 ;  /* 0x0010000005059824 */ /* 0x000fc600078e0215 */
[----:B------:R-:W-:Y:S02]  /*2730*/  @!P1 LEA R13, R4, 0x3ff00000, 0x14 ;  /* 0x3ff00000040d9811 */ /* 0x000fe400078ea0ff */
[----:B------:R-:W-:-:S06]  /*2740*/  @!P1 MOV R4, R20 ;  /* 0x0000001400049202 */ /* 0x000fcc0000000f00 */
[----:B------:R-:W-:-:S11]  /*2750*/  @!P1 DMUL R14, R4, R12 ;  /* 0x0000000c040e9228 */ /* 0x000fd60000000000 */
.L_x_35:
[----:B------:R-:W-:Y:S05]  /*2760*/  BSYNC.RECONVERGENT B2 ;  /* 0x0000000000027941 */ /* 0x000fea0003800200 */
.L_x_34:
[C---:B------:R-:W-:Y:S01]  /*2770*/  FSETP.GT.AND P0, PT, R15.reuse, -1.6999999284744262695, PT ;  /* 0xbfd999990f00780b */ /* 0x040fe20003f04000 */
[----:B------:R-:W-:Y:S03]  /*2780*/  BSSY.RECONVERGENT B2, `(.L_x_36) ;  /* 0x000008c000027945 */ /* 0x000fe60003800200 */
        /* <DEDUP_REMOVED lines=19> */
[----:B------:R-:W-:Y:S01]  /*28c0*/  MOV R24, 0x2910 ;  /* 0x0000291000187802 */ /* 0x000fe20000000f00 */
[----:B------:R-:W-:Y:S02]  /*28d0*/  IMAD.MOV.U32 R21, RZ, RZ, R19 ;  /* 0x000000ffff157224 */ /* 0x000fe400078e0013 */
[----:B------:R-:W-:Y:S02]  /*28e0*/  IMAD.MOV.U32 R22, RZ, RZ, R14 ;  /* 0x000000ffff167224 */ /* 0x000fe400078e000e */
[----:B------:R-:W-:-:S07]  /*28f0*/  IMAD.MOV.U32 R23, RZ, RZ, R15 ;  /* 0x000000ffff177224 */ /* 0x000fce00078e000f */
[----:B------:R-:W-:Y:S05]  /*2900*/  CALL.REL.NOINC `($__internal_1_$__cuda_sm20_div_rn_f64_full) ;  /* 0x0000000800a47944 */ /* 0x000fea0003c00000 */
[----:B------:R-:W-:Y:S01]  /*2910*/  MOV R4, R40 ;  /* 0x0000002800047202 */ /* 0x000fe20000000f00 */
[----:B------:R-:W-:-:S07]  /*2920*/  IMAD.MOV.U32 R5, RZ, RZ, R41 ;  /* 0x000000ffff057224 */ /* 0x000fce00078e0029 */
.L_x_39:
[----:B------:R-:W-:Y:S05]  /*2930*/  BSYNC.RECONVERGENT B3 ;  /* 0x0000000000037941 */ /* 0x000fea0003800200 */
.L_x_38:
        /* <DEDUP_REMOVED lines=28> */
[----:B------:R-:W-:Y:S01]  /*2b00*/  DADD R4, R18, R14 ;  /* 0x0000000012047229 */ /* 0x000fe2000000000e */
[----:B------:R-:W-:Y:S10]  /*2b10*/  BRA `(.L_x_40) ;  /* 0x0000000400487947 */ /* 0x000ff40003800000 */
.L_x_37:
[----:B------:R-:W-:Y:S01]  /*2b20*/  DADD R14, R14, 1 ;  /* 0x3ff000000e0e7429 */ /* 0x000fe20000000000 */
[----:B------:R-:W-:-:S09]  /*2b30*/  IMAD.MOV.U32 R25, RZ, RZ, -0x3ff ;  /* 0xfffffc01ff197424 */ /* 0x000fd200078e00ff */
[----:B------:R-:W-:Y:S01]  /*2b40*/  ISETP.GT.AND P0, PT, R15, 0xfffff, PT ;  /* 0x000fffff0f00780c */ /* 0x000fe20003f04270 */
[--C-:B------:R-:W-:Y:S02]  /*2b50*/  IMAD.MOV.U32 R4, RZ, RZ, R14.reuse ;  /* 0x000000ffff047224 */ /* 0x100fe400078e000e */
[--C-:B------:R-:W-:Y:S02]  /*2b60*/  IMAD.MOV.U32 R5, RZ, RZ, R15.reuse ;  /* 0x000000ffff057224 */ /* 0x100fe400078e000f */
[----:B------:R-:W-:Y:S02]  /*2b70*/  IMAD.MOV.U32 R24, RZ, RZ, R15 ;  /* 0x000000ffff187224 */ /* 0x000fe400078e000f */
[----:B------:R-:W-:-:S06]  /*2b80*/  IMAD.MOV.U32 R18, RZ, RZ, R14 ;  /* 0x000000ffff127224 */ /* 0x000fcc00078e000e */
[----:B------:R-:W-:Y:S01]  /*2b90*/  @!P0 DMUL R4, R4, 1.80143985094819840000e+16 ;  /* 0x4350000004048828 */ /* 0x000fe20000000000 */
[----:B------:R-:W-:-:S09]  /*2ba0*/  @!P0 IMAD.MOV.U32 R25, RZ, RZ, -0x435 ;  /* 0xfffffbcbff198424 */ /* 0x000fd200078e00ff */
[----:B------:R-:W-:Y:S01]  /*2bb0*/  @!P0 MOV R24, R5 ;  /* 0x0000000500188202 */ /* 0x000fe20000000f00 */
[----:B------:R-:W-:-:S04]  /*2bc0*/  @!P0 IMAD.MOV.U32 R18, RZ, RZ, R4 ;  /* 0x000000ffff128224 */ /* 0x000fc800078e0004 */
        /* <DEDUP_REMOVED lines=11> */
[----:B------:R-:W-:Y:S01]  /*2c80*/  IMAD.MOV.U32 R25, RZ, RZ, 0x43300000 ;  /* 0x43300000ff197424 */ /* 0x000fe200078e00ff */
[----:B------:R-:W-:Y:S01]  /*2c90*/  ISETP.GE.U32.AND P0, PT, R19, 0x3ff6a09f, PT ;  /* 0x3ff6a09f1300780c */ /* 0x000fe20003f06070 */
[----:B------:R-:W-:Y:S01]  /*2ca0*/  UMOV UR14, 0x80000000 ;  /* 0x80000000000e7882 */ /* 0x000fe20000000000 */
[----:B------:R-:W-:-:S11]  /*2cb0*/  UMOV UR15, 0x43300000 ;  /* 0x43300000000f7882 */ /* 0x000fd60000000000 */
[----:B------:R-:W-:Y:S02]  /*2cc0*/  @P0 VIADD R5, R19, 0xfff00000 ;  /* 0xfff0000013050836 */ /* 0x000fe40000000000 */
[----:B------:R-:W-:-:S03]  /*2cd0*/  @P0 VIADD R24, R24, 0x1 ;  /* 0x0000000118180836 */ /* 0x000fc60000000000 */
[----:B------:R-:W-:Y:S02]  /*2ce0*/  @P0 MOV R19, R5 ;  /* 0x0000000500130202 */ /* 0x000fe40000000f00 */
[----:B------:R-:W-:-:S04]  /*2cf0*/  LOP3.LUT R24, R24, 0x80000000, RZ, 0x3c, !PT ;  /* 0x8000000018187812 */ /* 0x000fc800078e3cff */
        /* <DEDUP_REMOVED lines=44> */
[----:B------:R-:W-:Y:S01]  /*2fc0*/  DADD R4, R18, R16 ;  /* 0x0000000012047229 */ /* 0x000fe20000000010 */
[----:B------:R-:W-:Y:S10]  /*2fd0*/  BRA `(.L_x_40) ;  /* 0x0000000000187947 */ /* 0x000ff40003800000 */
.L_x_41:
[----:B------:R-:W-:Y:S01]  /*2fe0*/  IMAD.MOV.U32 R12, RZ, RZ, 0x0 ;  /* 0x00000000ff0c7424 */ /* 0x000fe200078e00ff */
[----:B------:R-:W-:Y:S02]  /*2ff0*/  MOV R13, 0x7ff00000 ;  /* 0x7ff00000000d7802 */ /* 0x000fe40000000f00 */
[----:B------:R-:W-:-:S04]  /*3000*/  LOP3.LUT P0, RZ, R5, 0x7fffffff, RZ, 0xc0, !PT ;  /* 0x7fffffff05ff7812 */ /* 0x000fc8000780c0ff */
[----:B------:R-:W-:-:S10]  /*3010*/  DFMA R12, R4, R12, +INF ;  /* 0x7ff00000040c742b */ /* 0x000fd4000000000c */
[----:B------:R-:W-:Y:S02]  /*3020*/  FSEL R4, R12, RZ, P0 ;  /* 0x000000ff0c047208 */ /* 0x000fe40000000000 */
[----:B------:R-:W-:-:S07]  /*3030*/  FSEL R5, R13, -QNAN , P0 ;  /* 0xfff000000d057808 */ /* 0x000fce0000000000 */
.L_x_40:
[----:B------:R-:W-:Y:S05]  /*3040*/  BSYNC.RECONVERGENT B2 ;  /* 0x0000000000027941 */ /* 0x000fea0003800200 */
.L_x_36:
[----:B------:R-:W-:-:S11]  /*3050*/  DADD R4, R10, R4 ;  /* 0x000000000a047229 */ /* 0x000fd60000000004 */
.L_x_26:
[----:B------:R-:W-:Y:S05]  /*3060*/  BSYNC.RECONVERGENT B1 ;  /* 0x0000000000017941 */ /* 0x000fea0003800200 */
.L_x_25:
[----:B------:R0:W-:Y:S02]  /*3070*/  STG.E.64 desc[UR12][R6.64], R4 ;  /* 0x0000000406007986 */ /* 0x0001e4000c101b0c */
.L_x_9:
[----:B------:R-:W-:Y:S05]  /*3080*/  BSYNC.RECONVERGENT B0 ;  /* 0x0000000000007941 */ /* 0x000fea0003800200 */
.L_x_8:
[----:B------:R-:W1:Y:S01]  /*3090*/  LDCU UR5, c[0x0][0x388] ;  /* 0x00007100ff0577ac */ /* 0x000e620008000800 */
[----:B------:R-:W-:-:S04]  /*30a0*/  UIADD3 UR4, UPT, UPT, UR4, 0x1, URZ ;  /* 0x0000000104047890 */ /* 0x000fc8000fffe0ff */
[----:B-1----:R-:W-:-:S09]  /*30b0*/  UISETP.NE.AND UP0, UPT, UR4, UR5, UPT ;  /* 0x000000050400728c */ /* 0x002fd2000bf05270 */
[----:B------:R-:W-:Y:S05]  /*30c0*/  BRA.U UP0, `(.L_x_42) ;  /* 0xffffffd100b87547 */ /* 0x000fea000b83ffff */
[----:B------:R-:W-:Y:S05]  /*30d0*/  EXIT ;  /* 0x000000000000794d */ /* 0x000fea0003800000 */
        .weak           $__internal_0_$__cuda_sm20_dblrcp_rn_slowpath_v3
        .type           $__internal_0_$__cuda_sm20_dblrcp_rn_slowpath_v3,@function
        .size           $__internal_0_$__cuda_sm20_dblrcp_rn_slowpath_v3,($__internal_1_$__cuda_sm20_div_rn_f64_full - $__internal_0_$__cuda_sm20_dblrcp_rn_slowpath_v3)
$__internal_0_$__cuda_sm20_dblrcp_rn_slowpath_v3:
[----:B------:R-:W0:Y:S08]  /*30e0*/  LDC.64 R12, c[0x0][0x3b8] ;  /* 0x0000ee00ff0c7b82 */ /* 0x000e300000000a00 */
[----:B------:R-:W1:Y:S01]  /*30f0*/  LDC R8, c[0x0][0x3bc] ;  /* 0x0000ef00ff087b82 */ /* 0x000e620000000800 */
[----:B0-----:R-:W-:-:S14]  /*3100*/  DSETP.GTU.AND P0, PT, |R12|, +INF , PT ;  /* 0x7ff000000c00742a */ /* 0x001fdc0003f0c200 */
[----:B-1----:R-:W-:Y:S05]  /*3110*/  @P0 BRA `(.L_x_43) ;  /* 0x0000000000840947 */ /* 0x002fea0003800000 */
[----:B------:R-:W-:-:S05]  /*3120*/  LOP3.LUT R9, R8, 0x7fffffff, RZ, 0xc0, !PT ;  /* 0x7fffffff08097812 */ /* 0x000fca00078ec0ff */
[----:B------:R-:W-:-:S05]  /*3130*/  VIADD R4, R9, 0xffffffff ;  /* 0xffffffff09047836 */ /* 0x000fca0000000000 */
[----:B------:R-:W-:-:S13]  /*3140*/  ISETP.GE.U32.AND P0, PT, R4, 0x7fefffff, PT ;  /* 0x7fefffff0400780c */ /* 0x000fda0003f06070 */
[----:B------:R-:W-:Y:S01]  /*3150*/  @P0 LOP3.LUT R5, R8, 0x7ff00000, RZ, 0x3c, !PT ;  /* 0x7ff0000008050812 */ /* 0x000fe200078e3cff */
[----:B------:R-:W-:Y:S01]  /*3160*/  @P0 IMAD.MOV.U32 R4, RZ, RZ, RZ ;  /* 0x000000ffff040224 */ /* 0x000fe200078e00ff */
[----:B------:R-:W-:Y:S06]  /*3170*/  @P0 BRA `(.L_x_44) ;  /* 0x0000000000740947 */ /* 0x000fec0003800000 */
[----:B------:R-:W-:-:S13]  /*3180*/  ISETP.GE.U32.AND P0, PT, R9, 0x1000001, PT ;  /* 0x010000010900780c */ /* 0x000fda0003f06070 */
[----:B------:R-:W-:Y:S05]  /*3190*/  @!P0 BRA `(.L_x_45) ;  /* 0x00000000003c8947 */ /* 0x000fea0003800000 */
[----:B------:R-:W0:Y:S01]  /*31a0*/  LDCU UR4, c[0x0][0x3b8] ;  /* 0x00007700ff0477ac */ /* 0x000e220008000800 */
[----:B------:R-:W-:Y:S02]  /*31b0*/  VIADD R5, R8, 0xc0200000 ;  /* 0xc020000008057836 */ /* 0x000fe40000000000 */
[----:B------:R-:W-:Y:S02]  /*31c0*/  IMAD.MOV.U32 R8, RZ, RZ, R7 ;  /* 0x000000ffff087224 */ /* 0x000fe400078e0007 */
[----:B------:R-:W1:Y:S01]  /*31d0*/  MUFU.RCP64H R9, R5 ;  /* 0x0000000500097308 */ /* 0x000e620000001800 */
[----:B0-----:R-:W-:-:S06]  /*31e0*/  IMAD.U32 R4, RZ, RZ, UR4 ;  /* 0x00000004ff047e24 */ /* 0x001fcc000f8e00ff */
[----:B-1----:R-:W-:-:S08]  /*31f0*/  DFMA R10, -R4, R8, 1 ;  /* 0x3ff00000040a742b */ /* 0x002fd00000000108 */
[----:B------:R-:W-:-:S08]  /*3200*/  DFMA R10, R10, R10, R10 ;  /* 0x0000000a0a0a722b */ /* 0x000fd0000000000a */
[----:B------:R-:W-:-:S08]  /*3210*/  DFMA R10, R8, R10, R8 ;  /* 0x0000000a080a722b */ /* 0x000fd00000000008 */
[----:B------:R-:W-:-:S08]  /*3220*/  DFMA R8, -R4, R10, 1 ;  /* 0x3ff000000408742b */ /* 0x000fd0000000010a */
[----:B------:R-:W-:-:S08]  /*3230*/  DFMA R8, R10, R8, R10 ;  /* 0x000000080a08722b */ /* 0x000fd0000000000a */
[----:B------:R-:W-:-:S08]  /*3240*/  DMUL R8, R8, 2.2250738585072013831e-308 ;  /* 0x0010000008087828 */ /* 0x000fd00000000000 */
[----:B------:R-:W-:-:S08]  /*3250*/  DFMA R10, R8, -R12, 1 ;  /* 0x3ff00000080a742b */ /* 0x000fd0000000080c */
[----:B------:R-:W-:-:S08]  /*3260*/  DFMA R10, R10, R10, R10 ;  /* 0x0000000a0a0a722b */ /* 0x000fd0000000000a */
[----:B------:R-:W-:Y:S01]  /*3270*/  DFMA R4, R8, R10, R8 ;  /* 0x0000000a0804722b */ /* 0x000fe20000000008 */
[----:B------:R-:W-:Y:S10]  /*3280*/  BRA `(.L_x_44) ;  /* 0x0000000000307947 */ /* 0x000ff40003800000 */
.L_x_45:
[----:B------:R-:W-:Y:S01]  /*3290*/  DMUL R8, R12, 8.11296384146066816958e+31 ;  /* 0x469000000c087828 */ /* 0x000fe20000000000 */
[----:B------:R-:W-:-:S05]  /*32a0*/  IMAD.MOV.U32 R4, RZ, RZ, R7 ;  /* 0x000000ffff047224 */ /* 0x000fca00078e0007 */
[----:B------:R-:W0:Y:S02]  /*32b0*/  MUFU.RCP64H R5, R9 ;  /* 0x0000000900057308 */ /* 0x000e240000001800 */
[----:B0-----:R-:W-:-:S08]  /*32c0*/  DFMA R10, -R8, R4, 1 ;  /* 0x3ff00000080a742b */ /* 0x001fd00000000104 */
[----:B------:R-:W-:-:S08]  /*32d0*/  DFMA R10, R10, R10, R10 ;  /* 0x0000000a0a0a722b */ /* 0x000fd0000000000a */
[----:B------:R-:W-:-:S08]  /*32e0*/  DFMA R10, R4, R10, R4 ;  /* 0x0000000a040a722b */ /* 0x000fd00000000004 */
[----:B------:R-:W-:-:S08]  /*32f0*/  DFMA R4, -R8, R10, 1 ;  /* 0x3ff000000804742b */ /* 0x000fd0000000010a */
[----:B------:R-:W-:-:S08]  /*3300*/  DFMA R4, R10, R4, R10 ;  /* 0x000000040a04722b */ /* 0x000fd0000000000a */
[----:B------:R-:W-:Y:S01]  /*3310*/  DMUL R4, R4, 8.11296384146066816958e+31 ;  /* 0x4690000004047828 */ /* 0x000fe20000000000 */
[----:B------:R-:W-:Y:S10]  /*3320*/  BRA `(.L_x_44) ;  /* 0x0000000000087947 */ /* 0x000ff40003800000 */
.L_x_43:
[----:B------:R-:W0:Y:S01]  /*3330*/  LDC R4, c[0x0][0x3b8] ;  /* 0x0000ee00ff047b82 */ /* 0x000e220000000800 */
[----:B------:R-:W-:-:S07]  /*3340*/  LOP3.LUT R5, R8, 0x80000, RZ, 0xfc, !PT ;  /* 0x0008000008057812 */ /* 0x000fce00078efcff */
.L_x_44:
[----:B0-----:R-:W-:Y:S01]  /*3350*/  MOV R8, R4 ;  /* 0x0000000400087202 */ /* 0x001fe20000000f00 */
[----:B------:R-:W-:Y:S02]  /*3360*/  IMAD.MOV.U32 R9, RZ, RZ, R5 ;  /* 0x000000ffff097224 */ /* 0x000fe400078e0005 */
[----:B------:R-:W-:Y:S02]  /*3370*/  IMAD.MOV.U32 R4, RZ, RZ, R14 ;  /* 0x000000ffff047224 */ /* 0x000fe400078e000e */
[----:B------:R-:W-:-:S04]  /*3380*/  IMAD.MOV.U32 R5, RZ, RZ, 0x0 ;  /* 0x00000000ff057424 */ /* 0x000fc800078e00ff */
[----:B------:R-:W-:Y:S05]  /*3390*/  RET.REL.NODEC R4 `(_Z9gca_sliceiiiiPdS_S_S_PidS_) ;  /* 0xffffffcc04187950 */ /* 0x000fea0003c3ffff */
        .weak           $__internal_1_$__cuda_sm20_div_rn_f64_full
        .type           $__internal_1_$__cuda_sm20_div_rn_f64_full,@function
        .size           $__internal_1_$__cuda_sm20_div_rn_f64_full,($_Z9gca_sliceiiiiPdS_S_S_PidS_$__internal_accurate_pow - $__internal_1_$__cuda_sm20_div_rn_f64_full)
$__internal_1_$__cuda_sm20_div_rn_f64_full:
[C---:B------:R-:W-:Y:S01]  /*33a0*/  FSETP.GEU.AND P0, PT, |R21|.reuse, 1.469367938527859385e-39, PT ;  /* 0x001000001500780b */ /* 0x040fe20003f0e200 */
[----:B------:R-:W-:Y:S01]  /*33b0*/  IMAD.MOV.U32 R26, RZ, RZ, 0x1 ;  /* 0x00000001ff1a7424 */ /* 0x000fe200078e00ff */
[----:B------:R-:W-:Y:S01]  /*33c0*/  LOP3.LUT R18, R21, 0x800fffff, RZ, 0xc0, !PT ;  /* 0x800fffff15127812 */ /* 0x000fe200078ec0ff */
[----:B------:R-:W-:Y:S01]  /*33d0*/  BSSY.RECONVERGENT B4, `(.L_x_46) ;  /* 0x0000055000047945 */ /* 0x000fe20003800200 */
[C---:B------:R-:W-:Y:S02]  /*33e0*/  FSETP.GEU.AND P3, PT, |R23|.reuse, 1.469367938527859385e-39, PT ;  /* 0x001000001700780b */ /* 0x040fe40003f6e200 */
[----:B------:R-:W-:Y:S01]  /*33f0*/  LOP3.LUT R19, R18, 0x3ff00000, RZ, 0xfc, !PT ;  /* 0x3ff0000012137812 */ /* 0x000fe200078efcff */
[----:B------:R-:W-:Y:S01]  /*3400*/  IMAD.MOV.U32 R18, RZ, RZ, R20 ;  /* 0x000000ffff127224 */ /* 0x000fe200078e0014 */
[----:B------:R-:W-:Y:S02]  /*3410*/  LOP3.LUT R25, R23, 0x7ff00000, RZ, 0xc0, !PT ;  /* 0x7ff0000017197812 */ /* 0x000fe400078ec0ff */
[----:B------:R-:W-:-:S03]  /*3420*/  LOP3.LUT R32, R21, 0x7ff00000, RZ, 0xc0, !PT ;  /* 0x7ff0000015207812 */ /* 0x000fc600078ec0ff */
[----:B------:R-:W-:Y:S01]  /*3430*/  @!P0 DMUL R18, R20, 8.98846567431157953865e+307 ;  /* 0x7fe0000014128828 */ /* 0x000fe20000000000 */
[----:B------:R-:W-:-:S03]  /*3440*/  ISETP.GE.U32.AND P2, PT, R25, R32, PT ;  /* 0x000000201900720c */ /* 0x000fc60003f46070 */
[----:B------:R-:W-:Y:S01]  /*3450*/  @!P3 LOP3.LUT R28, R21, 0x7ff00000, RZ, 0xc0, !PT ;  /* 0x7ff00000151cb812 */ /* 0x000fe200078ec0ff */
[----:B------:R-:W-:Y:S01]  /*3460*/  @!P3 IMAD.MOV.U32 R30, RZ, RZ, RZ ;  /* 0x000000ffff1eb224 */ /* 0x000fe200078e00ff */
[----:B------:R-:W0:Y:S02]  /*3470*/  MUFU.RCP64H R27, R19 ;  /* 0x00000013001b7308 */ /* 0x000e240000001800 */
[----:B------:R-:W-:Y:S01]  /*3480*/  @!P3 ISETP.GE.U32.AND P4, PT, R25, R28, PT ;  /* 0x0000001c1900b20c */ /* 0x000fe20003f86070 */
[----:B------:R-:W-:-:S05]  /*3490*/  IMAD.MOV.U32 R28, RZ, RZ, 0x1ca00000 ;  /* 0x1ca00000ff1c7424 */ /* 0x000fca00078e00ff */
[----:B------:R-:W-:-:S04]  /*34a0*/  @!P3 SEL R29, R28, 0x63400000, !P4 ;  /* 0x634000001c1db807 */ /* 0x000fc80006000000 */
[----:B------:R-:W-:-:S04]  /*34b0*/  @!P3 LOP3.LUT R29, R29, 0x80000000, R23, 0xf8, !PT ;  /* 0x800000001d1db812 */ /* 0x000fc800078ef817 */
[----:B------:R-:W-:Y:S01]  /*34c0*/  @!P3 LOP3.LUT R31, R29, 0x100000, RZ, 0xfc, !PT ;  /* 0x001000001d1fb812 */ /* 0x000fe200078efcff */
[----:B0-----:R-:W-:-:S08]  /*34d0*/  DFMA R16, R26, -R18, 1 ;  /* 0x3ff000001a10742b */ /* 0x001fd00000000812 */
[----:B------:R-:W-:-:S08]  /*34e0*/  DFMA R16, R16, R16, R16 ;  /* 0x000000101010722b */ /* 0x000fd00000000010 */
[----:B------:R-:W-:Y:S01]  /*34f0*/  DFMA R26, R26, R16, R26 ;  /* 0x000000101a1a722b */ /* 0x000fe2000000001a */
[----:B------:R-:W-:Y:S02]  /*3500*/  SEL R17, R28, 0x63400000, !P2 ;  /* 0x634000001c117807 */ /* 0x000fe40005000000 */
[----:B------:R-:W-:Y:S02]  /*3510*/  MOV R16, R22 ;  /* 0x0000001600107202 */ /* 0x000fe40000000f00 */
[----:B------:R-:W-:-:S03]  /*3520*/  LOP3.LUT R17, R17, 0x800fffff, R23, 0xf8, !PT ;  /* 0x800fffff11117812 */ /* 0x000fc600078ef817 */
[----:B------:R-:W-:-:S03]  /*3530*/  DFMA R34, R26, -R18, 1 ;  /* 0x3ff000001a22742b */ /* 0x000fc60000000812 */
[----:B------:R-:W-:-:S05]  /*3540*/  @!P3 DFMA R16, R16, 2, -R30 ;  /* 0x400000001010b82b */ /* 0x000fca000000081e */
[----:B------:R-:W-:Y:S01]  /*3550*/  DFMA R26, R26, R34, R26 ;  /* 0x000000221a1a722b */ /* 0x000fe2000000001a */
[----:B------:R-:W-:Y:S02]  /*3560*/  IMAD.MOV.U32 R35, RZ, RZ, R25 ;  /* 0x000000ffff237224 */ /* 0x000fe400078e0019 */
[----:B------:R-:W-:Y:S01]  /*3570*/  IMAD.MOV.U32 R34, RZ, RZ, R32 ;  /* 0x000000ffff227224 */ /* 0x000fe200078e0020 */
[----:B------:R-:W-:Y:S02]  /*3580*/  @!P0 LOP3.LUT R34, R19, 0x7ff00000, RZ, 0xc0, !PT ;  /* 0x7ff0000013228812 */ /* 0x000fe400078ec0ff */
[----:B------:R-:W-:Y:S02]  /*3590*/  @!P3 LOP3.LUT R35, R17, 0x7ff00000, RZ, 0xc0, !PT ;  /* 0x7ff000001123b812 */ /* 0x000fe400078ec0ff */
[----:B------:R-:W-:Y:S01]  /*35a0*/  DMUL R30, R26, R16 ;  /* 0x000000101a1e7228 */ /* 0x000fe20000000000 */
[----:B------:R-:W-:Y:S02]  /*35b0*/  VIADD R36, R34, 0xffffffff ;  /* 0xffffffff22247836 */ /* 0x000fe40000000000 */
[----:B------:R-:W-:-:S05]  /*35c0*/  VIADD R29, R35, 0xffffffff ;  /* 0xffffffff231d7836 */ /* 0x000fca0000000000 */
[----:B------:R-:W-:Y:S01]  /*35d0*/  DFMA R32, R30, -R18, R16 ;  /* 0x800000121e20722b */ /* 0x000fe20000000010 */
[----:B------:R-:W-:-:S04]  /*35e0*/  ISETP.GT.U32.AND P0, PT, R29, 0x7feffffe, PT ;  /* 0x7feffffe1d00780c */ /* 0x000fc80003f04070 */
[----:B------:R-:W-:-:S03]  /*35f0*/  ISETP.GT.U32.OR P0, PT, R36, 0x7feffffe, P0 ;  /* 0x7feffffe2400780c */ /* 0x000fc60000704470 */
[----:B------:R-:W-:-:S10]  /*3600*/  DFMA R26, R26, R32, R30 ;  /* 0x000000201a1a722b */ /* 0x000fd4000000001e */
[----:B------:R-:W-:Y:S05]  /*3610*/  @P0 BRA `(.L_x_47) ;  /* 0x00000000006c0947 */ /* 0x000fea0003800000 */
[----:B------:R-:W-:-:S04]  /*3620*/  LOP3.LUT R30, R21, 0x7ff00000, RZ, 0xc0, !PT ;  /* 0x7ff00000151e7812 */ /* 0x000fc800078ec0ff */
[CC--:B------:R-:W-:Y:S02]  /*3630*/  VIADDMNMX R22, R25.reuse, -R30.reuse, 0xb9600000, !PT ;  /* 0xb960000019167446 */ /* 0x0c0fe4000780091e */
[----:B------:R-:W-:Y:S02]  /*3640*/  ISETP.GE.U32.AND P0, PT, R25, R30, PT ;  /* 0x0000001e1900720c */ /* 0x000fe40003f06070 */
[----:B------:R-:W-:Y:S02]  /*3650*/  VIMNMX R22, PT, PT, R22, 0x46a00000, PT ;  /* 0x46a0000016167848 */ /* 0x000fe40003fe0100 */
[----:B------:R-:W-:-:S05]  /*3660*/  SEL R25, R28, 0x63400000, !P0 ;  /* 0x634000001c197807 */ /* 0x000fca0004000000 */
[----:B------:R-:W-:Y:S02]  /*3670*/  IMAD.IADD R25, R22, 0x1, -R25 ;  /* 0x0000000116197824 */ /* 0x000fe400078e0a19 */
[----:B------:R-:W-:-:S03]  /*3680*/  IMAD.MOV.U32 R22, RZ, RZ, RZ ;  /* 0x000000ffff167224 */ /* 0x000fc600078e00ff */
[----:B------:R-:W-:-:S06]  /*3690*/  IADD3 R23, PT, PT, R25, 0x7fe00000, RZ ;  /* 0x7fe0000019177810 */ /* 0x000fcc0007ffe0ff */
[----:B------:R-:W-:-:S10]  /*36a0*/  DMUL R28, R26, R22 ;  /* 0x000000161a1c7228 */ /* 0x000fd40000000000 */
[----:B------:R-:W-:-:S13]  /*36b0*/  FSETP.GTU.AND P0, PT, |R29|, 1.469367938527859385e-39, PT ;  /* 0x001000001d00780b */ /* 0x000fda0003f0c200 */
[----:B------:R-:W-:Y:S05]  /*36c0*/  @P0 BRA `(.L_x_48) ;  /* 0x0000000000940947 */ /* 0x000fea0003800000 */
[----:B------:R-:W-:Y:S01]  /*36d0*/  DFMA R16, R26, -R18, R16 ;  /* 0x800000121a10722b */ /* 0x000fe20000000010 */
[----:B------:R-:W-:-:S09]  /*36e0*/  IMAD.MOV.U32 R22, RZ, RZ, RZ ;  /* 0x000000ffff167224 */ /* 0x000fd200078e00ff */
[C---:B------:R-:W-:Y:S02]  /*36f0*/  FSETP.NEU.AND P0, PT, R17.reuse, RZ, PT ;  /* 0x000000ff1100720b */ /* 0x040fe40003f0d000 */
[----:B------:R-:W-:-:S04]  /*3700*/  LOP3.LUT R21, R17, 0x80000000, R21, 0x48, !PT ;  /* 0x8000000011157812 */ /* 0x000fc800078e4815 */
[----:B------:R-:W-:-:S07]  /*3710*/  LOP3.LUT R23, R21, R23, RZ, 0xfc, !PT ;  /* 0x0000001715177212 */ /* 0x000fce00078efcff */
[----:B------:R-:W-:Y:S05]  /*3720*/  @!P0 BRA `(.L_x_48) ;  /* 0x00000000007c8947 */ /* 0x000fea0003800000 */
[----:B------:R-:W-:Y:S01]  /*3730*/  IMAD.MOV R17, RZ, RZ, -R25 ;  /* 0x000000ffff117224 */ /* 0x000fe200078e0a19 */
[----:B------:R-:W-:Y:S01]  /*3740*/  DMUL.RP R22, R26, R22 ;  /* 0x000000161a167228 */ /* 0x000fe20000008000 */
[----:B------:R-:W-:-:S06]  /*3750*/  IMAD.MOV.U32 R16, RZ, RZ, RZ ;  /* 0x000000ffff107224 */ /* 0x000fcc00078e00ff */
[----:B------:R-:W-:-:S03]  /*3760*/  DFMA R16, R28, -R16, R26 ;  /* 0x800000101c10722b */ /* 0x000fc6000000001a */
[----:B------:R-:W-:-:S03]  /*3770*/  LOP3.LUT R21, R23, R21, RZ, 0x3c, !PT ;  /* 0x0000001517157212 */ /* 0x000fc600078e3cff */
[----:B------:R-:W-:-:S04]  /*3780*/  IADD3 R16, PT, PT, -R25, -0x43300000, RZ ;  /* 0xbcd0000019107810 */ /* 0x000fc80007ffe1ff */
[----:B------:R-:W-:-:S04]  /*3790*/  FSETP.NEU.AND P0, PT, |R17|, R16, PT ;  /* 0x000000101100720b */ /* 0x000fc80003f0d200 */
[----:B------:R-:W-:Y:S02]  /*37a0*/  FSEL R28, R22, R28, !P0 ;  /* 0x0000001c161c7208 */ /* 0x000fe40004000000 */
[----:B------:R-:W-:Y:S01]  /*37b0*/  FSEL R29, R21, R29, !P0 ;  /* 0x0000001d151d7208 */ /* 0x000fe20004000000 */
[----:B------:R-:W-:Y:S06]  /*37c0*/  BRA `(.L_x_48) ;  /* 0x0000000000547947 */ /* 0x000fec0003800000 */
.L_x_47:
[----:B------:R-:W-:-:S14]  /*37d0*/  DSETP.NAN.AND P0, PT, R22, R22, PT ;  /* 0x000000161600722a */ /* 0x000fdc0003f08000 */
[----:B------:R-:W-:Y:S05]  /*37e0*/  @P0 BRA `(.L_x_49) ;  /* 0x0000000000440947 */ /* 0x000fea0003800000 */
[----:B------:R-:W-:-:S14]  /*37f0*/  DSETP.NAN.AND P0, PT, R20, R20, PT ;  /* 0x000000141400722a */ /* 0x000fdc0003f08000 */
[----:B------:R-:W-:Y:S05]  /*3800*/  @P0 BRA `(.L_x_50) ;  /* 0x0000000000300947 */ /* 0x000fea0003800000 */
[----:B------:R-:W-:Y:S01]  /*3810*/  ISETP.NE.AND P0, PT, R35, R34, PT ;  /* 0x000000222300720c */ /* 0x000fe20003f05270 */
[----:B------:R-:W-:Y:S01]  /*3820*/  IMAD.MOV.U32 R28, RZ, RZ, 0x0 ;  /* 0x00000000ff1c7424 */ /* 0x000fe200078e00ff */
[----:B------:R-:W-:-:S11]  /*3830*/  MOV R29, 0xfff80000 ;  /* 0xfff80000001d7802 */ /* 0x000fd60000000f00 */
[----:B------:R-:W-:Y:S05]  /*3840*/  @!P0 BRA `(.L_x_48) ;  /* 0x0000000000348947 */ /* 0x000fea0003800000 */
[----:B------:R-:W-:Y:S02]  /*3850*/  ISETP.NE.AND P0, PT, R35, 0x7ff00000, PT ;  /* 0x7ff000002300780c */ /* 0x000fe40003f05270 */
[----:B------:R-:W-:Y:S02]  /*3860*/  LOP3.LUT R29, R23, 0x80000000, R21, 0x48, !PT ;  /* 0x80000000171d7812 */ /* 0x000fe400078e4815 */
[----:B------:R-:W-:-:S13]  /*3870*/  ISETP.EQ.OR P0, PT, R34, RZ, !P0 ;  /* 0x000000ff2200720c */ /* 0x000fda0004702670 */
[----:B------:R-:W-:Y:S01]  /*3880*/  @P0 LOP3.LUT R16, R29, 0x7ff00000, RZ, 0xfc, !PT ;  /* 0x7ff000001d100812 */ /* 0x000fe200078efcff */
[----:B------:R-:W-:Y:S02]  /*3890*/  @!P0 IMAD.MOV.U32 R28, RZ, RZ, RZ ;  /* 0x000000ffff1c8224 */ /* 0x000fe400078e00ff */
[----:B------:R-:W-:Y:S02]  /*38a0*/  @P0 IMAD.MOV.U32 R28, RZ, RZ, RZ ;  /* 0x000000ffff1c0224 */ /* 0x000fe400078e00ff */
[----:B------:R-:W-:Y:S01]  /*38b0*/  @P0 IMAD.MOV.U32 R29, RZ, RZ, R16 ;  /* 0x000000ffff1d0224 */ /* 0x000fe200078e0010 */
[----:B------:R-:W-:Y:S06]  /*38c0*/  BRA `(.L_x_48) ;  /* 0x0000000000147947 */ /* 0x000fec0003800000 */
.L_x_50:
[----:B------:R-:W-:Y:S01]  /*38d0*/  LOP3.LUT R29, R21, 0x80000, RZ, 0xfc, !PT ;  /* 0x00080000151d7812 */ /* 0x000fe200078efcff */
[----:B------:R-:W-:Y:S01]  /*38e0*/  IMAD.MOV.U32 R28, RZ, RZ, R20 ;  /* 0x000000ffff1c7224 */ /* 0x000fe200078e0014 */
[----:B------:R-:W-:Y:S06]  /*38f0*/  BRA `(.L_x_48) ;  /* 0x0000000000087947 */ /* 0x000fec0003800000 */
.L_x_49:
[----:B------:R-:W-:Y:S01]  /*3900*/  LOP3.LUT R29, R23, 0x80000, RZ, 0xfc, !PT ;  /* 0x00080000171d7812 */ /* 0x000fe200078efcff */
[----:B------:R-:W-:-:S07]  /*3910*/  IMAD.MOV.U32 R28, RZ, RZ, R22 ;  /* 0x000000ffff1c7224 */ /* 0x000fce00078e0016 */
.L_x_48:
[----:B------:R-:W-:Y:S05]  /*3920*/  BSYNC.RECONVERGENT B4 ;  /* 0x0000000000047941 */ /* 0x000fea0003800200 */
.L_x_46:
[----:B------:R-:W-:Y:S01]  /*3930*/  IMAD.MOV.U32 R25, RZ, RZ, 0x0 ;  /* 0x00000000ff197424 */ /* 0x000fe200078e00ff */
[----:B------:R-:W-:Y:S01]  /*3940*/  MOV R40, R28 ;  /* 0x0000001c00287202 */ /* 0x000fe20000000f00 */
[----:B------:R-:W-:Y:S02]  /*3950*/  IMAD.MOV.U32 R41, RZ, RZ, R29 ;  /* 0x000000ffff297224 */ /* 0x000fe400078e001d */
[----:B------:R-:W-:Y:S05]  /*3960*/  RET.REL.NODEC R24 `(_Z9gca_sliceiiiiPdS_S_S_PidS_) ;  /* 0xffffffc418a47950 */ /* 0x000fea0003c3ffff */
        .type           $_Z9gca_sliceiiiiPdS_S_S_PidS_$__internal_accurate_pow,@function
        .size           $_Z9gca_sliceiiiiPdS_S_S_PidS_$__internal_accurate_pow,(.L_x_201 - $_Z9gca_sliceiiiiPdS_S_S_PidS_$__internal_accurate_pow)
$_Z9gca_sliceiiiiPdS_S_S_PidS_$__internal_accurate_pow:
[----:B------:R-:W-:Y:S01]  /*3970*/  ISETP.GT.U32.AND P5, PT, R19, 0xfffff, PT ;  /* 0x000fffff1300780c */ /* 0x000fe20003fa4070 */
[----:B------:R-:W-:Y:S01]  /*3980*/  IMAD.MOV.U32 R20, RZ, RZ, R22 ;  /* 0x000000ffff147224 */ /* 0x000fe200078e0016 */
[----:B------:R-:W-:Y:S01]  /*3990*/  MOV R31, 0x3ed0f5d2 ;  /* 0x3ed0f5d2001f7802 */ /* 0x000fe20000000f00 */
[----:B------:R-:W-:Y:S01]  /*39a0*/  IMAD.MOV.U32 R21, RZ, RZ, R19 ;  /* 0x000000ffff157224 */ /* 0x000fe200078e0013 */
[----:B------:R-:W-:Y:S01]  /*39b0*/  UMOV UR10, 0x7d2cafe2 ;  /* 0x7d2cafe2000a7882 */ /* 0x000fe20000000000 */
[----:B------:R-:W-:Y:S01]  /*39c0*/  IMAD.MOV.U32 R24, RZ, RZ, RZ ;  /* 0x000000ffff187224 */ /* 0x000fe200078e00ff */
[----:B------:R-:W-:Y:S01]  /*39d0*/  UMOV UR11, 0x3eb0f5ff ;  /* 0x3eb0f5ff000b7882 */ /* 0x000fe20000000000 */
[----:B------:R-:W-:Y:S01]  /*39e0*/  IMAD.MOV.U32 R30, RZ, RZ, 0x41ad3b5a ;  /* 0x41ad3b5aff1e7424 */ /* 0x000fe200078e00ff */
[----:B------:R-:W-:Y:S01]  /*39f0*/  UMOV UR14, 0x3b39803f ;  /* 0x3b39803f000e7882 */ /* 0x000fe20000000000 */
[----:B------:R-:W-:-:S04]  /*3a00*/  UMOV UR15, 0x3c7abc9e ;  /* 0x3c7abc9e000f7882 */ /* 0x000fc80000000000 */
[----:B------:R-:W-:Y:S01]  /*3a10*/  @!P5 DMUL R34, R20, 1.80143985094819840000e+16 ;  /* 0x435000001422d828 */ /* 0x000fe20000000000 */
[--C-:B------:R-:W-:Y:S01]  /*3a20*/  IMAD.MOV.U32 R20, RZ, RZ, R19.reuse ;  /* 0x000000ffff147224 */ /* 0x100fe200078e0013 */
[----:B------:R-:W-:-:S08]  /*3a30*/  SHF.R.U32.HI R19, RZ, 0x14, R19 ;  /* 0x00000014ff137819 */ /* 0x000fd00000011613 */
[----:B------:R-:W-:Y:S01]  /*3a40*/  @!P5 MOV R20, R35 ;  /* 0x000000230014d202 */ /* 0x000fe20000000f00 */
[----:B------:R-:W-:Y:S01]  /*3a50*/  @!P5 IMAD.MOV.U32 R22, RZ, RZ, R34 ;  /* 0x000000ffff16d224 */ /* 0x000fe200078e0022 */
[----:B------:R-:W-:Y:S02]  /*3a60*/  @!P5 LEA.HI R19, R35, 0xffffffca, RZ, 0xc ;  /* 0xffffffca2313d811 */ /* 0x000fe400078f60ff */
[----:B------:R-:W-:-:S04]  /*3a70*/  LOP3.LUT R20, R20, 0x800fffff, RZ, 0xc0, !PT ;  /* 0x800fffff14147812 */ /* 0x000fc800078ec0ff */
[----:B------:R-:W-:-:S04]  /*3a80*/  LOP3.LUT R23, R20, 0x3ff00000, RZ, 0xfc, !PT ;  /* 0x3ff0000014177812 */ /* 0x000fc800078efcff */
[----:B------:R-:W-:-:S13]  /*3a90*/  ISETP.GE.U32.AND P6, PT, R23, 0x3ff6a09f, PT ;  /* 0x3ff6a09f1700780c */ /* 0x000fda0003fc6070 */
[----:B------:R-:W-:-:S04]  /*3aa0*/  @P6 VIADD R21, R23, 0xfff00000 ;  /* 0xfff0000017156836 */ /* 0x000fc80000000000 */
        /* <DEDUP_REMOVED lines=17> */
[----:B------:R-:W-:Y:S02]  /*3bc0*/  DADD R36, R30, R30 ;  /* 0x000000001e247229 */ /* 0x000fe4000000001e */
[----:B------:R-:W-:-:S03]  /*3bd0*/  DMUL R30, R20, R20 ;  /* 0x00000014141e7228 */ /* 0x000fc60000000000 */
[----:B------:R-:W-:Y:S01]  /*3be0*/  DFMA R28, R26, R28, UR10 ;  /* 0x0000000a1a1c7e2b */ /* 0x000fe2000800001c */
[----:B------:R-:W-:Y:S01]  /*3bf0*/  UMOV UR10, 0x258a578b ;  /* 0x258a578b000a7882 */ /* 0x000fe20000000000 */
[----:B------:R-:W-:Y:S01]  /*3c00*/  UMOV UR11, 0x3f3c71c7 ;  /* 0x3f3c71c7000b7882 */ /* 0x000fe20000000000 */
[----:B------:R-:W-:Y:S02]  /*3c10*/  DFMA R36, R22, -R20, R36 ;  /* 0x800000141624722b */ /* 0x000fe40000000024 */
[----:B------:R-:W-:-:S03]  /*3c20*/  DMUL R22, R20, R30 ;  /* 0x0000001e14167228 */ /* 0x000fc60000000000 */
[----:B------:R-:W-:Y:S01]  /*3c30*/  DFMA R28, R26, R28, UR10 ;  /* 0x0000000a1a1c7e2b */ /* 0x000fe2000800001c */
[----:B------:R-:W-:Y:S01]  /*3c40*/  UMOV UR10, 0x9242b910 ;  /* 0x9242b910000a7882 */ /* 0x000fe20000000000 */
[----:B------:R-:W-:Y:S01]  /*3c50*/  UMOV UR11, 0x3f624924 ;  /* 0x3f624924000b7882 */ /* 0x000fe20000000000 */
[----:B------:R-:W-:Y:S02]  /*3c60*/  DMUL R24, R24, R36 ;  /* 0x0000002418187228 */ /* 0x000fe40000000000 */
[C---:B------:R-:W-:Y:S02]  /*3c70*/  DFMA R40, R20.reuse, R30, -R22 ;  /* 0x0000001e1428722b */ /* 0x040fe40000000816 */
[----:B------:R-:W-:Y:S02]  /*3c80*/  DFMA R36, R20, R20, -R30 ;  /* 0x000000141424722b */ /* 0x000fe4000000081e */
[----:B------:R-:W-:Y:S01]  /*3c90*/  DFMA R28, R26, R28, UR10 ;  /* 0x0000000a1a1c7e2b */ /* 0x000fe2000800001c */
[----:B------:R-:W-:Y:S01]  /*3ca0*/  UMOV UR10, 0x99999dfb ;  /* 0x99999dfb000a7882 */ /* 0x000fe20000000000 */
[----:B------:R-:W-:-:S02]  /*3cb0*/  UMOV UR11, 0x3f899999 ;  /* 0x3f899999000b7882 */ /* 0x000fc40000000000 */
[----:B------:R-:W-:-:S04]  /*3cc0*/  DFMA R40, R24, R30, R40 ;  /* 0x0000001e1828722b */ /* 0x000fc80000000028 */
[----:B------:R-:W-:Y:S01]  /*3cd0*/  DFMA R32, R26, R28, UR10 ;  /* 0x0000000a1a207e2b */ /* 0x000fe2000800001c */
[----:B------:R-:W-:Y:S01]  /*3ce0*/  UMOV UR10, 0x55555555 ;  /* 0x55555555000a7882 */ /* 0x000fe20000000000 */
[----:B------:R-:W-:-:S06]  /*3cf0*/  UMOV UR11, 0x3fb55555 ;  /* 0x3fb55555000b7882 */ /* 0x000fcc0000000000 */
[----:B------:R-:W-:-:S08]  /*3d00*/  DFMA R28, R26, R32, UR10 ;  /* 0x0000000a1a1c7e2b */ /* 0x000fd00008000020 */
[----:B------:R-:W-:Y:S01]  /*3d10*/  DADD R38, -R28, UR10 ;  /* 0x0000000a1c267e29 */ /* 0x000fe20008000100 */
[----:B------:R-:W-:Y:S01]  /*3d20*/  UMOV UR10, 0xb9e7b0 ;  /* 0x00b9e7b0000a7882 */ /* 0x000fe20000000000 */
[----:B------:R-:W-:-:S06]  /*3d30*/  UMOV UR11, 0x3c46a4cb ;  /* 0x3c46a4cb000b7882 */ /* 0x000fcc0000000000 */
[----:B------:R-:W-:Y:S01]  /*3d40*/  DFMA R32, R26, R32, R38 ;  /* 0x000000201a20722b */ /* 0x000fe20000000026 */
[----:B------:R-:W-:Y:S02]  /*3d50*/  VIADD R39, R25, 0x100000 ;  /* 0x0010000019277836 */ /* 0x000fe40000000000 */
[----:B------:R-:W-:-:S05]  /*3d60*/  IMAD.MOV.U32 R38, RZ, RZ, R24 ;  /* 0x000000ffff267224 */ /* 0x000fca00078e0018 */
[----:B------:R-:W-:Y:S01]  /*3d70*/  DADD R32, R32, -UR10 ;  /* 0x8000000a20207e29 */ /* 0x000fe20008000000 */
[----:B------:R-:W-:Y:S01]  /*3d80*/  UMOV UR10, 0x80000000 ;  /* 0x80000000000a7882 */ /* 0x000fe20000000000 */
[----:B------:R-:W-:Y:S01]  /*3d90*/  DFMA R36, R20, R38, R36 ;  /* 0x000000261424722b */ /* 0x000fe20000000024 */
[----:B------:R-:W-:-:S05]  /*3da0*/  UMOV UR11, 0x43300000 ;  /* 0x43300000000b7882 */ /* 0x000fca0000000000 */
[----:B------:R-:W-:Y:S02]  /*3db0*/  DADD R26, R28, R32 ;  /* 0x000000001c1a7229 */ /* 0x000fe40000000020 */
[----:B------:R-:W-:-:S06]  /*3dc0*/  DFMA R36, R20, R36, R40 ;  /* 0x000000241424722b */ /* 0x000fcc0000000028 */
[----:B------:R-:W-:Y:S02]  /*3dd0*/  DMUL R30, R26, R22 ;  /* 0x000000161a1e7228 */ /* 0x000fe40000000000 */
[----:B------:R-:W-:-:S06]  /*3de0*/  DADD R28, R28, -R26 ;  /* 0x000000001c1c7229 */ /* 0x000fcc000000081a */
[----:B------:R-:W-:Y:S02]  /*3df0*/  DFMA R38, R26, R22, -R30 ;  /* 0x000000161a26722b */ /* 0x000fe4000000081e */
[----:B------:R-:W-:-:S06]  /*3e00*/  DADD R28, R32, R28 ;  /* 0x00000000201c7229 */ /* 0x000fcc000000001c */
[----:B------:R-:W-:-:S08]  /*3e10*/  DFMA R36, R26, R36, R38 ;  /* 0x000000241a24722b */ /* 0x000fd00000000026 */
[----:B------:R-:W-:-:S08]  /*3e20*/  DFMA R28, R28, R22, R36 ;  /* 0x000000161c1c722b */ /* 0x000fd00000000024 */
[----:B------:R-:W-:-:S08]  /*3e30*/  DADD R26, R30, R28 ;  /* 0x000000001e1a7229 */ /* 0x000fd0000000001c */
[--C-:B------:R-:W-:Y:S02]  /*3e40*/  DADD R22, R20, R26.reuse ;  /* 0x0000000014167229 */ /* 0x100fe4000000001a */
[----:B------:R-:W-:-:S06]  /*3e50*/  DADD R30, R30, -R26 ;  /* 0x000000001e1e7229 */ /* 0x000fcc000000081a */
[----:B------:R-:W-:Y:S02]  /*3e60*/  DADD R20, R20, -R22 ;  /* 0x0000000014147229 */ /* 0x000fe40000000816 */
[----:B------:R-:W-:-:S06]  /*3e70*/  DADD R30, R28, R30 ;  /* 0x000000001c1e7229 */ /* 0x000fcc000000001e */
[----:B------:R-:W-:Y:S01]  /*3e80*/  DADD R20, R26, R20 ;  /* 0x000000001a147229 */ /* 0x000fe20000000014 */
[C---:B------:R-:W-:Y:S02]  /*3e90*/  VIADD R26, R19.reuse, 0xfffffc01 ;  /* 0xfffffc01131a7836 */ /* 0x040fe40000000000 */
[----:B------:R-:W-:-:S05]  /*3ea0*/  @P6 VIADD R26, R19, 0xfffffc02 ;  /* 0xfffffc02131a6836 */ /* 0x000fca0000000000 */
[----:B------:R-:W-:-:S08]  /*3eb0*/  DADD R20, R30, R20 ;  /* 0x000000001e147229 */ /* 0x000fd00000000014 */
[----:B------:R-:W-:Y:S01]  /*3ec0*/  DADD R20, R24, R20 ;  /* 0x0000000018147229 */ /* 0x000fe20000000014 */
[----:B------:R-:W-:Y:S01]  /*3ed0*/  LOP3.LUT R24, R26, 0x80000000, RZ, 0x3c, !PT ;  /* 0x800000001a187812 */ /* 0x000fe200078e3cff */
[----:B------:R-:W-:-:S06]  /*3ee0*/  IMAD.MOV.U32 R25, RZ, RZ, 0x43300000 ;  /* 0x43300000ff197424 */ /* 0x000fcc00078e00ff */
[----:B------:R-:W-:Y:S01]  /*3ef0*/  DADD R26, R24, -UR10 ;  /* 0x8000000a181a7e29 */ /* 0x000fe20008000000 */
[----:B------:R-:W-:Y:S01]  /*3f00*/  UMOV UR10, 0xfefa39ef ;  /* 0xfefa39ef000a7882 */ /* 0x000fe20000000000 */
[----:B------:R-:W-:Y:S01]  /*3f10*/  DADD R24, R22, R20 ;  /* 0x0000000016187229 */ /* 0x000fe20000000014 */
[----:B------:R-:W-:-:S07]  /*3f20*/  UMOV UR11, 0x3fe62e42 ;  /* 0x3fe62e42000b7882 */ /* 0x000fce0000000000 */
[--C-:B------:R-:W-:Y:S02]  /*3f30*/  DFMA R28, R26, UR10, R24.reuse ;  /* 0x0000000a1a1c7c2b */ /* 0x100fe40008000018 */
[----:B------:R-:W-:-:S06]  /*3f40*/  DADD R22, R22, -R24 ;  /* 0x0000000016167229 */ /* 0x000fcc0000000818 */
[----:B------:R-:W-:Y:S02]  /*3f50*/  DFMA R30, R26, -UR10, R28 ;  /* 0x8000000a1a1e7c2b */ /* 0x000fe4000800001c */
[----:B------:R-:W-:-:S06]  /*3f60*/  DADD R22, R20, R22 ;  /* 0x0000000014167229 */ /* 0x000fcc0000000016 */
[----:B------:R-:W-:-:S08]  /*3f70*/  DADD R30, -R24, R30 ;  /* 0x00000000181e7229 */ /* 0x000fd0000000011e */
[----:B------:R-:W-:-:S08]  /*3f80*/  DADD R22, R22, -R30 ;  /* 0x0000000016167229 */ /* 0x000fd0000000081e */
[----:B------:R-:W-:-:S08]  /*3f90*/  DFMA R22, R26, UR14, R22 ;  /* 0x0000000e1a167c2b */ /* 0x000fd00008000016 */
[----:B------:R-:W-:-:S08]  /*3fa0*/  DADD R24, R28, R22 ;  /* 0x000000001c187229 */ /* 0x000fd00000000016 */
[----:B------:R-:W-:Y:S02]  /*3fb0*/  DADD R28, R28, -R24 ;  /* 0x000000001c1c7229 */ /* 0x000fe40000000818 */
[----:B------:R-:W-:-:S06]  /*3fc0*/  DMUL R20, R24, 2 ;  /* 0x4000000018147828 */ /* 0x000fcc0000000000 */
[----:B------:R-:W-:Y:S02]  /*3fd0*/  DADD R26, R22, R28 ;  /* 0x00000000161a7229 */ /* 0x000fe4000000001c */
[----:B------:R-:W-:-:S08]  /*3fe0*/  DFMA R24, R24, 2, -R20 ;  /* 0x400000001818782b */ /* 0x000fd00000000814 */
[----:B------:R-:W-:Y:S01]  /*3ff0*/  DFMA R26, R26, 2, R24 ;  /* 0x400000001a1a782b */ /* 0x000fe20000000018 */
[----:B------:R-:W-:Y:S01]  /*4000*/  MOV R24, 0x652b82fe ;  /* 0x652b82fe00187802 */ /* 0x000fe20000000f00 */
[----:B------:R-:W-:-:S06]  /*4010*/  IMAD.MOV.U32 R25, RZ, RZ, 0x3ff71547 ;  /* 0x3ff71547ff197424 */ /* 0x000fcc00078e00ff */
[----:B------:R-:W-:-:S08]  /*4020*/  DADD R22, R20, R26 ;  /* 0x0000000014167229 */ /* 0x000fd0000000001a */
[----:B------:R-:W-:Y:S02]  /*4030*/  DFMA R24, R22, R24, 6.75539944105574400000e+15 ;  /* 0x433800001618742b */ /* 0x000fe40000000018 */
[----:B------:R-:W-:Y:S01]  /*4040*/  FSETP.GEU.AND P5, PT, |R23|, 4.1917929649353027344, PT ;  /* 0x4086232b1700780b */ /* 0x000fe20003fae200 */
[----:B------:R-:W-:-:S05]  /*4050*/  DADD R20, R20, -R22 ;  /* 0x0000000014147229 */ /* 0x000fca0000000816 */
[----:B------:R-:W-:-:S03]  /*4060*/  DADD R28, R24, -6.75539944105574400000e+15 ;  /* 0xc3380000181c7429 */ /* 0x000fc60000000000 */
[----:B------:R-:W-:-:S05]  /*4070*/  DADD R26, R26, R20 ;  /* 0x000000001a1a7229 */ /* 0x000fca0000000014 */
[----:B------:R-:W-:Y:S01]  /*4080*/  DFMA R30, R28, -UR10, R22 ;  /* 0x8000000a1c1e7c2b */ /* 0x000fe20008000016 */
[----:B------:R-:W-:Y:S01]  /*4090*/  UMOV UR10, 0x3b39803f ;  /* 0x3b39803f000a7882 */ /* 0x000fe20000000000 */
[----:B------:R-:W-:-:S06]  /*40a0*/  UMOV UR11, 0x3c7abc9e ;  /* 0x3c7abc9e000b7882 */ /* 0x000fcc0000000000 */
[----:B------:R-:W-:Y:S01]  /*40b0*/  DFMA R28, R28, -UR10, R30 ;  /* 0x8000000a1c1c7c2b */ /* 0x000fe2000800001e */
[----:B------:R-:W-:Y:S01]  /*40c0*/  UMOV UR10, 0x69ce2bdf ;  /* 0x69ce2bdf000a7882 */ /* 0x000fe20000000000 */
[----:B------:R-:W-:Y:S01]  /*40d0*/  IMAD.MOV.U32 R30, RZ, RZ, -0x35dec16 ;  /* 0xfca213eaff1e7424 */ /* 0x000fe200078e00ff */
[----:B------:R-:W-:Y:S01]  /*40e0*/  UMOV UR11, 0x3e5ade15 ;  /* 0x3e5ade15000b7882 */ /* 0x000fe20000000000 */
        /* <DEDUP_REMOVED lines=36> */
[----:B------:R-:W-:Y:S01]  /*4330*/  @!P5 IMAD.MOV.U32 R22, RZ, RZ, R30 ;  /* 0x000000ffff16d224 */ /* 0x000fe200078e001e */
[----:B------:R-:W-:Y:S02]  /*4340*/  FSEL R21, R21, RZ, P6 ;  /* 0x000000ff15157208 */ /* 0x000fe40003000000 */
[----:B------:R-:W-:-:S04]  /*4350*/  @!P5 SHF.R.S32.HI R19, RZ, 0x1, R19 ;  /* 0x00000001ff13d819 */ /* 0x000fc80000011413 */
[----:B------:R-:W-:Y:S01]  /*4360*/  @!P5 IADD3 R24, PT, PT, R24, -R19, RZ ;  /* 0x800000131818d210 */ /* 0x000fe20007ffe0ff */
[----:B------:R-:W-:-:S03]  /*4370*/  @!P5 IMAD R23, R19, 0x100000, R31 ;  /* 0x001000001317d824 */ /* 0x000fc600078e021f */
[----:B------:R-:W-:Y:S01]  /*4380*/  @!P5 LEA R25, R24, 0x3ff00000, 0x14 ;  /* 0x3ff000001819d811 */ /* 0x000fe200078ea0ff */
[----:B------:R-:W-:-:S06]  /*4390*/  @!P5 IMAD.MOV.U32 R24, RZ, RZ, RZ ;  /* 0x000000ffff18d224 */ /* 0x000fcc00078e00ff */
[----:B------:R-:W-:-:S11]  /*43a0*/  @!P5 DMUL R20, R22, R24 ;  /* 0x000000181614d228 */ /* 0x000fd60000000000 */
.L_x_51:
[----:B------:R-:W-:Y:S01]  /*43b0*/  DFMA R22, R26, R20, R20 ;  /* 0x000000141a16722b */ /* 0x000fe20000000014 */
[----:B------:R-:W-:Y:S01]  /*43c0*/  IMAD.MOV.U32 R19, RZ, RZ, 0x0 ;  /* 0x00000000ff137424 */ /* 0x000fe200078e00ff */
[----:B------:R-:W-:-:S08]  /*43d0*/  DSETP.NEU.AND P5, PT, |R20|, +INF , PT ;  /* 0x7ff000001400742a */ /* 0x000fd00003fad200 */
[----:B------:R-:W-:Y:S02]  /*43e0*/  FSEL R24, R20, R22, !P5 ;  /* 0x0000001614187208 */ /* 0x000fe40006800000 */
[----:B------:R-:W-:Y:S01]  /*43f0*/  FSEL R25, R21, R23, !P5 ;  /* 0x0000001715197208 */ /* 0x000fe20006800000 */
[----:B------:R-:W-:Y:S06]  /*4400*/  RET.REL.NODEC R18 `(_Z9gca_sliceiiiiPdS_S_S_PidS_) ;  /* 0xffffffb812fc7950 */ /* 0x000fec0003c3ffff */
.L_x_52:
        /* <DEDUP_REMOVED lines=15> */
.L_x_201:


//--------------------- .text._Z15gca_terminationiiPdPiS_ --------------------------
	.section	.text._Z15gca_terminationiiPdPiS_,"ax",@progbits
	.align	128
        .global         _Z15gca_terminationiiPdPiS_
        .type           _Z15gca_terminationiiPdPiS_,@function
        .size           _Z15gca_terminationiiPdPiS_,(.L_x_202 - _Z15gca_terminationiiPdPiS_)
        .other          _Z15gca_terminationiiPdPiS_,@"STO_CUDA_ENTRY STV_DEFAULT"
_Z15gca_terminationiiPdPiS_:
.text._Z15gca_terminationiiPdPiS_:
[----:B------:R-:W-:Y:S08]  /*0000*/  LDC R1, c[0x0][0x37c] ;  /* 0x0000df00ff017b82 */ /* 0x000ff00000000800 */
[----:B------:R-:W0:Y:S01]  /*0010*/  LDC R5, c[0x0][0x380] ;  /* 0x0000e000ff057b82 */ /* 0x000e220000000800 */
[----:B------:R-:W1:Y:S07]  /*0020*/  LDCU.64 UR4, c[0x0][0x358] ;  /* 0x00006b00ff0477ac */ /* 0x000e6e0008000a00 */
[----:B------:R-:W2:Y:S08]  /*0030*/  LDC.64 R2, c[0x0][0x390] ;  /* 0x0000e400ff027b82 */ /* 0x000eb00000000a00 */
[----:B------:R-:W3:Y:S01]  /*0040*/  LDC.64 R14, c[0x0][0x388] ;  /* 0x0000e200ff0e7b82 */ /* 0x000ee20000000a00 */
[----:B0-----:R-:W-:-:S05]  /*0050*/  LEA R5, R5, 0xfffffffe, 0x1 ;  /* 0xfffffffe05057811 */ /* 0x001fca00078e08ff */
[----:B--2---:R-:W-:-:S05]  /*0060*/  IMAD.WIDE R2, R5, 0x4, R2 ;  /* 0x0000000405027825 */ /* 0x004fca00078e0202 */
[----:B-1----:R-:W2:Y:S04]  /*0070*/  LDG.E R0, desc[UR4][R2.64+0x4] ;  /* 0x0000040402007981 */ /* 0x002ea8000c1e1900 */
[----:B------:R-:W2:Y:S01]  /*0080*/  LDG.E R5, desc[UR4][R2.64] ;  /* 0x0000000402057981 */ /* 0x000ea2000c1e1900 */
[----:B------:R-:W0:Y:S03]  /*0090*/  LDC.64 R12, c[0x0][0x398] ;  /* 0x0000e600ff0c7b82 */ /* 0x000e260000000a00 */
[----:B0-----:R-:W4:Y:S01]  /*00a0*/  LDG.E.64 R12, desc[UR4][R12.64] ;  /* 0x000000040c0c7981 */ /* 0x001f22000c1e1b00 */
[----:B--2---:R-:W-:-:S04]  /*00b0*/  IMAD.IADD R5, R0, 0x1, -R5 ;  /* 0x0000000100057824 */ /* 0x004fc800078e0a05 */
[----:B---3--:R-:W-:-:S06]  /*00c0*/  IMAD.WIDE R14, R5, 0x8, R14 ;  /* 0x00000008050e7825 */ /* 0x008fcc00078e020e */
[----:B------:R-:W2:Y:S02]  /*00d0*/  LDG.E.64 R14, desc[UR4][R14.64] ;  /* 0x000000040e0e7981 */ /* 0x000ea4000c1e1b00 */
[----:B--2---:R-:W-:-:S06]  /*00e0*/  DSETP.NEU.AND P0, PT, R14, -INF , PT ;  /* 0xfff000000e00742a */ /* 0x004fcc0003f0d000 */
[----:B----4-:R-:W-:-:S14]  /*00f0*/  DSETP.NEU.AND P0, PT, R12, -INF , P0 ;  /* 0xfff000000c00742a */ /* 0x010fdc000070d000 */
[----:B------:R-:W-:-:S06]  /*0100*/  @!P0 DSETP.NEU.AND P1, PT, R12, -INF , PT ;  /* 0xfff000000c00842a */ /* 0x000fcc0003f2d000 */
[----:B------:R-:W-:Y:S02]  /*0110*/  @!P0 FSEL R4, R14, R12, !P1 ;  /* 0x0000000c0e048208 */ /* 0x000fe40004800000 */
[----:B------:R-:W-:Y:S01]  /*0120*/  @!P0 FSEL R5, R15, R13, !P1 ;  /* 0x0000000d0f058208 */ /* 0x000fe20004800000 */
[----:B------:R-:W-:Y:S06]  /*0130*/  @!P0 BRA `(.L_x_53) ;  /* 0x00000018002c8947 */ /* 0x000fec0003800000 */
[----:B------:R-:W-:-:S14]  /*0140*/  DSETP.GT.AND P0, PT, R12, R14, PT ;  /* 0x0000000e0c00722a */ /* 0x000fdc0003f04000 */
[----:B------:R-:W-:Y:S05]  /*0150*/  @!P0 BRA `(.L_x_54) ;  /* 0x0000000c00188947 */ /* 0x000fea0003800000 */
[----:B------:R-:W-:Y:S01]  /*0160*/  DADD R2, -R12, R14 ;  /* 0x000000000c027229 */ /* 0x000fe2000000010e */
[----:B------:R-:W-:Y:S01]  /*0170*/  IMAD.MOV.U32 R4, RZ, RZ, 0x652b82fe ;  /* 0x652b82feff047424 */ /* 0x000fe200078e00ff */
[----:B------:R-:W-:Y:S01]  /*0180*/  UMOV UR6, 0xfefa39ef ;  /* 0xfefa39ef00067882 */ /* 0x000fe20000000000 */
[----:B------:R-:W-:Y:S01]  /*0190*/  IMAD.MOV.U32 R5, RZ, RZ, 0x3ff71547 ;  /* 0x3ff71547ff057424 */ /* 0x000fe200078e00ff */
[----:B------:R-:W-:Y:S01]  /*01a0*/  UMOV UR7, 0x3fe62e42 ;  /* 0x3fe62e4200077882 */ /* 0x000fe20000000000 */
[----:B------:R-:W-:Y:S01]  /*01b0*/  UMOV UR8, 0x3b39803f ;  /* 0x3b39803f00087882 */ /* 0x000fe20000000000 */
[----:B------:R-:W-:-:S03]  /*01c0*/  UMOV UR9, 0x3c7abc9e ;  /* 0x3c7abc9e00097882 */ /* 0x000fc60000000000 */
[----:B------:R-:W-:Y:S01]  /*01d0*/  DFMA R4, R2, R4, 6.75539944105574400000e+15 ;  /* 0x433800000204742b */ /* 0x000fe20000000004 */
[----:B------:R-:W-:-:S07]  /*01e0*/  FSETP.GEU.AND P0, PT, |R3|, 4.1917929649353027344, PT ;  /* 0x4086232b0300780b */ /* 0x000fce0003f0e200 */
[----:B------:R-:W-:-:S08]  /*01f0*/  DADD R6, R4, -6.75539944105574400000e+15 ;  /* 0xc338000004067429 */ /* 0x000fd00000000000 */
[----:B------:R-:W-:-:S08]  /*0200*/  DFMA R8, R6, -UR6, R2 ;  /* 0x8000000606087c2b */ /* 0x000fd00008000002 */
        /* <DEDUP_REMOVED lines=39> */
[----:B------:R-:W-:Y:S01]  /*0480*/  FSEL R15, R7, RZ, P0 ;  /* 0x000000ff070f7208 */ /* 0x000fe20000000000 */
[----:B------:R-:W-:Y:S06]  /*0490*/  @P1 BRA `(.L_x_55) ;  /* 0x00000000001c1947 */ /* 0x000fec0003800000 */
[----:B------:R-:W-:Y:S01]  /*04a0*/  LEA.HI R0, R4, R4, RZ, 0x1 ;  /* 0x0000000404007211 */ /* 0x000fe200078f08ff */
[----:B------:R-:W-:-:S03]  /*04b0*/  IMAD.MOV.U32 R14, RZ, RZ, RZ ;  /* 0x000000ffff0e7224 */ /* 0x000fc600078e00ff */
[----:B------:R-:W-:-:S05]  /*04c0*/  SHF.R.S32.HI R3, RZ, 0x1, R0 ;  /* 0x00000001ff037819 */ /* 0x000fca0000011400 */
[----:B------:R-:W-:Y:S02]  /*04d0*/  IMAD.IADD R4, R4, 0x1, -R3 ;  /* 0x0000000104047824 */ /* 0x000fe400078e0a03 */
[----:B------:R-:W-:-:S03]  /*04e0*/  IMAD R9, R3, 0x100000, R9 ;  /* 0x0010000003097824 */ /* 0x000fc600078e0209 */
[----:B------:R-:W-:-:S06]  /*04f0*/  LEA R15, R4, 0x3ff00000, 0x14 ;  /* 0x3ff00000040f7811 */ /* 0x000fcc00078ea0ff */
[----:B------:R-:W-:-:S11]  /*0500*/  DMUL R14, R8, R14 ;  /* 0x0000000e080e7228 */ /* 0x000fd60000000000 */
.L_x_55:
[----:B------:R-:W-:-:S04]  /*0510*/  FSETP.GT.AND P0, PT, R15, -1.6999999284744262695, PT ;  /* 0xbfd999990f00780b */ /* 0x000fc80003f04000 */
[----:B------:R-:W-:-:S13]  /*0520*/  FSETP.GEU.OR P0, PT, R15, 1.7916666269302368164, !P0 ;  /* 0x3fe555550f00780b */ /* 0x000fda000470e400 */
[----:B------:R-:W-:Y:S05]  /*0530*/  @P0 BRA `(.L_x_56) ;  /* 0x0000000000d00947 */ /* 0x000fea0003800000 */
[----:B------:R-:W-:Y:S01]  /*0540*/  DADD R8, R14, 2 ;  /* 0x400000000e087429 */ /* 0x000fe20000000000 */
[----:B------:R-:W-:Y:S01]  /*0550*/  IMAD.MOV.U32 R2, RZ, RZ, 0x1 ;  /* 0x00000001ff027424 */ /* 0x000fe200078e00ff */
[----:B------:R-:W-:-:S04]  /*0560*/  FSETP.GEU.AND P1, PT, |R15|, 6.5827683646048100446e-37, PT ;  /* 0x036000000f00780b */ /* 0x000fc80003f2e200 */
        /* <DEDUP_REMOVED lines=14> */
[----:B------:R-:W-:-:S07]  /*0650*/  IMAD.MOV.U32 R7, RZ, RZ, R15 ;  /* 0x000000ffff077224 */ /* 0x000fce00078e000f */
[----:B------:R-:W-:Y:S05]  /*0660*/  CALL.REL.NOINC `($__internal_2_$__cuda_sm20_div_rn_f64_full) ;  /* 0x0000001000ec7944 */ /* 0x000fea0003c00000 */
[----:B------:R-:W-:Y:S02]  /*0670*/  IMAD.MOV.U32 R2, RZ, RZ, R4 ;  /* 0x000000ffff027224 */ /* 0x000fe400078e0004 */
[----:B------:R-:W-:-:S07]  /*0680*/  IMAD.MOV.U32 R3, RZ, RZ, R5 ;  /* 0x000000ffff037224 */ /* 0x000fce00078e0005 */
.L_x_57:
[----:B------:R-:W-:Y:S01]  /*0690*/  DMUL R2, R2, -R14 ;  /* 0x8000000e02027228 */ /* 0x000fe20000000000 */
[----:B------:R-:W-:Y:S01]  /*06a0*/  MOV R8, 0xceb2dc44 ;  /* 0xceb2dc4400087802 */ /* 0x000fe20000000f00 */
[----:B------:R-:W-:Y:S01]  /*06b0*/  IMAD.MOV.U32 R9, RZ, RZ, 0x3ed087ff ;  /* 0x3ed087ffff097424 */ /* 0x000fe200078e00ff */
[----:B------:R-:W-:Y:S01]  /*06c0*/  UMOV UR6, 0x2fbe14b5 ;  /* 0x2fbe14b500067882 */ /* 0x000fe20000000000 */
        /* <DEDUP_REMOVED lines=27> */
.L_x_56:
[----:B------:R-:W-:-:S10]  /*0880*/  DADD R2, R14, 1 ;  /* 0x3ff000000e027429 */ /* 0x000fd40000000000 */
[----:B------:R-:W-:Y:S01]  /*0890*/  ISETP.GT.AND P0, PT, R3, 0xfffff, PT ;  /* 0x000fffff0300780c */ /* 0x000fe20003f04270 */
[----:B------:R-:W-:Y:S02]  /*08a0*/  IMAD.MOV.U32 R4, RZ, RZ, R2 ;  /* 0x000000ffff047224 */ /* 0x000fe400078e0002 */
[----:B------:R-:W-:-:S10]  /*08b0*/  IMAD.MOV.U32 R5, RZ, RZ, R3 ;  /* 0x000000ffff057224 */ /* 0x000fd400078e0003 */
[----:B------:R-:W-:-:S10]  /*08c0*/  @!P0 DMUL R4, R4, 1.80143985094819840000e+16 ;  /* 0x4350000004048828 */ /* 0x000fd40000000000 */
[----:B------:R-:W-:Y:S02]  /*08d0*/  @!P0 IMAD.MOV.U32 R3, RZ, RZ, R5 ;  /* 0x000000ffff038224 */ /* 0x000fe400078e0005 */
[----:B------:R-:W-:Y:S02]  /*08e0*/  @!P0 IMAD.MOV.U32 R2, RZ, RZ, R4 ;  /* 0x000000ffff028224 */ /* 0x000fe400078e0004 */
[----:B------:R-:W-:-:S05]  /*08f0*/  VIADD R0, R3, 0xffffffff ;  /* 0xffffffff03007836 */ /* 0x000fca0000000000 */
[----:B------:R-:W-:Y:S01]  /*0900*/  ISETP.GT.U32.AND P1, PT, R0, 0x7feffffe, PT ;  /* 0x7feffffe0000780c */ /* 0x000fe20003f24070 */
[----:B------:R-:W-:Y:S02]  /*0910*/  IMAD.MOV.U32 R0, RZ, RZ, -0x3ff ;  /* 0xfffffc01ff007424 */ /* 0x000fe400078e00ff */
[----:B------:R-:W-:-:S10]  /*0920*/  @!P0 IMAD.MOV.U32 R0, RZ, RZ, -0x435 ;  /* 0xfffffbcbff008424 */ /* 0x000fd400078e00ff */
[----:B------:R-:W-:Y:S05]  /*0930*/  @P1 BRA `(.L_x_58) ;  /* 0x0000000400001947 */ /* 0x000fea0003800000 */
[----:B------:R-:W-:Y:S01]  /*0940*/  LOP3.LUT R4, R3, 0xfffff, RZ, 0xc0, !PT ;  /* 0x000fffff03047812 */ /* 0x000fe200078ec0ff */
[----:B------:R-:W-:Y:S01]  /*0950*/  IMAD.MOV.U32 R6, RZ, RZ, RZ ;  /* 0x000000ffff067224 */ /* 0x000fe200078e00ff */
[----:B------:R-:W-:Y:S01]  /*0960*/  MOV R16, 0x8b7a8b04 ;  /* 0x8b7a8b0400107802 */ /* 0x000fe20000000f00 */
[----:B------:R-:W-:Y:S01]  /*0970*/  IMAD.MOV.U32 R17, RZ, RZ, 0x3ed0ee25 ;  /* 0x3ed0ee25ff117424 */ /* 0x000fe200078e00ff */
[----:B------:R-:W-:Y:S01]  /*0980*/  LOP3.LUT R5, R4, 0x3ff00000, RZ, 0xfc, !PT ;  /* 0x3ff0000004057812 */ /* 0x000fe200078efcff */
[----:B------:R-:W-:Y:S01]  /*0990*/  IMAD.MOV.U32 R4, RZ, RZ, R2 ;  /* 0x000000ffff047224 */ /* 0x000fe200078e0002 */
[----:B------:R-:W-:Y:S01]  /*09a0*/  UMOV UR8, 0x3ae80f1e ;  /* 0x3ae80f1e00087882 */ /* 0x000fe20000000000 */
[----:B------:R-:W-:Y:S01]  /*09b0*/  UMOV UR9, 0x3eb1380b ;  /* 0x3eb1380b00097882 */ /* 0x000fe20000000000 */
[----:B------:R-:W-:Y:S01]  /*09c0*/  ISETP.GE.U32.AND P0, PT, R5, 0x3ff6a09f, PT ;  /* 0x3ff6a09f0500780c */ /* 0x000fe20003f06070 */
[----:B------:R-:W-:Y:S01]  /*09d0*/  IMAD.MOV.U32 R19, RZ, RZ, 0x43300000 ;  /* 0x43300000ff137424 */ /* 0x000fe200078e00ff */
[----:B------:R-:W-:Y:S01]  /*09e0*/  LEA.HI R0, R3, R0, RZ, 0xc ;  /* 0x0000000003007211 */ /* 0x000fe200078f60ff */
[----:B------:R-:W-:Y:S01]  /*09f0*/  UMOV UR10, 0x80000000 ;  /* 0x80000000000a7882 */ /* 0x000fe20000000000 */
[----:B------:R-:W-:-:S09]  /*0a00*/  UMOV UR11, 0x43300000 ;  /* 0x43300000000b7882 */ /* 0x000fd20000000000 */
[----:B------:R-:W-:Y:S02]  /*0a10*/  @P0 VIADD R7, R5, 0xfff00000 ;  /* 0xfff0000005070836 */ /* 0x000fe40000000000 */
[----:B------:R-:W-:Y:S02]  /*0a20*/  @P0 VIADD R0, R0, 0x1 ;  /* 0x0000000100000836 */ /* 0x000fe40000000000 */
[----:B------:R-:W-:-:S03]  /*0a30*/  @P0 IMAD.MOV.U32 R5, RZ, RZ, R7 ;  /* 0x000000ffff050224 */ /* 0x000fc600078e0007 */
[----:B------:R-:W-:-:S03]  /*0a40*/  LOP3.LUT R18, R0, 0x80000000, RZ, 0x3c, !PT ;  /* 0x8000000000127812 */ /* 0x000fc600078e3cff */
        /* <DEDUP_REMOVED lines=8> */
[----:B------:R-:W-:Y:S02]  /*0ad0*/  DMUL R10, R8, R8 ;  /* 0x00000008080a7228 */ /* 0x000fe40000000000 */
[----:B------:R-:W-:-:S06]  /*0ae0*/  DADD R2, R4, -R8 ;  /* 0x0000000004027229 */ /* 0x000fcc0000000808 */
[----:B------:R-:W-:Y:S01]  /*0af0*/  DFMA R14, R10, UR8, R16 ;  /* 0x000000080a0e7c2b */ /* 0x000fe20008000010 */
[----:B------:R-:W-:Y:S01]  /*0b00*/  UMOV UR8, 0x9f02676f ;  /* 0x9f02676f00087882 */ /* 0x000fe20000000000 */
[----:B------:R-:W-:Y:S01]  /*0b10*/  UMOV UR9, 0x3ef3b266 ;  /* 0x3ef3b26600097882 */ /* 0x000fe20000000000 */
[----:B------:R-:W-:Y:S02]  /*0b20*/  DADD R16, R2, R2 ;  /* 0x0000000002107229 */ /* 0x000fe40000000002 */
[----:B------:R-:W-:Y:S01]  /*0b30*/  DADD R2, R18, -UR10 ;  /* 0x8000000a12027e29 */ /* 0x000fe20008000000 */
[----:B------:R-:W-:Y:S01]  /*0b40*/  UMOV UR10, 0xfefa39ef ;  /* 0xfefa39ef000a7882 */ /* 0x000fe20000000000 */
[----:B------:R-:W-:Y:S01]  /*0b50*/  UMOV UR11, 0x3fe62e42 ;  /* 0x3fe62e42000b7882 */ /* 0x000fe20000000000 */
[----:B------:R-:W-:Y:S01]  /*0b60*/  DFMA R14, R10, R14, UR8 ;  /* 0x000000080a0e7e2b */ /* 0x000fe2000800000e */
[----:B------:R-:W-:Y:S01]  /*0b70*/  UMOV UR8, 0xa9ab0956 ;  /* 0xa9ab095600087882 */ /* 0x000fe20000000000 */
[----:B------:R-:W-:Y:S01]  /*0b80*/  UMOV UR9, 0x3f1745cb ;  /* 0x3f1745cb00097882 */ /* 0x000fe20000000000 */
[----:B------:R-:W-:-:S02]  /*0b90*/  DFMA R16, R4, -R8, R16 ;  /* 0x800000080410722b */ /* 0x000fc40000000010 */
[----:B------:R-:W-:-:S03]  /*0ba0*/  DFMA R4, R2, UR10, R8 ;  /* 0x0000000a02047c2b */ /* 0x000fc60008000008 */
[----:B------:R-:W-:Y:S01]  /*0bb0*/  DFMA R14, R10, R14, UR8 ;  /* 0x000000080a0e7e2b */ /* 0x000fe2000800000e */
[----:B------:R-:W-:Y:S01]  /*0bc0*/  UMOV UR8, 0x2d1b5154 ;  /* 0x2d1b515400087882 */ /* 0x000fe20000000000 */
[----:B------:R-:W-:Y:S01]  /*0bd0*/  UMOV UR9, 0x3f3c71c7 ;  /* 0x3f3c71c700097882 */ /* 0x000fe20000000000 */
[----:B------:R-:W-:Y:S02]  /*0be0*/  DMUL R16, R6, R16 ;  /* 0x0000001006107228 */ /* 0x000fe40000000000 */
[----:B------:R-:W-:Y:S01]  /*0bf0*/  DFMA R18, R2, -UR6, R4 ;  /* 0x8000000602127c2b */ /* 0x000fe20008000004 */
[----:B------:R-:W-:Y:S01]  /*0c00*/  UMOV UR6, 0x3b39803f ;  /* 0x3b39803f00067882 */ /* 0x000fe20000000000 */
[----:B------:R-:W-:Y:S01]  /*0c10*/  UMOV UR7, 0x3c7abc9e ;  /* 0x3c7abc9e00077882 */ /* 0x000fe20000000000 */
        /* <DEDUP_REMOVED lines=13> */
[----:B------:R-:W-:-:S08]  /*0cf0*/  DADD R14, R14, -R18 ;  /* 0x000000000e0e7229 */ /* 0x000fd00000000812 */
[----:B------:R-:W-:-:S08]  /*0d00*/  DFMA R14, R2, UR6, R14 ;  /* 0x00000006020e7c2b */ /* 0x000fd0000800000e */
[----:B------:R-:W-:-:S08]  /*0d10*/  DADD R4, R4, R14 ;  /* 0x0000000004047229 */ /* 0x000fd0000000000e */
[----:B------:R-:W-:Y:S01]  /*0d20*/  DADD R4, R12, R4 ;  /* 0x000000000c047229 */ /* 0x000fe20000000004 */
[----:B------:R-:W-:Y:S10]  /*0d30*/  BRA `(.L_x_53) ;  /* 0x0000000c002c7947 */ /* 0x000ff40003800000 */
.L_x_58:
        /* <DEDUP_REMOVED lines=8> */
.L_x_54:
[----:B------:R-:W-:Y:S01]  /*0dc0*/  DADD R2, R12, -R14 ;  /* 0x000000000c027229 */ /* 0x000fe2000000080e */
        /* <DEDUP_REMOVED lines=53> */
[----:B------:R-:W-:-:S04]  /*1120*/  SHF.R.S32.HI R3, RZ, 0x1, R0 ;  /* 0x00000001ff037819 */ /* 0x000fc80000011400 */
[----:B------:R-:W-:Y:S01]  /*1130*/  LEA R9, R3, R9, 0x14 ;  /* 0x0000000903097211 */ /* 0x000fe200078ea0ff */
[----:B------:R-:W-:-:S05]  /*1140*/  IMAD.IADD R4, R4, 0x1, -R3 ;  /* 0x0000000104047824 */ /* 0x000fca00078e0a03 */
[----:B------:R-:W-:-:S06]  /*1150*/  LEA R13, R4, 0x3ff00000, 0x14 ;  /* 0x3ff00000040d7811 */ /* 0x000fcc00078ea0ff */
[----:B------:R-:W-:-:S11]  /*1160*/  DMUL R12, R8, R12 ;  /* 0x0000000c080c7228 */ /* 0x000fd60000000000 */
.L_x_59:
        /* <DEDUP_REMOVED lines=24> */
.L_x_61:
        /* <DEDUP_REMOVED lines=30> */
.L_x_60:
        /* <DEDUP_REMOVED lines=8> */
[----:B------:R-:W-:Y:S02]  /*1550*/  ISETP.GT.U32.AND P1, PT, R0, 0x7feffffe, PT ;  /* 0x7feffffe0000780c */ /* 0x000fe40003f24070 */
[----:B------:R-:W-:Y:S01]  /*1560*/  MOV R0, 0xfffffc01 ;  /* 0xfffffc0100007802 */ /* 0x000fe20000000f00 */
[----:B------:R-:W-:-:S10]  /*1570*/  @!P0 IMAD.MOV.U32 R0, RZ, RZ, -0x435 ;  /* 0xfffffbcbff008424 */ /* 0x000fd400078e00ff */
[----:B------:R-:W-:Y:S05]  /*1580*/  @P1 BRA `(.L_x_63) ;  /* 0x0000000000fc1947 */ /* 0x000fea0003800000 */
[----:B------:R-:W-:Y:S01]  /*1590*/  LOP3.LUT R4, R3, 0xfffff, RZ, 0xc0, !PT ;  /* 0x000fffff03047812 */ /* 0x000fe200078ec0ff */
[----:B------:R-:W-:Y:S01]  /*15a0*/  IMAD.MOV.U32 R6, RZ, RZ, RZ ;  /* 0x000000ffff067224 */ /* 0x000fe200078e00ff */
[----:B------:R-:W-:Y:S01]  /*15b0*/  UMOV UR8, 0x3ae80f1e ;  /* 0x3ae80f1e00087882 */ /* 0x000fe20000000000 */
[----:B------:R-:W-:Y:S01]  /*15c0*/  IMAD.MOV.U32 R16, RZ, RZ, -0x748574fc ;  /* 0x8b7a8b04ff107424 */ /* 0x000fe200078e00ff */
[----:B------:R-:W-:Y:S01]  /*15d0*/  LOP3.LUT R5, R4, 0x3ff00000, RZ, 0xfc, !PT ;  /* 0x3ff0000004057812 */ /* 0x000fe200078efcff */
[----:B------:R-:W-:Y:S01]  /*15e0*/  IMAD.MOV.U32 R4, RZ, RZ, R2 ;  /* 0x000000ffff047224 */ /* 0x000fe200078e0002 */
[----:B------:R-:W-:Y:S01]  /*15f0*/  UMOV UR9, 0x3eb1380b ;  /* 0x3eb1380b00097882 */ /* 0x000fe20000000000 */
[----:B------:R-:W-:Y:S01]  /*1600*/  IMAD.MOV.U32 R17, RZ, RZ, 0x3ed0ee25 ;  /* 0x3ed0ee25ff117424 */ /* 0x000fe200078e00ff */
        /* <DEDUP_REMOVED lines=53> */
[----:B------:R-:W-:Y:S01]  /*1960*/  DADD R4, R4, R12 ;  /* 0x0000000004047229 */ /* 0x000fe2000000000c */
[----:B------:R-:W-:Y:S10]  /*1970*/  BRA `(.L_x_62) ;  /* 0x0000000000187947 */ /* 0x000ff40003800000 */
.L_x_63:
[----:B------:R-:W-:Y:S01]  /*1980*/  IMAD.MOV.U32 R2, RZ, RZ, 0x0 ;  /* 0x00000000ff027424 */ /* 0x000fe200078e00ff */
[----:B------:R-:W-:Y:S01]  /*1990*/  LOP3.LUT P0, RZ, R5, 0x7fffffff, RZ, 0xc0, !PT ;  /* 0x7fffffff05ff7812 */ /* 0x000fe2000780c0ff */
[----:B------:R-:W-:-:S06]  /*19a0*/  IMAD.MOV.U32 R3, RZ, RZ, 0x7ff00000 ;  /* 0x7ff00000ff037424 */ /* 0x000fcc00078e00ff */
[----:B------:R-:W-:-:S10]  /*19b0*/  DFMA R2, R4, R2, +INF ;  /* 0x7ff000000402742b */ /* 0x000fd40000000002 */
[----:B------:R-:W-:Y:S02]  /*19c0*/  FSEL R4, R2, RZ, P0 ;  /* 0x000000ff02047208 */ /* 0x000fe40000000000 */
[----:B------:R-:W-:-:S07]  /*19d0*/  FSEL R5, R3, -QNAN , P0 ;  /* 0xfff0000003057808 */ /* 0x000fce0000000000 */
.L_x_62:
[----:B------:R-:W-:-:S11]  /*19e0*/  DADD R4, R14, R4 ;  /* 0x000000000e047229 */ /* 0x000fd60000000004 */
.L_x_53:
[----:B------:R-:W0:Y:S02]  /*19f0*/  LDC.64 R2, c[0x0][0x398] ;  /* 0x0000e600ff027b82 */ /* 0x000e240000000a00 */
[----:B0-----:R-:W-:Y:S01]  /*1a00*/  STG.E.64 desc[UR4][R2.64], R4 ;  /* 0x0000000402007986 */ /* 0x001fe2000c101b04 */
[----:B------:R-:W-:Y:S05]  /*1a10*/  EXIT ;  /* 0x000000000000794d */ /* 0x000fea0003800000 */
        .weak           $__internal_2_$__cuda_sm20_div_rn_f64_full
        .type           $__internal_2_$__cuda_sm20_div_rn_f64_full,@function
        .size           $__internal_2_$__cuda_sm20_div_rn_f64_full,(.L_x_202 - $__internal_2_$__cuda_sm20_div_rn_f64_full)
$__internal_2_$__cuda_sm20_div_rn_f64_full:
[C---:B------:R-:W-:Y:S01]  /*1a20*/  FSETP.GEU.AND P0, PT, |R9|.reuse, 1.469367938527859385e-39, PT ;  /* 0x001000000900780b */ /* 0x040fe20003f0e200 */
[----:B------:R-:W-:Y:S01]  /*1a30*/  IMAD.MOV.U32 R16, RZ, RZ, 0x1 ;  /* 0x00000001ff107424 */ /* 0x000fe200078e00ff */
[C---:B------:R-:W-:Y:S01]  /*1a40*/  LOP3.LUT R10, R9.reuse, 0x800fffff, RZ, 0xc0, !PT ;  /* 0x800fffff090a7812 */ /* 0x040fe200078ec0ff */
[----:B------:R-:W-:Y:S01]  /*1a50*/  IMAD.MOV.U32 R21, RZ, RZ, 0x1ca00000 ;  /* 0x1ca00000ff157424 */ /* 0x000fe200078e00ff */
[----:B------:R-:W-:Y:S01]  /*1a60*/  LOP3.LUT R23, R9, 0x7ff00000, RZ, 0xc0, !PT ;  /* 0x7ff0000009177812 */ /* 0x000fe200078ec0ff */
[----:B------:R-:W-:Y:S01]  /*1a70*/  IMAD.MOV.U32 R4, RZ, RZ, R6 ;  /* 0x000000ffff047224 */ /* 0x000fe200078e0006 */
[----:B------:R-:W-:Y:S02]  /*1a80*/  LOP3.LUT R11, R10, 0x3ff00000, RZ, 0xfc, !PT ;  /* 0x3ff000000a0b7812 */ /* 0x000fe400078efcff */
[----:B------:R-:W-:Y:S02]  /*1a90*/  MOV R10, R8 ;  /* 0x00000008000a7202 */ /* 0x000fe40000000f00 */
[----:B------:R-:W-:-:S03]  /*1aa0*/  LOP3.LUT R20, R7, 0x7ff00000, RZ, 0xc0, !PT ;  /* 0x7ff0000007147812 */ /* 0x000fc600078ec0ff */
[----:B------:R-:W-:Y:S01]  /*1ab0*/  @!P0 DMUL R10, R8, 8.98846567431157953865e+307 ;  /* 0x7fe00000080a8828 */ /* 0x000fe20000000000 */
[----:B------:R-:W-:Y:S01]  /*1ac0*/  ISETP.GE.U32.AND P1, PT, R20, R23, PT ;  /* 0x000000171400720c */ /* 0x000fe20003f26070 */
[----:B------:R-:W-:-:S03]  /*1ad0*/  IMAD.MOV.U32 R22, RZ, RZ, R20 ;  /* 0x000000ffff167224 */ /* 0x000fc600078e0014 */
[----:B------:R-:W-:Y:S01]  /*1ae0*/  SEL R5, R21, 0x63400000, !P1 ;  /* 0x6340000015057807 */ /* 0x000fe20004800000 */
[----:B------:R-:W0:Y:S01]  /*1af0*/  MUFU.RCP64H R17, R11 ;  /* 0x0000000b00117308 */ /* 0x000e220000001800 */
[----:B------:R-:W-:Y:S02]  /*1b00*/  FSETP.GEU.AND P1, PT, |R7|, 1.469367938527859385e-39, PT ;  /* 0x001000000700780b */ /* 0x000fe40003f2e200 */
[----:B------:R-:W-:Y:S01]  /*1b10*/  LOP3.LUT R5, R5, 0x800fffff, R7, 0xf8, !PT ;  /* 0x800fffff05057812 */ /* 0x000fe200078ef807 */
[----:B0-----:R-:W-:-:S08]  /*1b20*/  DFMA R2, R16, -R10, 1 ;  /* 0x3ff000001002742b */ /* 0x001fd0000000080a */
[----:B------:R-:W-:-:S08]  /*1b30*/  DFMA R2, R2, R2, R2 ;  /* 0x000000020202722b */ /* 0x000fd00000000002 */
[----:B------:R-:W-:-:S08]  /*1b40*/  DFMA R16, R16, R2, R16 ;  /* 0x000000021010722b */ /* 0x000fd00000000010 */
[----:B------:R-:W-:-:S08]  /*1b50*/  DFMA R2, R16, -R10, 1 ;  /* 0x3ff000001002742b */ /* 0x000fd0000000080a */
[----:B------:R-:W-:Y:S01]  /*1b60*/  DFMA R2, R16, R2, R16 ;  /* 0x000000021002722b */ /* 0x000fe20000000010 */
[----:B------:R-:W-:Y:S10]  /*1b70*/  @P1 BRA `(.L_x_64) ;  /* 0x0000000000201947 */ /* 0x000ff40003800000 */
[----:B------:R-:W-:Y:S01]  /*1b80*/  LOP3.LUT R17, R9, 0x7ff00000, RZ, 0xc0, !PT ;  /* 0x7ff0000009117812 */ /* 0x000fe200078ec0ff */
[----:B------:R-:W-:-:S03]  /*1b90*/  IMAD.MOV.U32 R16, RZ, RZ, RZ ;  /* 0x000000ffff107224 */ /* 0x000fc600078e00ff */
[----:B------:R-:W-:-:S04]  /*1ba0*/  ISETP.GE.U32.AND P1, PT, R20, R17, PT ;  /* 0x000000111400720c */ /* 0x000fc80003f26070 */
[----:B------:R-:W-:-:S04]  /*1bb0*/  SEL R17, R21, 0x63400000, !P1 ;  /* 0x6340000015117807 */ /* 0x000fc80004800000 */
[----:B------:R-:W-:-:S04]  /*1bc0*/  LOP3.LUT R17, R17, 0x80000000, R7, 0xf8, !PT ;  /* 0x8000000011117812 */ /* 0x000fc800078ef807 */
[----:B------:R-:W-:-:S06]  /*1bd0*/  LOP3.LUT R17, R17, 0x100000, RZ, 0xfc, !PT ;  /* 0x0010000011117812 */ /* 0x000fcc00078efcff */
[----:B------:R-:W-:-:S10]  /*1be0*/  DFMA R4, R4, 2, -R16 ;  /* 0x400000000404782b */ /* 0x000fd40000000810 */
[----:B------:R-:W-:-:S07]  /*1bf0*/  LOP3.LUT R22, R5, 0x7ff00000, RZ, 0xc0, !PT ;  /* 0x7ff0000005167812 */ /* 0x000fce00078ec0ff */
.L_x_64:
[----:B------:R-:W-:Y:S01]  /*1c00*/  @!P0 LOP3.LUT R23, R11, 0x7ff00000, RZ, 0xc0, !PT ;  /* 0x7ff000000b178812 */ /* 0x000fe200078ec0ff */
[----:B------:R-:W-:Y:S01]  /*1c10*/  VIADD R24, R22, 0xffffffff ;  /* 0xffffffff16187836 */ /* 0x000fe20000000000 */
[----:B------:R-:W-:-:S03]  /*1c20*/  DMUL R16, R2, R4 ;  /* 0x0000000402107228 */ /* 0x000fc60000000000 */
[----:B------:R-:W-:Y:S01]  /*1c30*/  VIADD R25, R23, 0xffffffff ;  /* 0xffffffff17197836 */ /* 0x000fe20000000000 */
[----:B------:R-:W-:-:S04]  /*1c40*/  ISETP.GT.U32.AND P0, PT, R24, 0x7feffffe, PT ;  /* 0x7feffffe1800780c */ /* 0x000fc80003f04070 */
[----:B------:R-:W-:Y:S01]  /*1c50*/  ISETP.GT.U32.OR P0, PT, R25, 0x7feffffe, P0 ;  /* 0x7feffffe1900780c */ /* 0x000fe20000704470 */
[----:B------:R-:W-:-:S08]  /*1c60*/  DFMA R18, R16, -R10, R4 ;  /* 0x8000000a1012722b */ /* 0x000fd00000000004 */
[----:B------:R-:W-:-:S04]  /*1c70*/  DFMA R18, R2, R18, R16 ;  /* 0x000000120212722b */ /* 0x000fc80000000010 */
[----:B------:R-:W-:Y:S07]  /*1c80*/  @P0 BRA `(.L_x_65) ;  /* 0x00000000006c0947 */ /* 0x000fee0003800000 */
[----:B------:R-:W-:Y:S01]  /*1c90*/  LOP3.LUT R3, R9, 0x7ff00000, RZ, 0xc0, !PT ;  /* 0x7ff0000009037812 */ /* 0x000fe200078ec0ff */
[----:B------:R-:W-:-:S03]  /*1ca0*/  IMAD.MOV.U32 R16, RZ, RZ, RZ ;  /* 0x000000ffff107224 */ /* 0x000fc600078e00ff */
[CC--:B------:R-:W-:Y:S02]  /*1cb0*/  VIADDMNMX R2, R20.reuse, -R3.reuse, 0xb9600000, !PT ;  /* 0xb960000014027446 */ /* 0x0c0fe40007800903 */
[----:B------:R-:W-:Y:S02]  /*1cc0*/  ISETP.GE.U32.AND P0, PT, R20, R3, PT ;  /* 0x000000031400720c */ /* 0x000fe40003f06070 */
[----:B------:R-:W-:Y:S02]  /*1cd0*/  VIMNMX R2, PT, PT, R2, 0x46a00000, PT ;  /* 0x46a0000002027848 */ /* 0x000fe40003fe0100 */
[----:B------:R-:W-:-:S05]  /*1ce0*/  SEL R21, R21, 0x63400000, !P0 ;  /* 0x6340000015157807 */ /* 0x000fca0004000000 */
[----:B------:R-:W-:-:S04]  /*1cf0*/  IMAD.IADD R6, R2, 0x1, -R21 ;  /* 0x0000000102067824 */ /* 0x000fc800078e0a15 */
[----:B------:R-:W-:-:S06]  /*1d00*/  VIADD R17, R6, 0x7fe00000 ;  /* 0x7fe0000006117836 */ /* 0x000fcc0000000000 */
        /* <DEDUP_REMOVED lines=10> */
[----:B------:R-:W-:Y:S01]  /*1db0*/  MOV R4, RZ ;  /* 0x000000ff00047202 */ /* 0x000fe20000000f00 */
[----:B------:R-:W-:-:S05]  /*1dc0*/  DMUL.RP R16, R18, R16 ;  /* 0x0000001012107228 */ /* 0x000fca0000008000 */
[----:B------:R-:W-:-:S05]  /*1dd0*/  DFMA R4, R2, -R4, R18 ;  /* 0x800000040204722b */ /* 0x000fca0000000012 */
[----:B------:R-:W-:Y:S02]  /*1de0*/  LOP3.LUT R9, R17, R9, RZ, 0x3c, !PT ;  /* 0x0000000911097212 */ /* 0x000fe400078e3cff */
[----:B------:R-:W-:-:S04]  /*1df0*/  IADD3 R4, PT, PT, -R6, -0x43300000, RZ ;  /* 0xbcd0000006047810 */ /* 0x000fc80007ffe1ff */
[----:B------:R-:W-:-:S04]  /*1e00*/  FSETP.NEU.AND P0, PT, |R5|, R4, PT ;  /* 0x000000040500720b */ /* 0x000fc80003f0d200 */
[----:B------:R-:W-:Y:S02]  /*1e10*/  FSEL R2, R16, R2, !P0 ;  /* 0x0000000210027208 */ /* 0x000fe40004000000 */
[----:B------:R-:W-:Y:S01]  /*1e20*/  FSEL R3, R9, R3, !P0 ;  /* 0x0000000309037208 */ /* 0x000fe20004000000 */
[----:B------:R-:W-:Y:S06]  /*1e30*/  BRA `(.L_x_66) ;  /* 0x0000000000547947 */ /* 0x000fec0003800000 */
.L_x_65:
[----:B------:R-:W-:-:S14]  /*1e40*/  DSETP.NAN.AND P0, PT, R6, R6, PT ;  /* 0x000000060600722a */ /* 0x000fdc0003f08000 */
[----:B------:R-:W-:Y:S05]  /*1e50*/  @P0 BRA `(.L_x_67) ;  /* 0x0000000000440947 */ /* 0x000fea0003800000 */
[----:B------:R-:W-:-:S14]  /*1e60*/  DSETP.NAN.AND P0, PT, R8, R8, PT ;  /* 0x000000080800722a */ /* 0x000fdc0003f08000 */
[----:B------:R-:W-:Y:S05]  /*1e70*/  @P0 BRA `(.L_x_68) ;  /* 0x0000000000300947 */ /* 0x000fea0003800000 */
[----:B------:R-:W-:Y:S01]  /*1e80*/  ISETP.NE.AND P0, PT, R22, R23, PT ;  /* 0x000000171600720c */ /* 0x000fe20003f05270 */
[----:B------:R-:W-:Y:S02]  /*1e90*/  IMAD.MOV.U32 R2, RZ, RZ, 0x0 ;  /* 0x00000000ff027424 */ /* 0x000fe400078e00ff */
[----:B------:R-:W-:-:S10]  /*1ea0*/  IMAD.MOV.U32 R3, RZ, RZ, -0x80000 ;  /* 0xfff80000ff037424 */ /* 0x000fd400078e00ff */
        /* <DEDUP_REMOVED lines=9> */
.L_x_68:
[----:B------:R-:W-:Y:S01]  /*1f40*/  LOP3.LUT R3, R9, 0x80000, RZ, 0xfc, !PT ;  /* 0x0008000009037812 */ /* 0x000fe200078efcff */
[----:B------:R-:W-:Y:S01]  /*1f50*/  IMAD.MOV.U32 R2, RZ, RZ, R8 ;  /* 0x000000ffff027224 */ /* 0x000fe200078e0008 */
[----:B------:R-:W-:Y:S06]  /*1f60*/  BRA `(.L_x_66) ;  /* 0x0000000000087947 */ /* 0x000fec0003800000 */
.L_x_67:
[----:B------:R-:W-:Y:S01]  /*1f70*/  LOP3.LUT R3, R7, 0x80000, RZ, 0xfc, !PT ;  /* 0x0008000007037812 */ /* 0x000fe200078efcff */
[----:B------:R-:W-:-:S07]  /*1f80*/  IMAD.MOV.U32 R2, RZ, RZ, R6 ;  /* 0x000000ffff027224 */ /* 0x000fce00078e0006 */
.L_x_66:
[----:B------:R-:W-:Y:S02]  /*1f90*/  IMAD.MOV.U32 R4, RZ, RZ, R2 ;  /* 0x000000ffff047224 */ /* 0x000fe400078e0002 */
[----:B------:R-:W-:Y:S02]  /*1fa0*/  IMAD.MOV.U32 R5, RZ, RZ, R3 ;  /* 0x000000ffff057224 */ /* 0x000fe400078e0003 */
[----:B------:R-:W-:Y:S02]  /*1fb0*/  IMAD.MOV.U32 R2, RZ, RZ, R0 ;  /* 0x000000ffff027224 */ /* 0x000fe400078e0000 */
[----:B------:R-:W-:-:S04]  /*1fc0*/  IMAD.MOV.U32 R3, RZ, RZ, 0x0 ;  /* 0x00000000ff037424 */ /* 0x000fc800078e00ff */
[----:B------:R-:W-:Y:S05]  /*1fd0*/  RET.REL.NODEC R2 `(_Z15gca_terminationiiPdPiS_) ;  /* 0xffffffe002087950 */ /* 0x000fea0003c3ffff */
.L_x_69:
        /* <DEDUP_REMOVED lines=10> */
.L_x_202:


//--------------------- .text._Z8gca_initiiPdS_S_dS_ii --------------------------
	.section	.text._Z8gca_initiiPdS_S_dS_ii,"ax",@progbits
	.align	128
        .global         _Z8gca_initiiPdS_S_dS_ii
        .type           _Z8gca_initiiPdS_S_dS_ii,@function
        .size           _Z8gca_initiiPdS_S_dS_ii,(.L_x_205 - _Z8gca_initiiPdS_S_dS_ii)
        .other          _Z8gca_initiiPdS_S_dS_ii,@"STO_CUDA_ENTRY STV_DEFAULT"
_Z8gca_initiiPdS_S_dS_ii:
.text._Z8gca_initiiPdS_S_dS_ii:
[----:B------:R-:W-:Y:S01]  /*0000*/  LDC R1, c[0x0][0x37c] ;  /* 0x0000df00ff017b82 */ /* 0x000fe20000000800 */
[----:B------:R-:W0:Y:S07]  /*0010*/  S2R R3, SR_TID.X ;  /* 0x0000000000037919 */ /* 0x000e2e0000002100 */
[----:B------:R-:W0:Y:S01]  /*0020*/  S2UR UR4, SR_CTAID.X ;  /* 0x00000000000479c3 */ /* 0x000e220000002500 */
[----:B------:R-:W1:Y:S07]  /*0030*/  LDCU UR5, c[0x0][0x380] ;  /* 0x00007000ff0577ac */ /* 0x000e6e0008000800 */
[----:B------:R-:W0:Y:S02]  /*0040*/  LDC R2, c[0x0][0x360] ;  /* 0x0000d800ff027b82 */ /* 0x000e240000000800 */
[----:B0-----:R-:W-:-:S05]  /*0050*/  IMAD R2, R2, UR4, R3 ;  /* 0x0000000402027c24 */ /* 0x001fca000f8e0203 */
[----:B-1----:R-:W-:-:S13]  /*0060*/  ISETP.GE.AND P0, PT, R2, UR5, PT ;  /* 0x0000000502007c0c */ /* 0x002fda000bf06270 */
[----:B------:R-:W-:Y:S05]  /*0070*/  @P0 EXIT ;  /* 0x000000000000094d */ /* 0x000fea0003800000 */
[----:B------:R-:W0:Y:S01]  /*0080*/  LDC.64 R4, c[0x0][0x398] ;  /* 0x0000e600ff047b82 */ /* 0x000e220000000a00 */
[----:B------:R-:W1:Y:S01]  /*0090*/  LDCU.64 UR4, c[0x0][0x358] ;  /* 0x00006b00ff0477ac */ /* 0x000e620008000a00 */
[----:B0-----:R-:W-:-:S06]  /*00a0*/  IMAD.WIDE R4, R2, 0x8, R4 ;  /* 0x0000000802047825 */ /* 0x001fcc00078e0204 */
[----:B-1----:R-:W2:Y:S01]  /*00b0*/  LDG.E.64 R4, desc[UR4][R4.64] ;  /* 0x0000000404047981 */ /* 0x002ea2000c1e1b00 */
[----:B------:R-:W-:Y:S01]  /*00c0*/  BSSY.RECONVERGENT B0, `(.L_x_70) ;  /* 0x0000056000007945 */ /* 0x000fe20003800200 */
[----:B------:R-:W-:Y:S02]  /*00d0*/  IMAD.MOV.U32 R6, RZ, RZ, 0x0 ;  /* 0x00000000ff067424 */ /* 0x000fe400078e00ff */
[----:B------:R-:W-:Y:S01]  /*00e0*/  IMAD.MOV.U32 R7, RZ, RZ, -0x100000 ;  /* 0xfff00000ff077424 */ /* 0x000fe200078e00ff */
[----:B--2---:R-:W-:-:S14]  /*00f0*/  DSETP.NEU.AND P0, PT, R4, RZ, PT ;  /* 0x000000ff0400722a */ /* 0x004fdc0003f0d000 */
[----:B------:R-:W-:Y:S05]  /*0100*/  @!P0 BRA `(.L_x_71) ;  /* 0x0000000400448947 */ /* 0x000fea0003800000 */
        /* <DEDUP_REMOVED lines=11> */
[C---:B------:R-:W-:Y:S01]  /*01c0*/  LOP3.LUT R4, R3.reuse, 0xfffff, RZ, 0xc0, !PT ;  /* 0x000fffff03047812 */ /* 0x040fe200078ec0ff */
        /* <DEDUP_REMOVED lines=63> */
.L_x_72:
[----:B------:R-:W-:Y:S01]  /*05c0*/  IMAD.MOV.U32 R6, RZ, RZ, 0x0 ;  /* 0x00000000ff067424 */ /* 0x000fe200078e00ff */
[----:B------:R-:W-:Y:S01]  /*05d0*/  LOP3.LUT P0, RZ, R5, 0x7fffffff, RZ, 0xc0, !PT ;  /* 0x7fffffff05ff7812 */ /* 0x000fe2000780c0ff */
[----:B------:R-:W-:-:S06]  /*05e0*/  IMAD.MOV.U32 R7, RZ, RZ, 0x7ff00000 ;  /* 0x7ff00000ff077424 */ /* 0x000fcc00078e00ff */
[----:B------:R-:W-:-:S10]  /*05f0*/  DFMA R6, R4, R6, +INF ;  /* 0x7ff000000406742b */ /* 0x000fd40000000006 */
[----:B------:R-:W-:Y:S02]  /*0600*/  FSEL R6, R6, RZ, P0 ;  /* 0x000000ff06067208 */ /* 0x000fe40000000000 */
[----:B------:R-:W-:-:S07]  /*0610*/  FSEL R7, R7, -QNAN , P0 ;  /* 0xfff0000007077808 */ /* 0x000fce0000000000 */
.L_x_71:
[----:B------:R-:W-:Y:S05]  /*0620*/  BSYNC.RECONVERGENT B0 ;  /* 0x0000000000007941 */ /* 0x000fea0003800200 */
.L_x_70:
[----:B------:R-:W-:Y:S01]  /*0630*/  ISETP.GE.AND P0, PT, R2, 0x1, PT ;  /* 0x000000010200780c */ /* 0x000fe20003f06270 */
[----:B------:R-:W-:-:S12]  /*0640*/  BSSY.RECONVERGENT B0, `(.L_x_73) ;  /* 0x0000100000007945 */ /* 0x000fd80003800200 */
[----:B------:R-:W-:Y:S05]  /*0650*/  @!P0 BRA `(.L_x_74) ;  /* 0x0000000c00f88947 */ /* 0x000fea0003800000 */
[----:B------:R-:W0:Y:S08]  /*0660*/  LDC R3, c[0x0][0x3b0] ;  /* 0x0000ec00ff037b82 */ /* 0x000e300000000800 */
[----:B------:R-:W0:Y:S08]  /*0670*/  LDC.64 R8, c[0x0][0x3a8] ;  /* 0x0000ea00ff087b82 */ /* 0x000e300000000a00 */
[----:B------:R-:W1:Y:S08]  /*0680*/  LDC R0, c[0x0][0x3a4] ;  /* 0x0000e900ff007b82 */ /* 0x000e700000000800 */
[----:B------:R-:W2:Y:S01]  /*0690*/  LDC.64 R12, c[0x0][0x3a0] ;  /* 0x0000e800ff0c7b82 */ /* 0x000ea20000000a00 */
[----:B0-----:R-:W-:-:S06]  /*06a0*/  IMAD.WIDE R8, R3, 0x8, R8 ;  /* 0x0000000803087825 */ /* 0x001fcc00078e0208 */
[----:B------:R-:W5:Y:S01]  /*06b0*/  LDG.E.64 R8, desc[UR4][R8.64] ;  /* 0x0000000408087981 */ /* 0x000f62000c1e1b00 */
[----:B-1----:R-:W2:Y:S01]  /*06c0*/  MUFU.RCP64H R5, R0 ;  /* 0x0000000000057308 */ /* 0x002ea20000001800 */
[----:B------:R-:W-:-:S05]  /*06d0*/  VIADD R4, R0, 0x300402 ;  /* 0x0030040200047836 */ /* 0x000fca0000000000 */
[----:B------:R-:W-:Y:S01]  /*06e0*/  FSETP.GEU.AND P0, PT, |R4|, 5.8789094863358348022e-39, PT ;  /* 0x004004020400780b */ /* 0x000fe20003f0e200 */
[----:B--2---:R-:W-:-:S08]  /*06f0*/  DFMA R10, R4, -R12, 1 ;  /* 0x3ff00000040a742b */ /* 0x004fd0000000080c */
[----:B------:R-:W-:-:S08]  /*0700*/  DFMA R10, R10, R10, R10 ;  /* 0x0000000a0a0a722b */ /* 0x000fd0000000000a */
[----:B------:R-:W-:-:S08]  /*0710*/  DFMA R10, R4, R10, R4 ;  /* 0x0000000a040a722b */ /* 0x000fd00000000004 */
[----:B------:R-:W-:-:S08]  /*0720*/  DFMA R12, R10, -R12, 1 ;  /* 0x3ff000000a0c742b */ /* 0x000fd0000000080c */
[----:B------:R-:W-:Y:S01]  /*0730*/  DFMA R10, R10, R12, R10 ;  /* 0x0000000c0a0a722b */ /* 0x000fe2000000000a */
[----:B------:R-:W-:Y:S10]  /*0740*/  @P0 BRA `(.L_x_75) ;  /* 0x0000000000100947 */ /* 0x000ff40003800000 */
[----:B------:R-:W-:-:S05]  /*0750*/  LOP3.LUT R0, R0, 0x7fffffff, RZ, 0xc0, !PT ;  /* 0x7fffffff00007812 */ /* 0x000fca00078ec0ff */
[----:B------:R-:W-:Y:S01]  /*0760*/  VIADD R3, R0, 0xfff00000 ;  /* 0xfff0000000037836 */ /* 0x000fe20000000000 */
[----:B------:R-:W-:-:S07]  /*0770*/  MOV R0, 0x790 ;  /* 0x0000079000007802 */ /* 0x000fce0000000f00 */
[----:B-----5:R-:W-:Y:S05]  /*0780*/  CALL.REL.NOINC `($__internal_3_$__cuda_sm20_dblrcp_rn_slowpath_v3) ;  /* 0x0000000c00c07944 */ /* 0x020fea0003c00000 */
.L_x_75:
[----:B------:R-:W0:Y:S01]  /*0790*/  LDCU.64 UR6, c[0x0][0x3a0] ;  /* 0x00007400ff0677ac */ /* 0x000e220008000a00 */
[----:B------:R-:W-:Y:S01]  /*07a0*/  BSSY.RECONVERGENT B1, `(.L_x_76) ;  /* 0x0000007000017945 */ /* 0x000fe20003800200 */
[----:B------:R-:W-:Y:S01]  /*07b0*/  MOV R0, 0x810 ;  /* 0x0000081000007802 */ /* 0x000fe20000000f00 */
[----:B0-----:R-:W-:Y:S01]  /*07c0*/  DADD R32, -RZ, |UR6| ;  /* 0x40000006ff207e29 */ /* 0x001fe20008000100 */
[----:B------:R-:W-:Y:S01]  /*07d0*/  UMOV UR6, 0x3365de00 ;  /* 0x3365de0000067882 */ /* 0x000fe20000000000 */
[----:B------:R-:W-:Y:S02]  /*07e0*/  UMOV UR7, 0x3fd98845 ;  /* 0x3fd9884500077882 */ /* 0x000fe40000000000 */
[----:B------:R-:W-:-:S11]  /*07f0*/  DMUL R10, R10, UR6 ;  /* 0x000000060a0a7c28 */ /* 0x000fd60008000000 */
[----:B-----5:R-:W-:Y:S05]  /*0800*/  CALL.REL.NOINC `($_Z8gca_initiiPdS_S_dS_ii$__internal_accurate_pow) ;  /* 0x0000001400c87944 */ /* 0x020fea0003c00000 */
[----:B------:R-:W-:Y:S05]  /*0810*/  BSYNC.RECONVERGENT B1 ;  /* 0x0000000000017941 */ /* 0x000fea0003800200 */
.L_x_76:
[----:B------:R-:W0:Y:S01]  /*0820*/  LDC.64 R14, c[0x0][0x3a0] ;  /* 0x0000e800ff0e7b82 */ /* 0x000e220000000a00 */
[----:B------:R-:W1:Y:S01]  /*0830*/  LDCU.64 UR6, c[0x0][0x388] ;  /* 0x00007100ff0677ac */ /* 0x000e620008000a00 */
[C---:B0-----:R-:W-:Y:S02]  /*0840*/  DADD R4, R14.reuse, 2 ;  /* 0x400000000e047429 */ /* 0x041fe40000000000 */
[C---:B------:R-:W-:Y:S02]  /*0850*/  DSETP.NEU.AND P1, PT, R14.reuse, RZ, PT ;  /* 0x000000ff0e00722a */ /* 0x040fe40003f2d000 */
[----:B------:R-:W-:-:S04]  /*0860*/  DSETP.NAN.AND P0, PT, R14, R14, PT ;  /* 0x0000000e0e00722a */ /* 0x000fc80003f08000 */
[----:B------:R-:W-:Y:S02]  /*0870*/  FSEL R3, R18, RZ, P1 ;  /* 0x000000ff12037208 */ /* 0x000fe40000800000 */
[----:B------:R-:W-:Y:S01]  /*0880*/  LOP3.LUT R0, R5, 0x7ff00000, RZ, 0xc0, !PT ;  /* 0x7ff0000005007812 */ /* 0x000fe200078ec0ff */
[C---:B------:R-:W-:Y:S01]  /*0890*/  DADD R4, R14.reuse, 2 ;  /* 0x400000000e047429 */ /* 0x040fe20000000000 */
[----:B------:R-:W-:Y:S01]  /*08a0*/  FSEL R16, R16, RZ, P1 ;  /* 0x000000ff10107208 */ /* 0x000fe20000800000 */
[----:B------:R-:W-:Y:S01]  /*08b0*/  DSETP.NEU.AND P1, PT, |R14|, +INF , PT ;  /* 0x7ff000000e00742a */ /* 0x000fe20003f2d200 */
[----:B------:R-:W-:-:S07]  /*08c0*/  ISETP.NE.AND P2, PT, R0, 0x7ff00000, PT ;  /* 0x7ff000000000780c */ /* 0x000fce0003f45270 */
[----:B------:R-:W-:Y:S02]  /*08d0*/  FSEL R0, R4, R3, P0 ;  /* 0x0000000304007208 */ /* 0x000fe40000000000 */
[----:B------:R-:W-:Y:S01]  /*08e0*/  FSEL R4, R5, R16, P0 ;  /* 0x0000001005047208 */ /* 0x000fe20000000000 */
[----:B------:R-:W-:-:S03]  /*08f0*/  DSETP.NEU.AND P0, PT, R14, 1, PT ;  /* 0x3ff000000e00742a */ /* 0x000fc60003f0d000 */
[----:B------:R-:W-:Y:S02]  /*0900*/  @!P2 FSEL R3, R0, RZ, P1 ;  /* 0x000000ff0003a208 */ /* 0x000fe40000800000 */
[----:B------:R-:W-:-:S03]  /*0910*/  @!P2 FSEL R16, R4, +QNAN , P1 ;  /* 0x7ff000000410a808 */ /* 0x000fc60000800000 */
[----:B------:R-:W-:Y:S01]  /*0920*/  IMAD.MOV.U32 R4, RZ, RZ, R3 ;  /* 0x000000ffff047224 */ /* 0x000fe200078e0003 */
[----:B------:R-:W-:Y:S01]  /*0930*/  IADD3 R3, PT, PT, -R2, RZ, RZ ;  /* 0x000000ff02037210 */ /* 0x000fe20007ffe1ff */
[----:B------:R-:W-:-:S06]  /*0940*/  IMAD.MOV.U32 R5, RZ, RZ, R16 ;  /* 0x000000ffff057224 */ /* 0x000fcc00078e0010 */
[----:B------:R-:W-:Y:S01]  /*0950*/  DADD R12, R4, R4 ;  /* 0x00000000040c7229 */ /* 0x000fe20000000004 */
[----:B-1----:R-:W-:Y:S02]  /*0960*/  IMAD.U32 R4, RZ, RZ, UR6 ;  /* 0x00000006ff047e24 */ /* 0x002fe4000f8e00ff */
[----:B------:R-:W-:-:S07]  /*0970*/  IMAD.U32 R5, RZ, RZ, UR7 ;  /* 0x00000007ff057e24 */ /* 0x000fce000f8e00ff */
[----:B------:R-:W-:Y:S02]  /*0980*/  FSEL R12, R12, RZ, P0 ;  /* 0x000000ff0c0c7208 */ /* 0x000fe40000000000 */
[----:B------:R-:W-:-:S07]  /*0990*/  FSEL R13, R13, 2, P0 ;  /* 0x400000000d0d7808 */ /* 0x000fce0000000000 */
.L_x_87:
[----:B------:R-:W2:Y:S01]  /*09a0*/  LDG.E.64 R14, desc[UR4][R4.64] ;  /* 0x00000004040e7981 */ /* 0x000ea2000c1e1b00 */
[----:B------:R-:W-:Y:S01]  /*09b0*/  BSSY.RECONVERGENT B1, `(.L_x_77) ;  /* 0x0000005000017945 */ /* 0x000fe20003800200 */
[----:B------:R-:W-:Y:S01]  /*09c0*/  MOV R0, 0xa00 ;  /* 0x00000a0000007802 */ /* 0x000fe20000000f00 */
[----:B--2---:R-:W-:-:S08]  /*09d0*/  DADD R14, -R8, R14 ;  /* 0x00000000080e7229 */ /* 0x004fd0000000010e */
[----:B------:R-:W-:-:S11]  /*09e0*/  DADD R32, -RZ, |R14| ;  /* 0x00000000ff207229 */ /* 0x000fd6000000050e */
[----:B------:R-:W-:Y:S05]  /*09f0*/  CALL.REL.NOINC `($_Z8gca_initiiPdS_S_dS_ii$__internal_accurate_pow) ;  /* 0x00000014004c7944 */ /* 0x000fea0003c00000 */
[----:B------:R-:W-:Y:S05]  /*0a00*/  BSYNC.RECONVERGENT B1 ;  /* 0x0000000000017941 */ /* 0x000fea0003800200 */
.L_x_77:
[----:B------:R-:W0:Y:S01]  /*0a10*/  MUFU.RCP64H R23, R13 ;  /* 0x0000000d00177308 */ /* 0x000e220000001800 */
[C---:B------:R-:W-:Y:S01]  /*0a20*/  DADD R20, R14.reuse, 2 ;  /* 0x400000000e147429 */ /* 0x040fe20000000000 */
[----:B------:R-:W-:Y:S01]  /*0a30*/  IMAD.MOV.U32 R22, RZ, RZ, 0x1 ;  /* 0x00000001ff167424 */ /* 0x000fe200078e00ff */
[----:B------:R-:W-:Y:S01]  /*0a40*/  DSETP.NEU.AND P0, PT, R14, RZ, PT ;  /* 0x000000ff0e00722a */ /* 0x000fe20003f0d000 */
[----:B------:R-:W-:Y:S05]  /*0a50*/  BSSY.RECONVERGENT B1, `(.L_x_78) ;  /* 0x000000f000017945 */ /* 0x000fea0003800200 */
[----:B------:R-:W-:Y:S02]  /*0a60*/  FSEL R18, R18, RZ, P0 ;  /* 0x000000ff12127208 */ /* 0x000fe40000000000 */
[----:B------:R-:W-:-:S02]  /*0a70*/  LOP3.LUT R20, R21, 0x7ff00000, RZ, 0xc0, !PT ;  /* 0x7ff0000015147812 */ /* 0x000fc400078ec0ff */
[----:B------:R-:W-:Y:S02]  /*0a80*/  FSEL R19, R16, RZ, P0 ;  /* 0x000000ff10137208 */ /* 0x000fe40000000000 */
[----:B------:R-:W-:Y:S01]  /*0a90*/  ISETP.NE.AND P1, PT, R20, 0x7ff00000, PT ;  /* 0x7ff000001400780c */ /* 0x000fe20003f25270 */
[----:B0-----:R-:W-:-:S08]  /*0aa0*/  DFMA R24, -R12, R22, 1 ;  /* 0x3ff000000c18742b */ /* 0x001fd00000000116 */
        /* <DEDUP_REMOVED lines=9> */
.L_x_79:
[----:B------:R-:W-:Y:S05]  /*0b40*/  BSYNC.RECONVERGENT B1 ;  /* 0x0000000000017941 */ /* 0x000fea0003800200 */
.L_x_78:
        /* <DEDUP_REMOVED lines=14> */
[----:B------:R-:W-:-:S07]  /*0c30*/  MOV R28, 0xc50 ;  /* 0x00000c50001c7802 */ /* 0x000fce0000000f00 */
[----:B------:R-:W-:Y:S05]  /*0c40*/  CALL.REL.NOINC `($__internal_4_$__cuda_sm20_div_rn_f64_full) ;  /* 0x0000000c00407944 */ /* 0x000fea0003c00000 */
.L_x_81:
[----:B------:R-:W-:Y:S05]  /*0c50*/  BSYNC.RECONVERGENT B1 ;  /* 0x0000000000017941 */ /* 0x000fea0003800200 */
.L_x_80:
[----:B------:R-:W-:Y:S01]  /*0c60*/  IMAD.MOV.U32 R18, RZ, RZ, 0x652b82fe ;  /* 0x652b82feff127424 */ /* 0x000fe200078e00ff */
[----:B------:R-:W-:Y:S01]  /*0c70*/  UMOV UR6, 0x3b39803f ;  /* 0x3b39803f00067882 */ /* 0x000fe20000000000 */
[----:B------:R-:W-:Y:S01]  /*0c80*/  IMAD.MOV.U32 R19, RZ, RZ, 0x3ff71547 ;  /* 0x3ff71547ff137424 */ /* 0x000fe200078e00ff */
[----:B------:R-:W-:Y:S01]  /*0c90*/  UMOV UR7, 0x3c7abc9e ;  /* 0x3c7abc9e00077882 */ /* 0x000fe20000000000 */
[----:B------:R-:W-:Y:S01]  /*0ca0*/  IMAD.MOV.U32 R16, RZ, RZ, -0x105c611 ;  /* 0xfefa39efff107424 */ /* 0x000fe200078e00ff */
[----:B------:R-:W-:Y:S01]  /*0cb0*/  FSETP.GEU.AND P0, PT, |R15|, 4.1917929649353027344, PT ;  /* 0x4086232b0f00780b */ /* 0x000fe20003f0e200 */
[----:B------:R-:W-:Y:S01]  /*0cc0*/  IMAD.MOV.U32 R17, RZ, RZ, 0x3fe62e42 ;  /* 0x3fe62e42ff117424 */ /* 0x000fe200078e00ff */
[----:B------:R-:W-:Y:S01]  /*0cd0*/  BSSY.RECONVERGENT B1, `(.L_x_82) ;  /* 0x0000034000017945 */ /* 0x000fe20003800200 */
[----:B------:R-:W-:-:S08]  /*0ce0*/  DFMA R18, R14, R18, 6.75539944105574400000e+15 ;  /* 0x433800000e12742b */ /* 0x000fd00000000012 */
[----:B------:R-:W-:-:S08]  /*0cf0*/  DADD R20, R18, -6.75539944105574400000e+15 ;  /* 0xc338000012147429 */ /* 0x000fd00000000000 */
[----:B------:R-:W-:-:S08]  /*0d00*/  DFMA R22, R20, -R16, R14 ;  /* 0x800000101416722b */ /* 0x000fd0000000000e */
        /* <DEDUP_REMOVED lines=42> */
[----:B------:R-:W-:-:S05]  /*0fb0*/  @!P1 SHF.R.S32.HI R15, RZ, 0x1, R0 ;  /* 0x00000001ff0f9819 */ /* 0x000fca0000011400 */
[----:B------:R-:W-:Y:S02]  /*0fc0*/  @!P1 IMAD.IADD R18, R18, 0x1, -R15 ;  /* 0x0000000112129824 */ /* 0x000fe400078e0a0f */
[----:B------:R-:W-:-:S03]  /*0fd0*/  @!P1 IMAD R15, R15, 0x100000, R23 ;  /* 0x001000000f0f9824 */ /* 0x000fc600078e0217 */
[----:B------:R-:W-:Y:S01]  /*0fe0*/  @!P1 LEA R19, R18, 0x3ff00000, 0x14 ;  /* 0x3ff0000012139811 */ /* 0x000fe200078ea0ff */
[----:B------:R-:W-:-:S06]  /*0ff0*/  @!P1 IMAD.MOV.U32 R18, RZ, RZ, RZ ;  /* 0x000000ffff129224 */ /* 0x000fcc00078e00ff */
[----:B------:R-:W-:-:S11]  /*1000*/  @!P1 DMUL R20, R14, R18 ;  /* 0x000000120e149228 */ /* 0x000fd60000000000 */
.L_x_83:
[----:B------:R-:W-:Y:S05]  /*1010*/  BSYNC.RECONVERGENT B1 ;  /* 0x0000000000017941 */ /* 0x000fea0003800200 */
.L_x_82:
[----:B------:R-:W-:Y:S01]  /*1020*/  DMUL R20, R10, R20 ;  /* 0x000000140a147228 */ /* 0x000fe20000000000 */
[----:B------:R-:W-:Y:S01]  /*1030*/  BSSY.RECONVERGENT B1, `(.L_x_84) ;  /* 0x0000054000017945 */ /* 0x000fe20003800200 */
[----:B------:R-:W-:Y:S02]  /*1040*/  IMAD.MOV.U32 R14, RZ, RZ, 0x0 ;  /* 0x00000000ff0e7424 */ /* 0x000fe400078e00ff */
[----:B------:R-:W-:-:S04]  /*1050*/  IMAD.MOV.U32 R15, RZ, RZ, -0x100000 ;  /* 0xfff00000ff0f7424 */ /* 0x000fc800078e00ff */
[----:B------:R-:W-:-:S14]  /*1060*/  DSETP.NEU.AND P0, PT, R20, RZ, PT ;  /* 0x000000ff1400722a */ /* 0x000fdc0003f0d000 */
[----:B------:R-:W-:Y:S05]  /*1070*/  @!P0 BRA `(.L_x_85) ;  /* 0x00000004003c8947 */ /* 0x000fea0003800000 */
[----:B------:R-:W-:Y:S01]  /*1080*/  ISETP.GT.AND P0, PT, R21, 0xfffff, PT ;  /* 0x000fffff1500780c */ /* 0x000fe20003f04270 */
[----:B------:R-:W-:Y:S02]  /*1090*/  IMAD.MOV.U32 R19, RZ, RZ, R21 ;  /* 0x000000ffff137224 */ /* 0x000fe400078e0015 */
[----:B------:R-:W-:-:S10]  /*10a0*/  IMAD.MOV.U32 R14, RZ, RZ, R20 ;  /* 0x000000ffff0e7224 */ /* 0x000fd400078e0014 */
[----:B------:R-:W-:-:S10]  /*10b0*/  @!P0 DMUL R20, R20, 1.80143985094819840000e+16 ;  /* 0x4350000014148828 */ /* 0x000fd40000000000 */
[----:B------:R-:W-:Y:S01]  /*10c0*/  @!P0 MOV R19, R21 ;  /* 0x0000001500138202 */ /* 0x000fe20000000f00 */
[----:B------:R-:W-:-:S04]  /*10d0*/  @!P0 IMAD.MOV.U32 R14, RZ, RZ, R20 ;  /* 0x000000ffff0e8224 */ /* 0x000fc800078e0014 */
[----:B------:R-:W-:-:S05]  /*10e0*/  VIADD R0, R19, 0xffffffff ;  /* 0xffffffff13007836 */ /* 0x000fca0000000000 */
[----:B------:R-:W-:Y:S01]  /*10f0*/  ISETP.GT.U32.AND P1, PT, R0, 0x7feffffe, PT ;  /* 0x7feffffe0000780c */ /* 0x000fe20003f24070 */
[----:B------:R-:W-:Y:S02]  /*1100*/  IMAD.MOV.U32 R0, RZ, RZ, -0x3ff ;  /* 0xfffffc01ff007424 */ /* 0x000fe400078e00ff */
[----:B------:R-:W-:-:S10]  /*1110*/  @!P0 IMAD.MOV.U32 R0, RZ, RZ, -0x435 ;  /* 0xfffffbcbff008424 */ /* 0x000fd400078e00ff */
        /* <DEDUP_REMOVED lines=63> */
.L_x_86:
[----:B------:R-:W-:Y:S01]  /*1510*/  IMAD.MOV.U32 R14, RZ, RZ, 0x0 ;  /* 0x00000000ff0e7424 */ /* 0x000fe200078e00ff */
[----:B------:R-:W-:Y:S01]  /*1520*/  LOP3.LUT P0, RZ, R21, 0x7fffffff, RZ, 0xc0, !PT ;  /* 0x7fffffff15ff7812 */ /* 0x000fe2000780c0ff */
[----:B------:R-:W-:-:S06]  /*1530*/  IMAD.MOV.U32 R15, RZ, RZ, 0x7ff00000 ;  /* 0x7ff00000ff0f7424 */ /* 0x000fcc00078e00ff */
[----:B------:R-:W-:-:S10]  /*1540*/  DFMA R14, R20, R14, +INF ;  /* 0x7ff00000140e742b */ /* 0x000fd4000000000e */
[----:B------:R-:W-:Y:S02]  /*1550*/  FSEL R14, R14, RZ, P0 ;  /* 0x000000ff0e0e7208 */ /* 0x000fe40000000000 */
[----:B------:R-:W-:-:S07]  /*1560*/  FSEL R15, R15, -QNAN , P0 ;  /* 0xfff000000f0f7808 */ /* 0x000fce0000000000 */
.L_x_85:
[----:B------:R-:W-:Y:S05]  /*1570*/  BSYNC.RECONVERGENT B1 ;  /* 0x0000000000017941 */ /* 0x000fea0003800200 */
.L_x_84:
[C---:B------:R-:W-:Y:S01]  /*1580*/  DADD R16, R14.reuse, R6 ;  /* 0x000000000e107229 */ /* 0x040fe20000000006 */
[----:B------:R-:W-:Y:S01]  /*1590*/  VIADD R3, R3, 0x1 ;  /* 0x0000000103037836 */ /* 0x000fe20000000000 */
[----:B------:R-:W-:Y:S01]  /*15a0*/  DSETP.NEU.AND P1, PT, R14, -INF , PT ;  /* 0xfff000000e00742a */ /* 0x000fe20003f2d000 */
[----:B------:R-:W-:Y:S01]  /*15b0*/  IADD3 R4, P2, PT, R4, 0x8, RZ ;  /* 0x0000000804047810 */ /* 0x000fe20007f5e0ff */
[----:B------:R-:W-:-:S04]  /*15c0*/  DSETP.NEU.AND P0, PT, R6, -INF , PT ;  /* 0xfff000000600742a */ /* 0x000fc80003f0d000 */
[----:B------:R-:W-:Y:S02]  /*15d0*/  IMAD.X R5, RZ, RZ, R5, P2 ;  /* 0x000000ffff057224 */ /* 0x000fe400010e0605 */
[----:B------:R-:W-:Y:S02]  /*15e0*/  FSEL R6, R16, RZ, P1 ;  /* 0x000000ff10067208 */ /* 0x000fe40000800000 */
[----:B------:R-:W-:Y:S02]  /*15f0*/  FSEL R16, R17, -QNAN , P1 ;  /* 0xfff0000011107808 */ /* 0x000fe40000800000 */
[----:B------:R-:W-:Y:S02]  /*1600*/  ISETP.NE.AND P1, PT, R3, RZ, PT ;  /* 0x000000ff0300720c */ /* 0x000fe40003f25270 */
[----:B------:R-:W-:Y:S02]  /*1610*/  FSEL R6, R6, RZ, P0 ;  /* 0x000000ff06067208 */ /* 0x000fe40000000000 */
[----:B------:R-:W-:-:S09]  /*1620*/  FSEL R7, R16, -QNAN , P0 ;  /* 0xfff0000010077808 */ /* 0x000fd20000000000 */
[----:B------:R-:W-:Y:S05]  /*1630*/  @P1 BRA `(.L_x_87) ;  /* 0xfffffff000d81947 */ /* 0x000fea000383ffff */
.L_x_74:
[----:B------:R-:W-:Y:S05]  /*1640*/  BSYNC.RECONVERGENT B0 ;  /* 0x0000000000007941 */ /* 0x000fea0003800200 */
.L_x_73:
[----:B------:R-:W0:Y:S02]  /*1650*/  LDC.64 R4, c[0x0][0x390] ;  /* 0x0000e400ff047b82 */ /* 0x000e240000000a00 */
[----:B0-----:R-:W-:-:S05]  /*1660*/  IMAD.WIDE R2, R2, 0x8, R4 ;  /* 0x0000000802027825 */ /* 0x001fca00078e0204 */
[----:B------:R-:W-:Y:S01]  /*1670*/  STG.E.64 desc[UR4][R2.64], R6 ;  /* 0x0000000602007986 */ /* 0x000fe2000c101b04 */
[----:B------:R-:W-:Y:S05]  /*1680*/  EXIT ;  /* 0x000000000000794d */ /* 0x000fea0003800000 */
        .weak           $__internal_3_$__cuda_sm20_dblrcp_rn_slowpath_v3
        .type           $__internal_3_$__cuda_sm20_dblrcp_rn_slowpath_v3,@function
        .size           $__internal_3_$__cuda_sm20_dblrcp_rn_slowpath_v3,($__internal_4_$__cuda_sm20_div_rn_f64_full - $__internal_3_$__cuda_sm20_dblrcp_rn_slowpath_v3)
$__internal_3_$__cuda_sm20_dblrcp_rn_slowpath_v3:
        /* <DEDUP_REMOVED lines=13> */
[----:B------:R-:W-:Y:S01]  /*1760*/  VIADD R5, R10, 0xc0200000 ;  /* 0xc02000000a057836 */ /* 0x000fe20000000000 */
[----:B------:R-:W-:-:S03]  /*1770*/  MOV R10, R3 ;  /* 0x00000003000a7202 */ /* 0x000fc60000000f00 */
        /* <DEDUP_REMOVED lines=12> */
.L_x_90:
        /* <DEDUP_REMOVED lines=10> */
.L_x_88:
[----:B------:R-:W0:Y:S01]  /*18e0*/  LDC R4, c[0x0][0x3a0] ;  /* 0x0000e800ff047b82 */ /* 0x000e220000000800 */
[----:B------:R-:W-:-:S07]  /*18f0*/  LOP3.LUT R5, R10, 0x80000, RZ, 0xfc, !PT ;  /* 0x000800000a057812 */ /* 0x000fce00078efcff */
.L_x_89:
[----:B0-----:R-:W-:Y:S02]  /*1900*/  IMAD.MOV.U32 R10, RZ, RZ, R4 ;  /* 0x000000ffff0a7224 */ /* 0x001fe400078e0004 */
[----:B------:R-:W-:Y:S02]  /*1910*/  IMAD.MOV.U32 R11, RZ, RZ, R5 ;  /* 0x000000ffff0b7224 */ /* 0x000fe400078e0005 */
[----:B------:R-:W-:Y:S02]  /*1920*/  IMAD.MOV.U32 R4, RZ, RZ, R0 ;  /* 0x000000ffff047224 */ /* 0x000fe400078e0000 */
[----:B------:R-:W-:-:S04]  /*1930*/  IMAD.MOV.U32 R5, RZ, RZ, 0x0 ;  /* 0x00000000ff057424 */ /* 0x000fc800078e00ff */
[----:B------:R-:W-:Y:S05]  /*1940*/  RET.REL.NODEC R4 `(_Z8gca_initiiPdS_S_dS_ii) ;  /* 0xffffffe404ac7950 */ /* 0x000fea0003c3ffff */
        .weak           $__internal_4_$__cuda_sm20_div_rn_f64_full
        .type           $__internal_4_$__cuda_sm20_div_rn_f64_full,@function
        .size           $__internal_4_$__cuda_sm20_div_rn_f64_full,($_Z8gca_initiiPdS_S_dS_ii$__internal_accurate_pow - $__internal_4_$__cuda_sm20_div_rn_f64_full)
$__internal_4_$__cuda_sm20_div_rn_f64_full:
[C---:B------:R-:W-:Y:S01]  /*1950*/  FSETP.GEU.AND P0, PT, |R13|.reuse, 1.469367938527859385e-39, PT ;  /* 0x001000000d00780b */ /* 0x040fe20003f0e200 */
[----:B------:R-:W-:Y:S01]  /*1960*/  IMAD.MOV.U32 R15, RZ, RZ, R19 ;  /* 0x000000ffff0f7224 */ /* 0x000fe200078e0013 */
[C---:B------:R-:W-:Y:S01]  /*1970*/  LOP3.LUT R16, R13.reuse, 0x800fffff, RZ, 0xc0, !PT ;  /* 0x800fffff0d107812 */ /* 0x040fe200078ec0ff */
[----:B------:R-:W-:Y:S01]  /*1980*/  IMAD.MOV.U32 R20, RZ, RZ, 0x1 ;  /* 0x00000001ff147424 */ /* 0x000fe200078e00ff */
[----:B------:R-:W-:Y:S01]  /*1990*/  LOP3.LUT R27, R13, 0x7ff00000, RZ, 0xc0, !PT ;  /* 0x7ff000000d1b7812 */ /* 0x000fe200078ec0ff */
[----:B------:R-:W-:Y:S01]  /*19a0*/  IMAD.MOV.U32 R14, RZ, RZ, R18 ;  /* 0x000000ffff0e7224 */ /* 0x000fe200078e0012 */
[----:B------:R-:W-:Y:S01]  /*19b0*/  LOP3.LUT R17, R16, 0x3ff00000, RZ, 0xfc, !PT ;  /* 0x3ff0000010117812 */ /* 0x000fe200078efcff */
[----:B------:R-:W-:Y:S01]  /*19c0*/  IMAD.MOV.U32 R16, RZ, RZ, R12 ;  /* 0x000000ffff107224 */ /* 0x000fe200078e000c */
[C---:B------:R-:W-:Y:S01]  /*19d0*/  FSETP.GEU.AND P2, PT, |R15|.reuse, 1.469367938527859385e-39, PT ;  /* 0x001000000f00780b */ /* 0x040fe20003f4e200 */
[----:B------:R-:W-:Y:S01]  /*19e0*/  IMAD.MOV.U32 R0, RZ, RZ, 0x1ca00000 ;  /* 0x1ca00000ff007424 */ /* 0x000fe200078e00ff */
[----:B------:R-:W-:Y:S01]  /*19f0*/  LOP3.LUT R26, R15, 0x7ff00000, RZ, 0xc0, !PT ;  /* 0x7ff000000f1a7812 */ /* 0x000fe200078ec0ff */
[----:B------:R-:W-:Y:S02]  /*1a00*/  BSSY.RECONVERGENT B2, `(.L_x_91) ;  /* 0x000004e000027945 */ /* 0x000fe40003800200 */
[----:B------:R-:W-:Y:S01]  /*1a10*/  @!P0 DMUL R16, R12, 8.98846567431157953865e+307 ;  /* 0x7fe000000c108828 */ /* 0x000fe20000000000 */
[----:B------:R-:W-:Y:S01]  /*1a20*/  ISETP.GE.U32.AND P1, PT, R26, R27, PT ;  /* 0x0000001b1a00720c */ /* 0x000fe20003f26070 */
[----:B------:R-:W-:-:S04]  /*1a30*/  IMAD.MOV.U32 R29, RZ, RZ, R26 ;  /* 0x000000ffff1d7224 */ /* 0x000fc800078e001a */
[----:B------:R-:W0:Y:S02]  /*1a40*/  MUFU.RCP64H R21, R17 ;  /* 0x0000001100157308 */ /* 0x000e240000001800 */
[----:B------:R-:W-:Y:S01]  /*1a50*/  @!P2 LOP3.LUT R23, R13, 0x7ff00000, RZ, 0xc0, !PT ;  /* 0x7ff000000d17a812 */ /* 0x000fe200078ec0ff */
[----:B------:R-:W-:Y:S01]  /*1a60*/  @!P2 IMAD.MOV.U32 R22, RZ, RZ, RZ ;  /* 0x000000ffff16a224 */ /* 0x000fe200078e00ff */
[----:B------:R-:W-:Y:S02]  /*1a70*/  @!P0 LOP3.LUT R27, R17, 0x7ff00000, RZ, 0xc0, !PT ;  /* 0x7ff00000111b8812 */ /* 0x000fe400078ec0ff */
[----:B------:R-:W-:-:S03]  /*1a80*/  @!P2 ISETP.GE.U32.AND P3, PT, R26, R23, PT ;  /* 0x000000171a00a20c */ /* 0x000fc60003f66070 */
[----:B------:R-:W-:Y:S01]  /*1a90*/  VIADD R30, R27, 0xffffffff ;  /* 0xffffffff1b1e7836 */ /* 0x000fe20000000000 */
[----:B------:R-:W-:-:S04]  /*1aa0*/  @!P2 SEL R23, R0, 0x63400000, !P3 ;  /* 0x634000000017a807 */ /* 0x000fc80005800000 */
[----:B------:R-:W-:Y:S01]  /*1ab0*/  @!P2 LOP3.LUT R23, R23, 0x80000000, R15, 0xf8, !PT ;  /* 0x800000001717a812 */ /* 0x000fe200078ef80f */
[----:B0-----:R-:W-:-:S03]  /*1ac0*/  DFMA R18, R20, -R16, 1 ;  /* 0x3ff000001412742b */ /* 0x001fc60000000810 */
[----:B------:R-:W-:-:S05]  /*1ad0*/  @!P2 LOP3.LUT R23, R23, 0x100000, RZ, 0xfc, !PT ;  /* 0x001000001717a812 */ /* 0x000fca00078efcff */
[----:B------:R-:W-:-:S08]  /*1ae0*/  DFMA R18, R18, R18, R18 ;  /* 0x000000121212722b */ /* 0x000fd00000000012 */
[----:B------:R-:W-:Y:S01]  /*1af0*/  DFMA R20, R20, R18, R20 ;  /* 0x000000121414722b */ /* 0x000fe20000000014 */
[----:B------:R-:W-:Y:S01]  /*1b00*/  SEL R19, R0, 0x63400000, !P1 ;  /* 0x6340000000137807 */ /* 0x000fe20004800000 */
[----:B------:R-:W-:-:S03]  /*1b10*/  IMAD.MOV.U32 R18, RZ, RZ, R14 ;  /* 0x000000ffff127224 */ /* 0x000fc600078e000e */
[----:B------:R-:W-:-:S03]  /*1b20*/  LOP3.LUT R19, R19, 0x800fffff, R15, 0xf8, !PT ;  /* 0x800fffff13137812 */ /* 0x000fc600078ef80f */
[----:B------:R-:W-:-:S03]  /*1b30*/  DFMA R24, R20, -R16, 1 ;  /* 0x3ff000001418742b */ /* 0x000fc60000000810 */
[----:B------:R-:W-:-:S05]  /*1b40*/  @!P2 DFMA R18, R18, 2, -R22 ;  /* 0x400000001212a82b */ /* 0x000fca0000000816 */
[----:B------:R-:W-:-:S05]  /*1b50*/  DFMA R24, R20, R24, R20 ;  /* 0x000000181418722b */ /* 0x000fca0000000014 */
[----:B------:R-:W-:-:S03]  /*1b60*/  @!P2 LOP3.LUT R29, R19, 0x7ff00000, RZ, 0xc0, !PT ;  /* 0x7ff00000131da812 */ /* 0x000fc600078ec0ff */
[----:B------:R-:W-:Y:S02]  /*1b70*/  DMUL R20, R24, R18 ;  /* 0x0000001218147228 */ /* 0x000fe40000000000 */
[----:B------:R-:W-:-:S05]  /*1b80*/  VIADD R22, R29, 0xffffffff ;  /* 0xffffffff1d167836 */ /* 0x000fca0000000000 */
[----:B------:R-:W-:Y:S01]  /*1b90*/  ISETP.GT.U32.AND P0, PT, R22, 0x7feffffe, PT ;  /* 0x7feffffe1600780c */ /* 0x000fe20003f04070 */
[----:B------:R-:W-:-:S03]  /*1ba0*/  DFMA R22, R20, -R16, R18 ;  /* 0x800000101416722b */ /* 0x000fc60000000012 */
[----:B------:R-:W-:-:S05]  /*1bb0*/  ISETP.GT.U32.OR P0, PT, R30, 0x7feffffe, P0 ;  /* 0x7feffffe1e00780c */ /* 0x000fca0000704470 */
[----:B------:R-:W-:-:S08]  /*1bc0*/  DFMA R22, R24, R22, R20 ;  /* 0x000000161816722b */ /* 0x000fd00000000014 */
[----:B------:R-:W-:Y:S05]  /*1bd0*/  @P0 BRA `(.L_x_92) ;  /* 0x00000000006c0947 */ /* 0x000fea0003800000 */
[----:B------:R-:W-:-:S04]  /*1be0*/  LOP3.LUT R15, R13, 0x7ff00000, RZ, 0xc0, !PT ;  /* 0x7ff000000d0f7812 */ /* 0x000fc800078ec0ff */
[CC--:B------:R-:W-:Y:S02]  /*1bf0*/  VIADDMNMX R14, R26.reuse, -R15.reuse, 0xb9600000, !PT ;  /* 0xb96000001a0e7446 */ /* 0x0c0fe4000780090f */
[----:B------:R-:W-:Y:S02]  /*1c00*/  ISETP.GE.U32.AND P0, PT, R26, R15, PT ;  /* 0x0000000f1a00720c */ /* 0x000fe40003f06070 */
[----:B------:R-:W-:Y:S02]  /*1c10*/  VIMNMX R14, PT, PT, R14, 0x46a00000, PT ;  /* 0x46a000000e0e7848 */ /* 0x000fe40003fe0100 */
[----:B------:R-:W-:-:S05]  /*1c20*/  SEL R15, R0, 0x63400000, !P0 ;  /* 0x63400000000f7807 */ /* 0x000fca0004000000 */
[----:B------:R-:W-:Y:S02]  /*1c30*/  IMAD.IADD R0, R14, 0x1, -R15 ;  /* 0x000000010e007824 */ /* 0x000fe400078e0a0f */
[----:B------:R-:W-:Y:S02]  /*1c40*/  IMAD.MOV.U32 R14, RZ, RZ, RZ ;  /* 0x000000ffff0e7224 */ /* 0x000fe400078e00ff */
        /* <DEDUP_REMOVED lines=10> */
[----:B------:R-:W-:Y:S01]  /*1cf0*/  IADD3 R17, PT, PT, -R0, RZ, RZ ;  /* 0x000000ff00117210 */ /* 0x000fe20007ffe1ff */
[----:B------:R-:W-:Y:S01]  /*1d00*/  IMAD.MOV.U32 R16, RZ, RZ, RZ ;  /* 0x000000ffff107224 */ /* 0x000fe200078e00ff */
        /* <DEDUP_REMOVED lines=8> */
.L_x_92:
        /* <DEDUP_REMOVED lines=16> */
.L_x_95:
[----:B------:R-:W-:Y:S01]  /*1e90*/  LOP3.LUT R21, R13, 0x80000, RZ, 0xfc, !PT ;  /* 0x000800000d157812 */ /* 0x000fe200078efcff */
[----:B------:R-:W-:Y:S01]  /*1ea0*/  IMAD.MOV.U32 R20, RZ, RZ, R12 ;  /* 0x000000ffff147224 */ /* 0x000fe200078e000c */
[----:B------:R-:W-:Y:S06]  /*1eb0*/  BRA `(.L_x_93) ;  /* 0x0000000000087947 */ /* 0x000fec0003800000 */
.L_x_94:
[----:B------:R-:W-:Y:S01]  /*1ec0*/  LOP3.LUT R21, R15, 0x80000, RZ, 0xfc, !PT ;  /* 0x000800000f157812 */ /* 0x000fe200078efcff */
[----:B------:R-:W-:-:S07]  /*1ed0*/  IMAD.MOV.U32 R20, RZ, RZ, R14 ;  /* 0x000000ffff147224 */ /* 0x000fce00078e000e */
.L_x_93:
[----:B------:R-:W-:Y:S05]  /*1ee0*/  BSYNC.RECONVERGENT B2 ;  /* 0x0000000000027941 */ /* 0x000fea0003800200 */
.L_x_91:
[----:B------:R-:W-:Y:S02]  /*1ef0*/  IMAD.MOV.U32 R29, RZ, RZ, 0x0 ;  /* 0x00000000ff1d7424 */ /* 0x000fe400078e00ff */
[----:B------:R-:W-:Y:S02]  /*1f00*/  IMAD.MOV.U32 R14, RZ, RZ, R20 ;  /* 0x000000ffff0e7224 */ /* 0x000fe400078e0014 */
[----:B------:R-:W-:Y:S01]  /*1f10*/  IMAD.MOV.U32 R15, RZ, RZ, R21 ;  /* 0x000000ffff0f7224 */ /* 0x000fe200078e0015 */
[----:B------:R-:W-:Y:S06]  /*1f20*/  RET.REL.NODEC R28 `(_Z8gca_initiiPdS_S_dS_ii) ;  /* 0xffffffe01c347950 */ /* 0x000fec0003c3ffff */
        .type           $_Z8gca_initiiPdS_S_dS_ii$__internal_accurate_pow,@function
        .size           $_Z8gca_initiiPdS_S_dS_ii$__internal_accurate_pow,(.L_x_205 - $_Z8gca_initiiPdS_S_dS_ii$__internal_accurate_pow)
$_Z8gca_initiiPdS_S_dS_ii$__internal_accurate_pow:
[----:B------:R-:W-:Y:S01]  /*1f30*/  ISETP.GT.U32.AND P0, PT, R33, 0xfffff, PT ;  /* 0x000fffff2100780c */ /* 0x000fe20003f04070 */
[----:B------:R-:W-:Y:S01]  /*1f40*/  IMAD.MOV.U32 R16, RZ, RZ, R33 ;  /* 0x000000ffff107224 */ /* 0x000fe200078e0021 */
[----:B------:R-:W-:Y:S01]  /*1f50*/  MOV R26, 0x41ad3b5a ;  /* 0x41ad3b5a001a7802 */ /* 0x000fe20000000f00 */
[----:B------:R-:W-:Y:S01]  /*1f60*/  IMAD.MOV.U32 R18, RZ, RZ, RZ ;  /* 0x000000ffff127224 */ /* 0x000fe200078e00ff */
[----:B------:R-:W-:Y:S01]  /*1f70*/  UMOV UR6, 0x7d2cafe2 ;  /* 0x7d2cafe200067882 */ /* 0x000fe20000000000 */
[----:B------:R-:W-:Y:S01]  /*1f80*/  IMAD.MOV.U32 R27, RZ, RZ, 0x3ed0f5d2 ;  /* 0x3ed0f5d2ff1b7424 */ /* 0x000fe200078e00ff */
[----:B------:R-:W-:Y:S01]  /*1f90*/  UMOV UR7, 0x3eb0f5ff ;  /* 0x3eb0f5ff00077882 */ /* 0x000fe20000000000 */
[----:B------:R-:W-:Y:S01]  /*1fa0*/  UMOV UR8, 0x3b39803f ;  /* 0x3b39803f00087882 */ /* 0x000fe20000000000 */
[----:B------:R-:W-:-:S05]  /*1fb0*/  UMOV UR9, 0x3c7abc9e ;  /* 0x3c7abc9e00097882 */ /* 0x000fca0000000000 */
[----:B------:R-:W-:-:S10]  /*1fc0*/  @!P0 DMUL R28, R32, 1.80143985094819840000e+16 ;  /* 0x43500000201c8828 */ /* 0x000fd40000000000 */
[----:B------:R-:W-:-:S05]  /*1fd0*/  @!P0 IMAD.MOV.U32 R16, RZ, RZ, R29 ;  /* 0x000000ffff108224 */ /* 0x000fca00078e001d */
[----:B------:R-:W-:-:S04]  /*1fe0*/  LOP3.LUT R16, R16, 0x800fffff, RZ, 0xc0, !PT ;  /* 0x800fffff10107812 */ /* 0x000fc800078ec0ff */
[----:B------:R-:W-:Y:S01]  /*1ff0*/  LOP3.LUT R17, R16, 0x3ff00000, RZ, 0xfc, !PT ;  /* 0x3ff0000010117812 */ /* 0x000fe200078efcff */
[----:B------:R-:W-:Y:S01]  /*2000*/  IMAD.MOV.U32 R16, RZ, RZ, R32 ;  /* 0x000000ffff107224 */ /* 0x000fe200078e0020 */
[----:B------:R-:W-:Y:S01]  /*2010*/  SHF.R.U32.HI R32, RZ, 0x14, R33 ;  /* 0x00000014ff207819 */ /* 0x000fe20000011621 */
[----:B------:R-:W-:Y:S01]  /*2020*/  @!P0 IMAD.MOV.U32 R16, RZ, RZ, R28 ;  /* 0x000000ffff108224 */ /* 0x000fe200078e001c */
[----:B------:R-:W-:Y:S02]  /*2030*/  ISETP.GE.U32.AND P1, PT, R17, 0x3ff6a09f, PT ;  /* 0x3ff6a09f1100780c */ /* 0x000fe40003f26070 */
[----:B------:R-:W-:-:S11]  /*2040*/  @!P0 LEA.HI R32, R29, 0xffffffca, RZ, 0xc ;  /* 0xffffffca1d208811 */ /* 0x000fd600078f60ff */
        /* <DEDUP_REMOVED lines=31> */
[----:B------:R-:W-:-:S05]  /*2240*/  DFMA R16, R16, -R20, R22 ;  /* 0x800000141010722b */ /* 0x000fca0000000016 */
[----:B------:R-:W-:-:S03]  /*2250*/  DFMA R22, R24, R26, UR6 ;  /* 0x0000000618167e2b */ /* 0x000fc6000800001a */
[----:B------:R-:W-:Y:S02]  /*2260*/  DMUL R18, R18, R16 ;  /* 0x0000001012127228 */ /* 0x000fe40000000000 */
[----:B------:R-:W-:-:S03]  /*2270*/  DMUL R16, R20, R20 ;  /* 0x0000001414107228 */ /* 0x000fc60000000000 */
[----:B------:R-:W-:Y:S01]  /*2280*/  DADD R30, -R22, UR6 ;  /* 0x00000006161e7e29 */ /* 0x000fe20008000100 */
[----:B------:R-:W-:Y:S01]  /*2290*/  UMOV UR6, 0xb9e7b0 ;  /* 0x00b9e7b000067882 */ /* 0x000fe20000000000 */
[----:B------:R-:W-:-:S03]  /*22a0*/  UMOV UR7, 0x3c46a4cb ;  /* 0x3c46a4cb00077882 */ /* 0x000fc60000000000 */
[----:B------:R-:W-:Y:S02]  /*22b0*/  VIADD R29, R19, 0x100000 ;  /* 0x00100000131d7836 */ /* 0x000fe40000000000 */
[----:B------:R-:W-:Y:S01]  /*22c0*/  IMAD.MOV.U32 R28, RZ, RZ, R18 ;  /* 0x000000ffff1c7224 */ /* 0x000fe200078e0012 */
[----:B------:R-:W-:Y:S02]  /*22d0*/  DFMA R24, R24, R26, R30 ;  /* 0x0000001a1818722b */ /* 0x000fe4000000001e */
[C---:B------:R-:W-:Y:S02]  /*22e0*/  DFMA R26, R20.reuse, R20, -R16 ;  /* 0x00000014141a722b */ /* 0x040fe40000000810 */
[----:B------:R-:W-:-:S06]  /*22f0*/  DMUL R30, R20, R16 ;  /* 0x00000010141e7228 */ /* 0x000fcc0000000000 */
[----:B------:R-:W-:Y:S02]  /*2300*/  DFMA R26, R20, R28, R26 ;  /* 0x0000001c141a722b */ /* 0x000fe4000000001a */
[----:B------:R-:W-:Y:S01]  /*2310*/  DADD R28, R24, -UR6 ;  /* 0x80000006181c7e29 */ /* 0x000fe20008000000 */
[----:B------:R-:W-:Y:S01]  /*2320*/  UMOV UR6, 0x80000000 ;  /* 0x8000000000067882 */ /* 0x000fe20000000000 */
[----:B------:R-:W-:Y:S01]  /*2330*/  DFMA R24, R20, R16, -R30 ;  /* 0x000000101418722b */ /* 0x000fe2000000081e */
[----:B------:R-:W-:-:S07]  /*2340*/  UMOV UR7, 0x43300000 ;  /* 0x4330000000077882 */ /* 0x000fce0000000000 */
[----:B------:R-:W-:Y:S02]  /*2350*/  DFMA R24, R18, R16, R24 ;  /* 0x000000101218722b */ /* 0x000fe40000000018 */
[----:B------:R-:W-:-:S06]  /*2360*/  DADD R16, R22, R28 ;  /* 0x0000000016107229 */ /* 0x000fcc000000001c */
[----:B------:R-:W-:Y:S02]  /*2370*/  DFMA R24, R20, R26, R24 ;  /* 0x0000001a1418722b */ /* 0x000fe40000000018 */
[----:B------:R-:W-:Y:S02]  /*2380*/  DADD R26, R22, -R16 ;  /* 0x00000000161a7229 */ /* 0x000fe40000000810 */
[----:B------:R-:W-:-:S06]  /*2390*/  DMUL R22, R16, R30 ;  /* 0x0000001e10167228 */ /* 0x000fcc0000000000 */
[----:B------:R-:W-:Y:S02]  /*23a0*/  DADD R28, R28, R26 ;  /* 0x000000001c1c7229 */ /* 0x000fe4000000001a */
[----:B------:R-:W-:-:S08]  /*23b0*/  DFMA R26, R16, R30, -R22 ;  /* 0x0000001e101a722b */ /* 0x000fd00000000816 */
[----:B------:R-:W-:-:S08]  /*23c0*/  DFMA R24, R16, R24, R26 ;  /* 0x000000181018722b */ /* 0x000fd0000000001a */
[----:B------:R-:W-:-:S08]  /*23d0*/  DFMA R28, R28, R30, R24 ;  /* 0x0000001e1c1c722b */ /* 0x000fd00000000018 */
[----:B------:R-:W-:-:S08]  /*23e0*/  DADD R24, R22, R28 ;  /* 0x0000000016187229 */ /* 0x000fd0000000001c */
[--C-:B------:R-:W-:Y:S02]  /*23f0*/  DADD R16, R20, R24.reuse ;  /* 0x0000000014107229 */ /* 0x100fe40000000018 */
[----:B------:R-:W-:-:S06]  /*2400*/  DADD R22, R22, -R24 ;  /* 0x0000000016167229 */ /* 0x000fcc0000000818 */
[----:B------:R-:W-:Y:S02]  /*2410*/  DADD R20, R20, -R16 ;  /* 0x0000000014147229 */ /* 0x000fe40000000810 */
[----:B------:R-:W-:-:S06]  /*2420*/  DADD R22, R28, R22 ;  /* 0x000000001c167229 */ /* 0x000fcc0000000016 */
[----:B------:R-:W-:-:S08]  /*2430*/  DADD R20, R24, R20 ;  /* 0x0000000018147229 */ /* 0x000fd00000000014 */
[----:B------:R-:W-:Y:S01]  /*2440*/  DADD R22, R22, R20 ;  /* 0x0000000016167229 */ /* 0x000fe20000000014 */
[C---:B------:R-:W-:Y:S02]  /*2450*/  VIADD R20, R32.reuse, 0xfffffc01 ;  /* 0xfffffc0120147836 */ /* 0x040fe40000000000 */
[----:B------:R-:W-:Y:S02]  /*2460*/  @P1 VIADD R20, R32, 0xfffffc02 ;  /* 0xfffffc0220141836 */ /* 0x000fe40000000000 */
[----:B------:R-:W-:-:S03]  /*2470*/  IMAD.MOV.U32 R21, RZ, RZ, 0x43300000 ;  /* 0x43300000ff157424 */ /* 0x000fc600078e00ff */
[----:B------:R-:W-:Y:S01]  /*2480*/  DADD R22, R18, R22 ;  /* 0x0000000012167229 */ /* 0x000fe20000000016 */
[----:B------:R-:W-:-:S06]  /*2490*/  LOP3.LUT R20, R20, 0x80000000, RZ, 0x3c, !PT ;  /* 0x8000000014147812 */ /* 0x000fcc00078e3cff */
        /* <DEDUP_REMOVED lines=15> */
[----:B------:R-:W-:Y:S01]  /*2590*/  DFMA R22, R22, 2, -R16 ;  /* 0x400000001616782b */ /* 0x000fe20000000810 */
[----:B------:R-:W-:Y:S02]  /*25a0*/  IMAD.MOV.U32 R20, RZ, RZ, 0x652b82fe ;  /* 0x652b82feff147424 */ /* 0x000fe400078e00ff */
[----:B------:R-:W-:-:S05]  /*25b0*/  IMAD.MOV.U32 R21, RZ, RZ, 0x3ff71547 ;  /* 0x3ff71547ff157424 */ /* 0x000fca00078e00ff */
[----:B------:R-:W-:-:S08]  /*25c0*/  DFMA R22, R18, 2, R22 ;  /* 0x400000001216782b */ /* 0x000fd00000000016 */
        /* <DEDUP_REMOVED lines=48> */
[----:B------:R-:W-:-:S04]  /*28d0*/  @!P1 LEA.HI R16, R20, R20, RZ, 0x1 ;  /* 0x0000001414109211 */ /* 0x000fc800078f08ff */
[----:B------:R-:W-:Y:S02]  /*28e0*/  @!P1 SHF.R.S32.HI R19, RZ, 0x1, R16 ;  /* 0x00000001ff139819 */ /* 0x000fe40000011410 */
[----:B------:R-:W-:-:S03]  /*28f0*/  FSEL R16, R26, RZ, P0 ;  /* 0x000000ff1a107208 */ /* 0x000fc60000000000 */
[----:B------:R-:W-:Y:S02]  /*2900*/  @!P1 IMAD.IADD R18, R20, 0x1, -R19 ;  /* 0x0000000114129824 */ /* 0x000fe400078e0a13 */
[----:B------:R-:W-:-:S03]  /*2910*/  @!P1 IMAD R25, R19, 0x100000, R25 ;  /* 0x0010000013199824 */ /* 0x000fc600078e0219 */
[----:B------:R-:W-:Y:S01]  /*2920*/  @!P1 LEA R19, R18, 0x3ff00000, 0x14 ;  /* 0x3ff0000012139811 */ /* 0x000fe200078ea0ff */
[----:B------:R-:W-:-:S06]  /*2930*/  @!P1 IMAD.MOV.U32 R18, RZ, RZ, RZ ;  /* 0x000000ffff129224 */ /* 0x000fcc00078e00ff */
[----:B------:R-:W-:-:S11]  /*2940*/  @!P1 DMUL R16, R24, R18 ;  /* 0x0000001218109228 */ /* 0x000fd60000000000 */
.L_x_96:
[----:B------:R-:W-:Y:S01]  /*2950*/  DFMA R22, R22, R16, R16 ;  /* 0x000000101616722b */ /* 0x000fe20000000010 */
[----:B------:R-:W-:Y:S01]  /*2960*/  IMAD.MOV.U32 R20, RZ, RZ, R0 ;  /* 0x000000ffff147224 */ /* 0x000fe200078e0000 */
[----:B------:R-:W-:Y:S01]  /*2970*/  DSETP.NEU.AND P0, PT, |R16|, +INF , PT ;  /* 0x7ff000001000742a */ /* 0x000fe20003f0d200 */
[----:B------:R-:W-:-:S07]  /*2980*/  IMAD.MOV.U32 R21, RZ, RZ, 0x0 ;  /* 0x00000000ff157424 */ /* 0x000fce00078e00ff */
[----:B------:R-:W-:Y:S02]  /*2990*/  FSEL R18, R16, R22, !P0 ;  /* 0x0000001610127208 */ /* 0x000fe40004000000 */
[----:B------:R-:W-:Y:S01]  /*29a0*/  FSEL R16, R17, R23, !P0 ;  /* 0x0000001711107208 */ /* 0x000fe20004000000 */
[----:B------:R-:W-:Y:S06]  /*29b0*/  RET.REL.NODEC R20 `(_Z8gca_initiiPdS_S_dS_ii) ;  /* 0xffffffd414907950 */ /* 0x000fec0003c3ffff */
.L_x_97:
        /* <DEDUP_REMOVED lines=12> */
.L_x_205:


//--------------------- .text._Z9gfa_sliceiiiiPdS_S_S_S_PidS_ --------------------------
	.section	.text._Z9gfa_sliceiiiiPdS_S_S_S_PidS_,"ax",@progbits
	.align	128
        .global         _Z9gfa_sliceiiiiPdS_S_S_S_PidS_
        .type           _Z9gfa_sliceiiiiPdS_S_S_S_PidS_,@function
        .size           _Z9gfa_sliceiiiiPdS_S_S_S_PidS_,(.L_x_208 - _Z9gfa_sliceiiiiPdS_S_S_S_PidS_)
        .other          _Z9gfa_sliceiiiiPdS_S_S_S_PidS_,@"STO_CUDA_ENTRY STV_DEFAULT"
_Z9gfa_sliceiiiiPdS_S_S_S_PidS_:
.text._Z9gfa_sliceiiiiPdS_S_S_S_PidS_:
[----:B------:R-:W-:Y:S08]  /*0000*/  LDC R1, c[0x0][0x37c] ;  /* 0x0000df00ff017b82 */ /* 0x000ff00000000800 */
[----:B------:R-:W0:Y:S01]  /*0010*/  LDC R9, c[0x0][0x38c] ;  /* 0x0000e300ff097b82 */ /* 0x000e220000000800 */
[----:B------:R-:W1:Y:S07]  /*0020*/  S2R R5, SR_TID.X ;  /* 0x0000000000057919 */ /* 0x000e6e0000002100 */
[----:B------:R-:W1:Y:S08]  /*0030*/  S2UR UR4, SR_CTAID.X ;  /* 0x00000000000479c3 */ /* 0x000e700000002500 */
[----:B------:R-:W1:Y:S01]  /*0040*/  LDC R4, c[0x0][0x360] ;  /* 0x0000d800ff047b82 */ /* 0x000e620000000800 */
[----:B0-----:R-:W-:-:S07]  /*0050*/  IABS R7, R9 ;  /* 0x0000000900077213 */ /* 0x001fce0000000000 */
[----:B------:R-:W0:Y:S01]  /*0060*/  LDC.64 R12, c[0x0][0x3b8] ;  /* 0x0000ee00ff0c7b82 */ /* 0x000e220000000a00 */
[----:B------:R-:W2:Y:S01]  /*0070*/  I2F.RP R0, R7 ;  /* 0x0000000700007306 */ /* 0x000ea20000209400 */
[----:B-1----:R-:W-:-:S07]  /*0080*/  IMAD R4, R4, UR4, R5 ;  /* 0x0000000404047c24 */ /* 0x002fce000f8e0205 */
[----:B--2---:R-:W1:Y:S02]  /*0090*/  MUFU.RCP R0, R0 ;  /* 0x0000000000007308 */ /* 0x004e640000001000 */
[----:B-1----:R-:W-:-:S06]  /*00a0*/  VIADD R2, R0, 0xffffffe ;  /* 0x0ffffffe00027836 */ /* 0x002fcc0000000000 */
[----:B------:R1:W2:Y:S02]  /*00b0*/  F2I.FTZ.U32.TRUNC.NTZ R3, R2 ;  /* 0x0000000200037305 */ /* 0x0002a4000021f000 */
[----:B-1----:R-:W-:Y:S02]  /*00c0*/  IMAD.MOV.U32 R2, RZ, RZ, RZ ;  /* 0x000000ffff027224 */ /* 0x002fe400078e00ff */
[----:B--2---:R-:W-:-:S04]  /*00d0*/  IMAD.MOV R6, RZ, RZ, -R3 ;  /* 0x000000ffff067224 */ /* 0x004fc800078e0a03 */
[----:B------:R-:W-:Y:S01]  /*00e0*/  IMAD R5, R6, R7, RZ ;  /* 0x0000000706057224 */ /* 0x000fe200078e02ff */
[----:B------:R-:W-:-:S03]  /*00f0*/  IABS R6, R4 ;  /* 0x0000000400067213 */ /* 0x000fc60000000000 */
[----:B------:R-:W-:-:S06]  /*0100*/  IMAD.HI.U32 R3, R3, R5, R2 ;  /* 0x0000000503037227 */ /* 0x000fcc00078e0002 */
[----:B------:R-:W-:-:S04]  /*0110*/  IMAD.HI.U32 R0, R3, R6, RZ ;  /* 0x0000000603007227 */ /* 0x000fc800078e00ff */
[----:B------:R-:W-:-:S04]  /*0120*/  IMAD.MOV R3, RZ, RZ, -R0 ;  /* 0x000000ffff037224 */ /* 0x000fc800078e0a00 */
[----:B------:R-:W-:-:S05]  /*0130*/  IMAD R2, R7, R3, R6 ;  /* 0x0000000307027224 */ /* 0x000fca00078e0206 */
[----:B------:R-:W-:-:S13]  /*0140*/  ISETP.GT.U32.AND P1, PT, R7, R2, PT ;  /* 0x000000020700720c */ /* 0x000fda0003f24070 */
[----:B------:R-:W-:Y:S02]  /*0150*/  @!P1 IMAD.IADD R2, R2, 0x1, -R7 ;  /* 0x0000000102029824 */ /* 0x000fe400078e0a07 */
[----:B------:R-:W-:Y:S01]  /*0160*/  @!P1 VIADD R0, R0, 0x1 ;  /* 0x0000000100009836 */ /* 0x000fe20000000000 */
[----:B------:R-:W-:Y:S02]  /*0170*/  ISETP.NE.AND P1, PT, R9, RZ, PT ;  /* 0x000000ff0900720c */ /* 0x000fe40003f25270 */
[----:B------:R-:W-:Y:S02]  /*0180*/  ISETP.GE.U32.AND P0, PT, R2, R7, PT ;  /* 0x000000070200720c */ /* 0x000fe40003f06070 */
[----:B------:R-:W1:Y:S01]  /*0190*/  LDC.64 R6, c[0x0][0x380] ;  /* 0x0000e000ff067b82 */ /* 0x000e620000000a00 */
[----:B------:R-:W-:-:S04]  /*01a0*/  LOP3.LUT R2, R4, R9, RZ, 0x3c, !PT ;  /* 0x0000000904027212 */ /* 0x000fc800078e3cff */
[----:B------:R-:W-:-:S06]  /*01b0*/  ISETP.GE.AND P2, PT, R2, RZ, PT ;  /* 0x000000ff0200720c */ /* 0x000fcc0003f46270 */
[----:B------:R-:W-:-:S07]  /*01c0*/  @P0 VIADD R0, R0, 0x1 ;  /* 0x0000000100000836 */ /* 0x000fce0000000000 */
[----:B------:R-:W-:Y:S01]  /*01d0*/  @!P2 IMAD.MOV R0, RZ, RZ, -R0 ;  /* 0x000000ffff00a224 */ /* 0x000fe200078e0a00 */
[----:B------:R-:W-:-:S04]  /*01e0*/  @!P1 LOP3.LUT R0, RZ, R9, RZ, 0x33, !PT ;  /* 0x00000009ff009212 */ /* 0x000fc800078e33ff */
[----:B-1----:R-:W-:-:S04]  /*01f0*/  ISETP.GE.AND P0, PT, R0, R7, PT ;  /* 0x000000070000720c */ /* 0x002fc80003f06270 */
[----:B------:R-:W-:-:S13]  /*0200*/  ISETP.LT.OR P0, PT, R9, RZ, P0 ;  /* 0x000000ff0900720c */ /* 0x000fda0000701670 */
[----:B0-----:R-:W-:Y:S05]  /*0210*/  @P0 EXIT ;  /* 0x000000000000094d */ /* 0x001fea0003800000 */
[----:B------:R-:W0:Y:S01]  /*0220*/  LDCU.64 UR6, c[0x0][0x358] ;  /* 0x00006b00ff0677ac */ /* 0x000e220008000a00 */
[----:B------:R-:W-:-:S05]  /*0230*/  LEA R3, R6, 0xfffffffe, 0x1 ;  /* 0xfffffffe06037811 */ /* 0x000fca00078e08ff */
[----:B------:R-:W-:-:S05]  /*0240*/  IMAD.WIDE R12, R3, 0x4, R12 ;  /* 0x00000004030c7825 */ /* 0x000fca00078e020c */
[----:B0-----:R-:W2:Y:S04]  /*0250*/  LDG.E R2, desc[UR6][R12.64] ;  /* 0x000000060c027981 */ /* 0x001ea8000c1e1900 */
[----:B------:R-:W2:Y:S01]  /*0260*/  LDG.E R5, desc[UR6][R12.64+0x4] ;  /* 0x000004060c057981 */ /* 0x000ea2000c1e1900 */
[----:B------:R-:W-:Y:S02]  /*0270*/  IADD3 R3, PT, PT, -R0, RZ, RZ ;  /* 0x000000ff00037210 */ /* 0x000fe40007ffe1ff */
[----:B------:R-:W-:-:S03]  /*0280*/  ISETP.GE.AND P0, PT, R7, 0x1, PT ;  /* 0x000000010700780c */ /* 0x000fc60003f06270 */
[----:B------:R-:W-:Y:S02]  /*0290*/  IMAD R3, R9, R3, R4 ;  /* 0x0000000309037224 */ /* 0x000fe400078e0204 */
[----:B--2---:R-:W-:-:S05]  /*02a0*/  IMAD.IADD R4, R5, 0x1, -R2 ;  /* 0x0000000105047824 */ /* 0x004fca00078e0a02 */
[----:B------:R-:W-:-:S13]  /*02b0*/  ISETP.GT.OR P0, PT, R3, R4, !P0 ;  /* 0x000000040300720c */ /* 0x000fda0004704670 */
[----:B------:R-:W-:Y:S05]  /*02c0*/  @P0 EXIT ;  /* 0x000000000000094d */ /* 0x000fea0003800000 */
[----:B------:R0:W5:Y:S01]  /*02d0*/  LDG.E R5, desc[UR6][R12.64+-0x4] ;  /* 0xfffffc060c057981 */ /* 0x000162000c1e1900 */
[----:B------:R-:W1:Y:S03]  /*02e0*/  LDC R14, c[0x0][0x3c4] ;  /* 0x0000f100ff0e7b82 */ /* 0x000e660000000800 */
[----:B------:R0:W5:Y:S01]  /*02f0*/  LDG.E R4, desc[UR6][R12.64+-0x8] ;  /* 0xfffff8060c047981 */ /* 0x000162000c1e1900 */
[----:B------:R-:W-:-:S04]  /*0300*/  IMAD.IADD R2, R3, 0x1, R2 ;  /* 0x0000000103027824 */ /* 0x000fc800078e0202 */
[----:B------:R-:W2:Y:S01]  /*0310*/  LDC.64 R10, c[0x0][0x3c0] ;  /* 0x0000f000ff0a7b82 */ /* 0x000ea20000000a00 */
        /* <DEDUP_REMOVED lines=8> */
[----:B0-----:R-:W-:Y:S10]  /*03a0*/  @P0 BRA `(.L_x_98) ;  /* 0x0000000000100947 */ /* 0x001ff40003800000 */
[----:B------:R-:W-:Y:S02]  /*03b0*/  LOP3.LUT R6, R14, 0x7fffffff, RZ, 0xc0, !PT ;  /* 0x7fffffff0e067812 */ /* 0x000fe400078ec0ff */
[----:B------:R-:W-:-:S03]  /*03c0*/  MOV R16, 0x3f0 ;  /* 0x000003f000107802 */ /* 0x000fc60000000f00 */
[----:B------:R-:W-:-:S07]  /*03d0*/  VIADD R11, R6, 0xfff00000 ;  /* 0xfff00000060b7836 */ /* 0x000fce0000000000 */
[----:B-----5:R-:W-:Y:S05]  /*03e0*/  CALL.REL.NOINC `($__internal_5_$__cuda_sm20_dblrcp_rn_slowpath_v3) ;  /* 0x0000003400087944 */ /* 0x020fea0003c00000 */
.L_x_98:
[----:B------:R-:W0:Y:S01]  /*03f0*/  LDC.64 R6, c[0x0][0x3c0] ;  /* 0x0000f000ff067b82 */ /* 0x000e220000000a00 */
[----:B------:R-:W1:Y:S01]  /*0400*/  LDCU UR8, c[0x0][0x38c] ;  /* 0x00007180ff0877ac */ /* 0x000e620008000800 */
[----:B------:R-:W-:Y:S01]  /*0410*/  UMOV UR4, 0x3365de00 ;  /* 0x3365de0000047882 */ /* 0x000fe20000000000 */
[----:B------:R-:W-:-:S05]  /*0420*/  UMOV UR5, 0x3fd98845 ;  /* 0x3fd9884500057882 */ /* 0x000fca0000000000 */
[----:B------:R-:W2:Y:S01]  /*0430*/  LDC.64 R8, c[0x0][0x3a0] ;  /* 0x0000e800ff087b82 */ /* 0x000ea20000000a00 */
[----:B------:R-:W-:Y:S01]  /*0440*/  DMUL R10, R10, UR4 ;  /* 0x000000040a0a7c28 */ /* 0x000fe20008000000 */
[----:B------:R-:W-:Y:S01]  /*0450*/  UMOV UR4, URZ ;  /* 0x000000ff00047c82 */ /* 0x000fe20008000000 */
[----:B-1----:R-:W-:Y:S02]  /*0460*/  IMAD R15, R0, UR8, R3 ;  /* 0x00000008000f7c24 */ /* 0x002fe4000f8e0203 */
[----:B-----5:R-:W-:Y:S01]  /*0470*/  IMAD.IADD R3, R5, 0x1, -R4 ;  /* 0x0000000105037824 */ /* 0x020fe200078e0a04 */
[----:B0-----:R-:W-:Y:S01]  /*0480*/  DADD R6, R6, 2 ;  /* 0x4000000006067429 */ /* 0x001fe20000000000 */
[----:B--2---:R-:W-:-:S09]  /*0490*/  IMAD.WIDE R8, R15, 0x8, R8 ;  /* 0x000000080f087825 */ /* 0x004fd200078e0208 */
[----:B------:R-:W-:-:S07]  /*04a0*/  LOP3.LUT R4, R7, 0x7ff00000, RZ, 0xc0, !PT ;  /* 0x7ff0000007047812 */ /* 0x000fce00078ec0ff */
.L_x_139:
[----:B0-----:R-:W0:Y:S08]  /*04b0*/  LDC R5, c[0x0][0x384] ;  /* 0x0000e100ff057b82 */ /* 0x001e300000000800 */
[----:B------:R-:W1:Y:S01]  /*04c0*/  LDC.64 R6, c[0x0][0x3a8] ;  /* 0x0000ea00ff067b82 */ /* 0x000e620000000a00 */
[----:B0-----:R-:W-:-:S04]  /*04d0*/  IMAD R5, R5, UR4, R0 ;  /* 0x0000000405057c24 */ /* 0x001fc8000f8e0200 */
[----:B-1----:R-:W-:-:S03]  /*04e0*/  IMAD.WIDE R6, R5, 0x8, R6 ;  /* 0x0000000805067825 */ /* 0x002fc600078e0206 */
[----:B------:R-:W0:Y:S02]  /*04f0*/  LDC R5, c[0x0][0x388] ;  /* 0x0000e200ff057b82 */ /* 0x000e240000000800 */
[----:B------:R-:W2:Y:S01]  /*0500*/  LDG.E.64 R14, desc[UR6][R6.64] ;  /* 0x00000006060e7981 */ /* 0x000ea2000c1e1b00 */
[----:B------:R-:W-:Y:S01]  /*0510*/  BSSY.RECONVERGENT B1, `(.L_x_99) ;  /* 0x000032a000017945 */ /* 0x000fe20003800200 */
[----:B0-----:R-:W-:-:S13]  /*0520*/  ISETP.GE.AND P0, PT, R5, 0x1, PT ;  /* 0x000000010500780c */ /* 0x001fda0003f06270 */
[----:B--2---:R-:W-:-:S14]  /*0530*/  DSETP.EQ.OR P0, PT, R14, RZ, !P0 ;  /* 0x000000ff0e00722a */ /* 0x004fdc0004702400 */
[----:B------:R-:W-:Y:S05]  /*0540*/  @P0 BRA `(.L_x_100) ;  /* 0x0000003000980947 */ /* 0x000fea0003800000 */
[----:B------:R-:W-:-:S07]  /*0550*/  IMAD.MOV.U32 R5, RZ, RZ, RZ ;  /* 0x000000ffff057224 */ /* 0x000fce00078e00ff */
.L_x_138:
[----:B0-----:R-:W2:Y:S01]  /*0560*/  LDG.E R14, desc[UR6][R12.64+-0x8] ;  /* 0xfffff8060c0e7981 */ /* 0x001ea2000c1e1900 */
[----:B------:R-:W-:Y:S01]  /*0570*/  IMAD.IADD R57, R2, 0x1, -R5 ;  /* 0x0000000102397824 */ /* 0x000fe200078e0a05 */
[----:B------:R-:W-:Y:S01]  /*0580*/  BSSY.RECONVERGENT B0, `(.L_x_101) ;  /* 0x000031e000007945 */ /* 0x000fe20003800200 */
[----:B--2---:R-:W-:-:S05]  /*0590*/  LOP3.LUT R14, RZ, R14, RZ, 0x33, !PT ;  /* 0x0000000eff0e7212 */ /* 0x004fca00078e33ff */
[----:B------:R-:W-:-:S05]  /*05a0*/  IMAD.IADD R56, R57, 0x1, R14 ;  /* 0x0000000139387824 */ /* 0x000fca00078e020e */
[----:B------:R-:W-:-:S04]  /*05b0*/  ISETP.GT.AND P0, PT, R56, R3, PT ;  /* 0x000000033800720c */ /* 0x000fc80003f04270 */
[----:B------:R-:W-:-:S13]  /*05c0*/  ISETP.LT.OR P0, PT, R56, RZ, P0 ;  /* 0x000000ff3800720c */ /* 0x000fda0000701670 */
[----:B------:R-:W-:Y:S05]  /*05d0*/  @P0 BRA `(.L_x_102) ;  /* 0x0000003000600947 */ /* 0x000fea0003800000 */
[----:B------:R-:W2:Y:S01]  /*05e0*/  LDG.E.64 R14, desc[UR6][R6.64] ;  /* 0x00000006060e7981 */ /* 0x000ea2000c1e1b00 */
[----:B------:R-:W-:Y:S01]  /*05f0*/  BSSY.RECONVERGENT B2, `(.L_x_103) ;  /* 0x0000056000027945 */ /* 0x000fe20003800200 */
[----:B------:R-:W-:Y:S01]  /*0600*/  MOV R16, 0x0 ;  /* 0x0000000000107802 */ /* 0x000fe20000000f00 */
[----:B------:R-:W-:Y:S01]  /*0610*/  IMAD.MOV.U32 R17, RZ, RZ, -0x100000 ;  /* 0xfff00000ff117424 */ /* 0x000fe200078e00ff */
        /* <DEDUP_REMOVED lines=8> */
[----:B------:R-:W-:Y:S02]  /*06a0*/  @!P0 IMAD.MOV.U32 R26, RZ, RZ, R15 ;  /* 0x000000ffff1a8224 */ /* 0x000fe400078e000f */
[----:B------:R-:W-:Y:S02]  /*06b0*/  @!P0 IMAD.MOV.U32 R20, RZ, RZ, R14 ;  /* 0x000000ffff148224 */ /* 0x000fe400078e000e */
        /* <DEDUP_REMOVED lines=15> */
[----:B------:R-:W-:Y:S01]  /*07b0*/  @P0 IADD3 R15, PT, PT, R21, -0x100000, RZ ;  /* 0xfff00000150f0810 */ /* 0x000fe20007ffe0ff */
[----:B------:R-:W-:-:S04]  /*07c0*/  @P0 VIADD R26, R26, 0x1 ;  /* 0x000000011a1a0836 */ /* 0x000fc80000000000 */
[----:B------:R-:W-:Y:S01]  /*07d0*/  @P0 IMAD.MOV.U32 R21, RZ, RZ, R15 ;  /* 0x000000ffff150224 */ /* 0x000fe200078e000f */
[----:B------:R-:W-:-:S05]  /*07e0*/  LOP3.LUT R26, R26, 0x80000000, RZ, 0x3c, !PT ;  /* 0x800000001a1a7812 */ /* 0x000fca00078e3cff */
        /* <DEDUP_REMOVED lines=48> */
.L_x_105:
[----:B------:R-:W-:Y:S01]  /*0af0*/  IMAD.MOV.U32 R16, RZ, RZ, 0x0 ;  /* 0x00000000ff107424 */ /* 0x000fe200078e00ff */
[----:B------:R-:W-:Y:S02]  /*0b00*/  MOV R17, 0x7ff00000 ;  /* 0x7ff0000000117802 */ /* 0x000fe40000000f00 */
[----:B------:R-:W-:-:S04]  /*0b10*/  LOP3.LUT P0, RZ, R15, 0x7fffffff, RZ, 0xc0, !PT ;  /* 0x7fffffff0fff7812 */ /* 0x000fc8000780c0ff */
[----:B------:R-:W-:-:S10]  /*0b20*/  DFMA R16, R14, R16, +INF ;  /* 0x7ff000000e10742b */ /* 0x000fd40000000010 */
[----:B------:R-:W-:Y:S02]  /*0b30*/  FSEL R16, R16, RZ, P0 ;  /* 0x000000ff10107208 */ /* 0x000fe40000000000 */
[----:B------:R-:W-:-:S07]  /*0b40*/  FSEL R17, R17, -QNAN , P0 ;  /* 0xfff0000011117808 */ /* 0x000fce0000000000 */
.L_x_104:
[----:B------:R-:W-:Y:S05]  /*0b50*/  BSYNC.RECONVERGENT B2 ;  /* 0x0000000000027941 */ /* 0x000fea0003800200 */
.L_x_103:
[----:B------:R-:W0:Y:S02]  /*0b60*/  LDC.64 R14, c[0x0][0x3b0] ;  /* 0x0000ec00ff0e7b82 */ /* 0x000e240000000a00 */
[----:B0-----:R-:W-:-:S06]  /*0b70*/  IMAD.WIDE.U32 R14, R5, 0x8, R14 ;  /* 0x00000008050e7825 */ /* 0x001fcc00078e000e */
[----:B------:R-:W2:Y:S01]  /*0b80*/  LDG.E.64 R14, desc[UR6][R14.64] ;  /* 0x000000060e0e7981 */ /* 0x000ea2000c1e1b00 */
[----:B------:R-:W-:Y:S02]  /*0b90*/  IMAD.MOV.U32 R18, RZ, RZ, 0x0 ;  /* 0x00000000ff127424 */ /* 0x000fe400078e00ff */
        /* <DEDUP_REMOVED lines=8> */
[----:B------:R-:W-:-:S09]  /*0c20*/  @!P0 MOV R29, 0xfffffbcb ;  /* 0xfffffbcb001d8802 */ /* 0x000fd20000000f00 */
        /* <DEDUP_REMOVED lines=69> */
.L_x_107:
[----:B------:R-:W-:Y:S01]  /*1080*/  IMAD.MOV.U32 R18, RZ, RZ, 0x0 ;  /* 0x00000000ff127424 */ /* 0x000fe200078e00ff */
[----:B------:R-:W-:Y:S01]  /*1090*/  LOP3.LUT P0, RZ, R15, 0x7fffffff, RZ, 0xc0, !PT ;  /* 0x7fffffff0fff7812 */ /* 0x000fe2000780c0ff */
[----:B------:R-:W-:-:S06]  /*10a0*/  IMAD.MOV.U32 R19, RZ, RZ, 0x7ff00000 ;  /* 0x7ff00000ff137424 */ /* 0x000fcc00078e00ff */
[----:B------:R-:W-:-:S10]  /*10b0*/  DFMA R18, R14, R18, +INF ;  /* 0x7ff000000e12742b */ /* 0x000fd40000000012 */
[----:B------:R-:W-:Y:S02]  /*10c0*/  FSEL R18, R18, RZ, P0 ;  /* 0x000000ff12127208 */ /* 0x000fe40000000000 */
[----:B------:R-:W-:-:S07]  /*10d0*/  FSEL R19, R19, -QNAN , P0 ;  /* 0xfff0000013137808 */ /* 0x000fce0000000000 */
.L_x_106:
[----:B------:R-:W0:Y:S08]  /*10e0*/  LDC.64 R14, c[0x0][0x3c8] ;  /* 0x0000f200ff0e7b82 */ /* 0x000e300000000a00 */
[----:B------:R-:W1:Y:S01]  /*10f0*/  LDC.64 R20, c[0x0][0x3c0] ;  /* 0x0000f000ff147b82 */ /* 0x000e620000000a00 */
[----:B0-----:R-:W-:-:S06]  /*1100*/  IMAD.WIDE R14, R0, 0x8, R14 ;  /* 0x00000008000e7825 */ /* 0x001fcc00078e020e */
[----:B------:R-:W5:Y:S01]  /*1110*/  LDG.E.64 R14, desc[UR6][R14.64] ;  /* 0x000000060e0e7981 */ /* 0x000f62000c1e1b00 */
[----:B------:R-:W-:Y:S01]  /*1120*/  DSETP.NEU.AND P5, PT, R16, -INF , PT ;  /* 0xfff000001000742a */ /* 0x000fe20003fad000 */
[----:B------:R-:W-:Y:S01]  /*1130*/  BSSY.RECONVERGENT B2, `(.L_x_108) ;  /* 0x0000010000027945 */ /* 0x000fe20003800200 */
[C---:B------:R-:W-:Y:S01]  /*1140*/  DADD R16, R18.reuse, R16 ;  /* 0x0000000012107229 */ /* 0x040fe20000000010 */
[----:B------:R-:W-:Y:S01]  /*1150*/  ISETP.NE.AND P4, PT, R4, 0x7ff00000, PT ;  /* 0x7ff000000400780c */ /* 0x000fe20003f85270 */
[----:B-1----:R-:W-:Y:S02]  /*1160*/  DADD R22, -RZ, |R20| ;  /* 0x00000000ff167229 */ /* 0x002fe40000000514 */
[----:B------:R-:W-:Y:S02]  /*1170*/  DSETP.NEU.AND P6, PT, R18, -INF , PT ;  /* 0xfff000001200742a */ /* 0x000fe40003fcd000 */
[C---:B------:R-:W-:Y:S02]  /*1180*/  DSETP.NEU.AND P0, PT, R20.reuse, 1, PT ;  /* 0x3ff000001400742a */ /* 0x040fe40003f0d000 */
[----:B------:R-:W-:-:S02]  /*1190*/  DSETP.NEU.AND P1, PT, |R20|, +INF , PT ;  /* 0x7ff000001400742a */ /* 0x000fc40003f2d200 */
[----:B------:R-:W-:Y:S01]  /*11a0*/  FSEL R16, R16, RZ, P6 ;  /* 0x000000ff10107208 */ /* 0x000fe20003000000 */
[C---:B------:R-:W-:Y:S01]  /*11b0*/  DSETP.NAN.AND P2, PT, R20.reuse, R20, PT ;  /* 0x000000141400722a */ /* 0x040fe20003f48000 */
[----:B------:R-:W-:Y:S01]  /*11c0*/  FSEL R17, R17, -QNAN , P6 ;  /* 0xfff0000011117808 */ /* 0x000fe20003000000 */
[----:B------:R-:W-:Y:S01]  /*11d0*/  DSETP.NEU.AND P3, PT, R20, RZ, PT ;  /* 0x000000ff1400722a */ /* 0x000fe20003f6d000 */
[----:B------:R-:W-:Y:S01]  /*11e0*/  IMAD.MOV.U32 R26, RZ, RZ, R22 ;  /* 0x000000ffff1a7224 */ /* 0x000fe200078e0016 */
[----:B------:R-:W-:Y:S02]  /*11f0*/  FSEL R16, R16, RZ, P5 ;  /* 0x000000ff10107208 */ /* 0x000fe40002800000 */
[----:B------:R-:W-:Y:S02]  /*1200*/  FSEL R17, R17, -QNAN , P5 ;  /* 0xfff0000011117808 */ /* 0x000fe40002800000 */
[----:B------:R-:W-:-:S08]  /*1210*/  MOV R22, 0x1230 ;  /* 0x0000123000167802 */ /* 0x000fd00000000f00 */
[----:B-----5:R-:W-:Y:S05]  /*1220*/  CALL.REL.NOINC `($_Z9gfa_sliceiiiiPdS_S_S_S_PidS_$__internal_accurate_pow) ;  /* 0x0000002c00987944 */ /* 0x020fea0003c00000 */
[----:B------:R-:W-:Y:S05]  /*1230*/  BSYNC.RECONVERGENT B2 ;  /* 0x0000000000027941 */ /* 0x000fea0003800200 */
.L_x_108:
        /* <DEDUP_REMOVED lines=9> */
[----:B------:R-:W-:Y:S02]  /*12d0*/  IMAD.MOV.U32 R18, RZ, RZ, R21 ;  /* 0x000000ffff127224 */ /* 0x000fe400078e0015 */
[----:B------:R-:W-:-:S06]  /*12e0*/  IMAD.MOV.U32 R19, RZ, RZ, R29 ;  /* 0x000000ffff137224 */ /* 0x000fcc00078e001d */
[----:B------:R-:W-:-:S10]  /*12f0*/  DADD R18, R18, R18 ;  /* 0x0000000012127229 */ /* 0x000fd40000000012 */
[----:B------:R-:W-:Y:S02]  /*1300*/  FSEL R18, R18, RZ, P0 ;  /* 0x000000ff12127208 */ /* 0x000fe40000000000 */
[----:B------:R-:W-:-:S07]  /*1310*/  FSEL R19, R19, 2, P0 ;  /* 0x4000000013137808 */ /* 0x000fce0000000000 */
.L_x_120:
        /* <DEDUP_REMOVED lines=10> */
[----:B------:R-:W-:Y:S05]  /*13c0*/  CALL.REL.NOINC `($_Z9gfa_sliceiiiiPdS_S_S_S_PidS_$__internal_accurate_pow) ;  /* 0x0000002c00307944 */ /* 0x000fea0003c00000 */
[----:B------:R-:W-:Y:S05]  /*13d0*/  BSYNC.RECONVERGENT B3 ;  /* 0x0000000000037941 */ /* 0x000fea0003800200 */
.L_x_110:
[----:B------:R-:W0:Y:S01]  /*13e0*/  MUFU.RCP64H R25, R19 ;  /* 0x0000001300197308 */ /* 0x000e220000001800 */
[C---:B------:R-:W-:Y:S01]  /*13f0*/  DADD R22, R20.reuse, 2 ;  /* 0x4000000014167429 */ /* 0x040fe20000000000 */
[----:B------:R-:W-:Y:S01]  /*1400*/  MOV R24, 0x1 ;  /* 0x0000000100187802 */ /* 0x000fe20000000f00 */
        /* <DEDUP_REMOVED lines=16> */
.L_x_112:
[----:B------:R-:W-:Y:S05]  /*1510*/  BSYNC.RECONVERGENT B3 ;  /* 0x0000000000037941 */ /* 0x000fea0003800200 */
.L_x_111:
        /* <DEDUP_REMOVED lines=17> */
[----:B------:R-:W-:Y:S05]  /*1630*/  CALL.REL.NOINC `($__internal_6_$__cuda_sm20_div_rn_f64_full) ;  /* 0x0000002400247944 */ /* 0x000fea0003c00000 */
.L_x_114:
[----:B------:R-:W-:Y:S05]  /*1640*/  BSYNC.RECONVERGENT B3 ;  /* 0x0000000000037941 */ /* 0x000fea0003800200 */
.L_x_113:
        /* <DEDUP_REMOVED lines=13> */
[----:B------:R-:W-:Y:S01]  /*1720*/  DADD R50, R46, -6.75539944105574400000e+15 ;  /* 0xc33800002e327429 */ /* 0x000fe20000000000 */
[----:B------:R-:W-:Y:S02]  /*1730*/  IMAD.MOV.U32 R44, RZ, RZ, 0xb ;  /* 0x0000000bff2c7424 */ /* 0x000fe400078e00ff */
[----:B------:R-:W-:-:S05]  /*1740*/  IMAD.MOV.U32 R45, RZ, RZ, 0x3fe00000 ;  /* 0x3fe00000ff2d7424 */ /* 0x000fca00078e00ff */
        /* <DEDUP_REMOVED lines=17> */
[----:B------:R-:W-:Y:S01]  /*1860*/  DFMA R42, R50, R40, R38 ;  /* 0x00000028322a722b */ /* 0x000fe20000000026 */
[----:B------:R-:W-:Y:S02]  /*1870*/  IMAD.MOV.U32 R40, RZ, RZ, 0x555502a1 ;  /* 0x555502a1ff287424 */ /* 0x000fe400078e00ff */
[----:B------:R-:W-:-:S06]  /*1880*/  IMAD.MOV.U32 R41, RZ, RZ, 0x3fa55555 ;  /* 0x3fa55555ff297424 */ /* 0x000fcc00078e00ff */
[----:B------:R-:W-:Y:S01]  /*1890*/  DFMA R48, R50, R42, R40 ;  /* 0x0000002a3230722b */ /* 0x000fe20000000028 */
[----:B------:R-:W-:Y:S02]  /*18a0*/  IMAD.MOV.U32 R42, RZ, RZ, 0x55555511 ;  /* 0x55555511ff2a7424 */ /* 0x000fe400078e00ff */
[----:B------:R-:W-:-:S06]  /*18b0*/  IMAD.MOV.U32 R43, RZ, RZ, 0x3fc55555 ;  /* 0x3fc55555ff2b7424 */ /* 0x000fcc00078e00ff */
[----:B------:R-:W-:-:S08]  /*18c0*/  DFMA R48, R50, R48, R42 ;  /* 0x000000303230722b */ /* 0x000fd0000000002a */
[----:B------:R-:W-:-:S08]  /*18d0*/  DFMA R48, R50, R48, R44 ;  /* 0x000000303230722b */ /* 0x000fd0000000002c */
[----:B------:R-:W-:-:S08]  /*18e0*/  DFMA R48, R50, R48, 1 ;  /* 0x3ff000003230742b */ /* 0x000fd00000000030 */
[----:B------:R-:W-:-:S10]  /*18f0*/  DFMA R48, R50, R48, 1 ;  /* 0x3ff000003230742b */ /* 0x000fd40000000030 */
[----:B------:R-:W-:Y:S01]  /*1900*/  IMAD R51, R46, 0x100000, R49 ;  /* 0x001000002e337824 */ /* 0x000fe200078e0231 */
[----:B------:R-:W-:Y:S01]  /*1910*/  MOV R50, R48 ;  /* 0x0000003000327202 */ /* 0x000fe20000000f00 */
[----:B------:R-:W-:Y:S06]  /*1920*/  @!P0 BRA `(.L_x_116) ;  /* 0x0000000000308947 */ /* 0x000fec0003800000 */
[----:B------:R-:W-:Y:S01]  /*1930*/  FSETP.GEU.AND P2, PT, |R53|, 4.2275390625, PT ;  /* 0x408748003500780b */ /* 0x000fe20003f4e200 */
[C---:B------:R-:W-:Y:S02]  /*1940*/  DSETP.GEU.AND P0, PT, R52.reuse, RZ, PT ;  /* 0x000000ff3400722a */ /* 0x040fe40003f0e000 */
[----:B------:R-:W-:-:S10]  /*1950*/  DADD R52, R52, +INF ;  /* 0x7ff0000034347429 */ /* 0x000fd40000000000 */
[----:B------:R-:W-:Y:S02]  /*1960*/  @!P2 LEA.HI R47, R46, R46, RZ, 0x1 ;  /* 0x0000002e2e2fa211 */ /* 0x000fe400078f08ff */
[----:B------:R-:W-:Y:S02]  /*1970*/  FSEL R50, R52, RZ, P0 ;  /* 0x000000ff34327208 */ /* 0x000fe40000000000 */
[----:B------:R-:W-:Y:S02]  /*1980*/  @!P2 SHF.R.S32.HI R47, RZ, 0x1, R47 ;  /* 0x00000001ff2fa819 */ /* 0x000fe4000001142f */
[----:B------:R-:W-:-:S03]  /*1990*/  FSEL R51, R53, RZ, P0 ;  /* 0x000000ff35337208 */ /* 0x000fc60000000000 */
[----:B------:R-:W-:Y:S02]  /*19a0*/  @!P2 IMAD.IADD R46, R46, 0x1, -R47 ;  /* 0x000000012e2ea824 */ /* 0x000fe400078e0a2f */
[----:B------:R-:W-:-:S03]  /*19b0*/  @!P2 IMAD R49, R47, 0x100000, R49 ;  /* 0x001000002f31a824 */ /* 0x000fc600078e0231 */
[----:B------:R-:W-:Y:S01]  /*19c0*/  @!P2 LEA R47, R46, 0x3ff00000, 0x14 ;  /* 0x3ff000002e2fa811 */ /* 0x000fe200078ea0ff */
[----:B------:R-:W-:-:S06]  /*19d0*/  @!P2 IMAD.MOV.U32 R46, RZ, RZ, RZ ;  /* 0x000000ffff2ea224 */ /* 0x000fcc00078e00ff */
[----:B------:R-:W-:-:S11]  /*19e0*/  @!P2 DMUL R50, R48, R46 ;  /* 0x0000002e3032a228 */ /* 0x000fd60000000000 */
.L_x_116:
[----:B------:R-:W-:Y:S05]  /*19f0*/  BSYNC.RECONVERGENT B3 ;  /* 0x0000000000037941 */ /* 0x000fea0003800200 */
.L_x_115:
        /* <DEDUP_REMOVED lines=12> */
[----:B------:R-:W-:Y:S01]  /*1ac0*/  @!P0 MOV R49, R47 ;  /* 0x0000002f00318202 */ /* 0x000fe20000000f00 */
[----:B------:R-:W-:-:S04]  /*1ad0*/  @!P0 IMAD.MOV.U32 R52, RZ, RZ, R46 ;  /* 0x000000ffff348224 */ /* 0x000fc800078e002e */
        /* <DEDUP_REMOVED lines=26> */
[----:B------:R-:W-:Y:S01]  /*1c80*/  MOV R48, 0x8b7a8b04 ;  /* 0x8b7a8b0400307802 */ /* 0x000fe20000000f00 */
        /* <DEDUP_REMOVED lines=23> */
[----:B------:R-:W-:Y:S01]  /*1e00*/  LOP3.LUT R48, R54, 0x80000000, RZ, 0x3c, !PT ;  /* 0x8000000036307812 */ /* 0x000fe200078e3cff */
[----:B------:R-:W-:-:S06]  /*1e10*/  IMAD.MOV.U32 R49, RZ, RZ, 0x43300000 ;  /* 0x43300000ff317424 */ /* 0x000fcc00078e00ff */
        /* <DEDUP_REMOVED lines=13> */
.L_x_119:
[----:B------:R-:W-:Y:S01]  /*1ef0*/  IMAD.MOV.U32 R48, RZ, RZ, 0x0 ;  /* 0x00000000ff307424 */ /* 0x000fe200078e00ff */
[----:B------:R-:W-:Y:S01]  /*1f00*/  LOP3.LUT P0, RZ, R47, 0x7fffffff, RZ, 0xc0, !PT ;  /* 0x7fffffff2fff7812 */ /* 0x000fe2000780c0ff */
[----:B------:R-:W-:-:S06]  /*1f10*/  IMAD.MOV.U32 R49, RZ, RZ, 0x7ff00000 ;  /* 0x7ff00000ff317424 */ /* 0x000fcc00078e00ff */
[----:B------:R-:W-:-:S10]  /*1f20*/  DFMA R48, R46, R48, +INF ;  /* 0x7ff000002e30742b */ /* 0x000fd40000000030 */
[----:B------:R-:W-:Y:S02]  /*1f30*/  FSEL R52, R48, RZ, P0 ;  /* 0x000000ff30347208 */ /* 0x000fe40000000000 */
[----:B------:R-:W-:-:S07]  /*1f40*/  FSEL R53, R49, -QNAN , P0 ;  /* 0xfff0000031357808 */ /* 0x000fce0000000000 */
.L_x_118:
[----:B------:R-:W-:Y:S05]  /*1f50*/  BSYNC.RECONVERGENT B3 ;  /* 0x0000000000037941 */ /* 0x000fea0003800200 */
.L_x_117:
        /* <DEDUP_REMOVED lines=9> */
.L_x_109:
[----:B------:R-:W0:Y:S08]  /*1ff0*/  LDC R19, c[0x0][0x38c] ;  /* 0x0000e300ff137b82 */ /* 0x000e300000000800 */
[----:B------:R-:W1:Y:S01]  /*2000*/  LDC.64 R14, c[0x0][0x398] ;  /* 0x0000e600ff0e7b82 */ /* 0x000e620000000a00 */
[----:B0-----:R-:W-:-:S04]  /*2010*/  IMAD R19, R19, UR4, R56 ;  /* 0x0000000413137c24 */ /* 0x001fc8000f8e0238 */
[----:B-1----:R-:W-:Y:S02]  /*2020*/  IMAD.WIDE.U32 R14, R19, 0x8, R14 ;  /* 0x00000008130e7825 */ /* 0x002fe400078e000e */
[----:B------:R-:W2:Y:S04]  /*2030*/  LDG.E.64 R18, desc[UR6][R8.64] ;  /* 0x0000000608127981 */ /* 0x000ea8000c1e1b00 */
[----:B------:R-:W3:Y:S01]  /*2040*/  LDG.E.64 R14, desc[UR6][R14.64] ;  /* 0x000000060e0e7981 */ /* 0x000ee2000c1e1b00 */
[C---:B------:R-:W-:Y:S01]  /*2050*/  DSETP.NEU.AND P0, PT, R16.reuse, -INF , PT ;  /* 0xfff000001000742a */ /* 0x040fe20003f0d000 */
[----:B------:R-:W-:Y:S01]  /*2060*/  BSSY.RECONVERGENT B2, `(.L_x_121) ;  /* 0x000016e000027945 */ /* 0x000fe20003800200 */
[----:B---3--:R-:W-:Y:S02]  /*2070*/  DADD R46, R16, R14 ;  /* 0x00000000102e7229 */ /* 0x008fe4000000000e */
        /* <DEDUP_REMOVED lines=11> */
[----:B------:R-:W-:-:S14]  /*2130*/  DSETP.GT.AND P0, PT, R18, R16, PT ;  /* 0x000000101200722a */ /* 0x000fdc0003f04000 */
        /* <DEDUP_REMOVED lines=26> */
[----:B------:R-:W-:Y:S02]  /*22e0*/  @!P1 LEA.HI R21, R20, R20, RZ, 0x1 ;  /* 0x0000001414159211 */ /* 0x000fe400078f08ff */
[----:B------:R-:W-:Y:S02]  /*22f0*/  FSEL R29, R25, RZ, P0 ;  /* 0x000000ff191d7208 */ /* 0x000fe40000000000 */
[----:B------:R-:W-:-:S04]  /*2300*/  @!P1 SHF.R.S32.HI R21, RZ, 0x1, R21 ;  /* 0x00000001ff159819 */ /* 0x000fc80000011415 */
[----:B------:R-:W-:Y:S01]  /*2310*/  @!P1 IADD3 R16, PT, PT, R20, -R21, RZ ;  /* 0x8000001514109210 */ /* 0x000fe20007ffe0ff */
[----:B------:R-:W-:-:S03]  /*2320*/  @!P1 IMAD R15, R21, 0x100000, R15 ;  /* 0x00100000150f9824 */ /* 0x000fc600078e020f */
[----:B------:R-:W-:Y:S01]  /*2330*/  @!P1 LEA R17, R16, 0x3ff00000, 0x14 ;  /* 0x3ff0000010119811 */ /* 0x000fe200078ea0ff */
[----:B------:R-:W-:-:S06]  /*2340*/  @!P1 IMAD.MOV.U32 R16, RZ, RZ, RZ ;  /* 0x000000ffff109224 */ /* 0x000fcc00078e00ff */
[----:B------:R-:W-:-:S11]  /*2350*/  @!P1 DMUL R28, R14, R16 ;  /* 0x000000100e1c9228 */ /* 0x000fd60000000000 */
.L_x_125:
[----:B------:R-:W-:Y:S05]  /*2360*/  BSYNC.RECONVERGENT B3 ;  /* 0x0000000000037941 */ /* 0x000fea0003800200 */
.L_x_124:
        /* <DEDUP_REMOVED lines=23> */
[----:B------:R-:W-:Y:S02]  /*24e0*/  IMAD.MOV.U32 R14, RZ, RZ, R52 ;  /* 0x000000ffff0e7224 */ /* 0x000fe400078e0034 */
[----:B------:R-:W-:-:S07]  /*24f0*/  IMAD.MOV.U32 R15, RZ, RZ, R53 ;  /* 0x000000ffff0f7224 */ /* 0x000fce00078e0035 */
.L_x_128:
[----:B------:R-:W-:Y:S05]  /*2500*/  BSYNC.RECONVERGENT B3 ;  /* 0x0000000000037941 */ /* 0x000fea0003800200 */
.L_x_127:
        /* <DEDUP_REMOVED lines=31> */
.L_x_126:
[----:B------:R-:W-:Y:S01]  /*2700*/  DADD R28, R28, 1 ;  /* 0x3ff000001c1c7429 */ /* 0x000fe20000000000 */
[----:B------:R-:W-:-:S09]  /*2710*/  IMAD.MOV.U32 R31, RZ, RZ, -0x3ff ;  /* 0xfffffc01ff1f7424 */ /* 0x000fd200078e00ff */
[----:B------:R-:W-:Y:S01]  /*2720*/  ISETP.GT.AND P0, PT, R29, 0xfffff, PT ;  /* 0x000fffff1d00780c */ /* 0x000fe20003f04270 */
[----:B------:R-:W-:Y:S01]  /*2730*/  IMAD.MOV.U32 R14, RZ, RZ, R28 ;  /* 0x000000ffff0e7224 */ /* 0x000fe200078e001c */
[----:B------:R-:W-:Y:S01]  /*2740*/  MOV R24, R28 ;  /* 0x0000001c00187202 */ /* 0x000fe20000000f00 */
[--C-:B------:R-:W-:Y:S02]  /*2750*/  IMAD.MOV.U32 R15, RZ, RZ, R29.reuse ;  /* 0x000000ffff0f7224 */ /* 0x100fe400078e001d */
[----:B------:R-:W-:-:S08]  /*2760*/  IMAD.MOV.U32 R30, RZ, RZ, R29 ;  /* 0x000000ffff1e7224 */ /* 0x000fd000078e001d */
        /* <DEDUP_REMOVED lines=19> */
[----:B------:R-:W-:Y:S01]  /*28a0*/  @P0 VIADD R15, R25, 0xfff00000 ;  /* 0xfff00000190f0836 */ /* 0x000fe20000000000 */
[----:B------:R-:W-:-:S03]  /*28b0*/  @P0 IADD3 R30, PT, PT, R30, 0x1, RZ ;  /* 0x000000011e1e0810 */ /* 0x000fc60007ffe0ff */
        /* <DEDUP_REMOVED lines=49> */
.L_x_129:
        /* <DEDUP_REMOVED lines=8> */
.L_x_123:
        /* <DEDUP_REMOVED lines=27> */
[----:B------:R-:W-:-:S05]  /*2e00*/  @!P1 SHF.R.S32.HI R21, RZ, 0x1, R21 ;  /* 0x00000001ff159819 */ /* 0x000fca0000011415 */
[----:B------:R-:W-:Y:S02]  /*2e10*/  @!P1 IMAD.IADD R18, R20, 0x1, -R21 ;  /* 0x0000000114129824 */ /* 0x000fe400078e0a15 */
[----:B------:R-:W-:-:S03]  /*2e20*/  @!P1 IMAD R15, R21, 0x100000, R15 ;  /* 0x00100000150f9824 */ /* 0x000fc600078e020f */
[----:B------:R-:W-:Y:S02]  /*2e30*/  @!P1 LEA R19, R18, 0x3ff00000, 0x14 ;  /* 0x3ff0000012139811 */ /* 0x000fe400078ea0ff */
[----:B------:R-:W-:-:S06]  /*2e40*/  @!P1 MOV R18, RZ ;  /* 0x000000ff00129202 */ /* 0x000fcc0000000f00 */
[----:B------:R-:W-:-:S11]  /*2e50*/  @!P1 DMUL R28, R14, R18 ;  /* 0x000000120e1c9228 */ /* 0x000fd60000000000 */
.L_x_131:
[----:B------:R-:W-:Y:S05]  /*2e60*/  BSYNC.RECONVERGENT B3 ;  /* 0x0000000000037941 */ /* 0x000fea0003800200 */
.L_x_130:
        /* <DEDUP_REMOVED lines=26> */
.L_x_135:
[----:B------:R-:W-:Y:S05]  /*3010*/  BSYNC.RECONVERGENT B4 ;  /* 0x0000000000047941 */ /* 0x000fea0003800200 */
.L_x_134:
        /* <DEDUP_REMOVED lines=30> */
.L_x_133:
        /* <DEDUP_REMOVED lines=76> */
.L_x_137:
[----:B------:R-:W-:Y:S01]  /*36c0*/  MOV R18, 0x0 ;  /* 0x0000000000127802 */ /* 0x000fe20000000f00 */
[----:B------:R-:W-:Y:S01]  /*36d0*/  IMAD.MOV.U32 R19, RZ, RZ, 0x7ff00000 ;  /* 0x7ff00000ff137424 */ /* 0x000fe200078e00ff */
[----:B------:R-:W-:-:S05]  /*36e0*/  LOP3.LUT P0, RZ, R15, 0x7fffffff, RZ, 0xc0, !PT ;  /* 0x7fffffff0fff7812 */ /* 0x000fca000780c0ff */
[----:B------:R-:W-:-:S10]  /*36f0*/  DFMA R18, R14, R18, +INF ;  /* 0x7ff000000e12742b */ /* 0x000fd40000000012 */
[----:B------:R-:W-:Y:S02]  /*3700*/  FSEL R14, R18, RZ, P0 ;  /* 0x000000ff120e7208 */ /* 0x000fe40000000000 */
[----:B------:R-:W-:-:S07]  /*3710*/  FSEL R15, R19, -QNAN , P0 ;  /* 0xfff00000130f7808 */ /* 0x000fce0000000000 */
.L_x_136:
[----:B------:R-:W-:Y:S05]  /*3720*/  BSYNC.RECONVERGENT B3 ;  /* 0x0000000000037941 */ /* 0x000fea0003800200 */
.L_x_132:
[----:B------:R-:W-:-:S11]  /*3730*/  DADD R14, R16, R14 ;  /* 0x00000000100e7229 */ /* 0x000fd6000000000e */
.L_x_122:
[----:B------:R-:W-:Y:S05]  /*3740*/  BSYNC.RECONVERGENT B2 ;  /* 0x0000000000027941 */ /* 0x000fea0003800200 */
.L_x_121:
[----:B------:R0:W-:Y:S02]  /*3750*/  STG.E.64 desc[UR6][R8.64], R14 ;  /* 0x0000000e08007986 */ /* 0x0001e4000c101b06 */
.L_x_102:
[----:B------:R-:W-:Y:S05]  /*3760*/  BSYNC.RECONVERGENT B0 ;  /* 0x0000000000007941 */ /* 0x000fea0003800200 */
.L_x_101:
[----:B------:R-:W1:Y:S01]  /*3770*/  LDCU UR5, c[0x0][0x388] ;  /* 0x00007100ff0577ac */ /* 0x000e620008000800 */
[----:B------:R-:W-:-:S05]  /*3780*/  VIADD R5, R5, 0x1 ;  /* 0x0000000105057836 */ /* 0x000fca0000000000 */
[----:B-1----:R-:W-:-:S13]  /*3790*/  ISETP.NE.AND P0, PT, R5, UR5, PT ;  /* 0x0000000505007c0c */ /* 0x002fda000bf05270 */
[----:B------:R-:W-:Y:S05]  /*37a0*/  @P0 BRA `(.L_x_138) ;  /* 0xffffffcc006c0947 */ /* 0x000fea000383ffff */
.L_x_100:
[----:B------:R-:W-:Y:S05]  /*37b0*/  BSYNC.RECONVERGENT B1 ;  /* 0x0000000000017941 */ /* 0x000fea0003800200 */
.L_x_99:
[----:B------:R-:W1:Y:S01]  /*37c0*/  LDCU UR5, c[0x0][0x384] ;  /* 0x00007080ff0577ac */ /* 0x000e620008000800 */
[----:B------:R-:W-:-:S04]  /*37d0*/  UIADD3 UR4, UPT, UPT, UR4, 0x1, URZ ;  /* 0x0000000104047890 */ /* 0x000fc8000fffe0ff */
[----:B-1----:R-:W-:-:S09]  /*37e0*/  UISETP.NE.AND UP0, UPT, UR4, UR5, UPT ;  /* 0x000000050400728c */ /* 0x002fd2000bf05270 */
[----:B------:R-:W-:Y:S05]  /*37f0*/  BRA.U UP0, `(.L_x_139) ;  /* 0xffffffcd002c7547 */ /* 0x000fea000b83ffff */
[----:B------:R-:W-:Y:S05]  /*3800*/  EXIT ;  /* 0x000000000000794d */ /* 0x000fea0003800000 */
        .weak           $__internal_5_$__cuda_sm20_dblrcp_rn_slowpath_v3
        .type           $__internal_5_$__cuda_sm20_dblrcp_rn_slowpath_v3,@function
        .size           $__internal_5_$__cuda_sm20_dblrcp_rn_slowpath_v3,($__internal_6_$__cuda_sm20_div_rn_f64_full - $__internal_5_$__cuda_sm20_dblrcp_rn_slowpath_v3)
$__internal_5_$__cuda_sm20_dblrcp_rn_slowpath_v3:
        /* <DEDUP_REMOVED lines=27> */
.L_x_142:
[----:B------:R-:W-:Y:S01]  /*39c0*/  DMUL R8, R14, 8.11296384146066816958e+31 ;  /* 0x469000000e087828 */ /* 0x000fe20000000000 */
[----:B------:R-:W-:-:S05]  /*39d0*/  MOV R6, R11 ;  /* 0x0000000b00067202 */ /* 0x000fca0000000f00 */
        /* <DEDUP_REMOVED lines=8> */
.L_x_140:
[----:B------:R-:W0:Y:S01]  /*3a60*/  LDC R6, c[0x0][0x3c0] ;  /* 0x0000f000ff067b82 */ /* 0x000e220000000800 */
[----:B------:R-:W-:-:S07]  /*3a70*/  LOP3.LUT R7, R8, 0x80000, RZ, 0xfc, !PT ;  /* 0x0008000008077812 */ /* 0x000fce00078efcff */
.L_x_141:
[----:B0-----:R-:W-:Y:S02]  /*3a80*/  IMAD.MOV.U32 R10, RZ, RZ, R6 ;  /* 0x000000ffff0a7224 */ /* 0x001fe400078e0006 */
[----:B------:R-:W-:Y:S02]  /*3a90*/  IMAD.MOV.U32 R11, RZ, RZ, R7 ;  /* 0x000000ffff0b7224 */ /* 0x000fe400078e0007 */
[----:B------:R-:W-:Y:S02]  /*3aa0*/  IMAD.MOV.U32 R6, RZ, RZ, R16 ;  /* 0x000000ffff067224 */ /* 0x000fe400078e0010 */
[----:B------:R-:W-:-:S04]  /*3ab0*/  IMAD.MOV.U32 R7, RZ, RZ, 0x0 ;  /* 0x00000000ff077424 */ /* 0x000fc800078e00ff */
[----:B------:R-:W-:Y:S05]  /*3ac0*/  RET.REL.NODEC R6 `(_Z9gfa_sliceiiiiPdS_S_S_S_PidS_) ;  /* 0xffffffc4064c7950 */ /* 0x000fea0003c3ffff */
        .weak           $__internal_6_$__cuda_sm20_div_rn_f64_full
        .type           $__internal_6_$__cuda_sm20_div_rn_f64_full,@function
        .size           $__internal_6_$__cuda_sm20_div_rn_f64_full,($_Z9gfa_sliceiiiiPdS_S_S_S_PidS_$__internal_accurate_pow - $__internal_6_$__cuda_sm20_div_rn_f64_full)
$__internal_6_$__cuda_sm20_div_rn_f64_full:
        /* <DEDUP_REMOVED lines=10> */
[----:B------:R-:W-:Y:S01]  /*3b70*/  ISETP.GE.U32.AND P2, PT, R31, R40, PT ;  /* 0x000000281f00720c */ /* 0x000fe20003f46070 */
[----:B------:R-:W-:Y:S02]  /*3b80*/  IMAD.MOV.U32 R41, RZ, RZ, R31 ;  /* 0x000000ffff297224 */ /* 0x000fe400078e001f */
[----:B------:R-:W-:Y:S01]  /*3b90*/  @!P3 LOP3.LUT R34, R23, 0x7ff00000, RZ, 0xc0, !PT ;  /* 0x7ff000001722b812 */ /* 0x000fe200078ec0ff */
[----:B------:R-:W-:Y:S01]  /*3ba0*/  @!P3 IMAD.MOV.U32 R36, RZ, RZ, RZ ;  /* 0x000000ffff24b224 */ /* 0x000fe200078e00ff */
[----:B------:R-:W0:Y:S02]  /*3bb0*/  MUFU.RCP64H R33, R21 ;  /* 0x0000001500217308 */ /* 0x000e240000001800 */
[----:B------:R-:W-:Y:S01]  /*3bc0*/  @!P3 ISETP.GE.U32.AND P4, PT, R31, R34, PT ;  /* 0x000000221f00b20c */ /* 0x000fe20003f86070 */
[----:B------:R-:W-:Y:S01]  /*3bd0*/  IMAD.MOV.U32 R34, RZ, RZ, 0x1ca00000 ;  /* 0x1ca00000ff227424 */ /* 0x000fe200078e00ff */
[----:B------:R-:W-:-:S04]  /*3be0*/  @!P0 LOP3.LUT R40, R21, 0x7ff00000, RZ, 0xc0, !PT ;  /* 0x7ff0000015288812 */ /* 0x000fc800078ec0ff */
[----:B------:R-:W-:Y:S01]  /*3bf0*/  @!P3 SEL R35, R34, 0x63400000, !P4 ;  /* 0x634000002223b807 */ /* 0x000fe20006000000 */
[----:B------:R-:W-:-:S03]  /*3c00*/  VIADD R42, R40, 0xffffffff ;  /* 0xffffffff282a7836 */ /* 0x000fc60000000000 */
        /* <DEDUP_REMOVED lines=31> */
[----:B------:R-:W-:-:S09]  /*3e00*/  MOV R24, RZ ;  /* 0x000000ff00187202 */ /* 0x000fd20000000f00 */
        /* <DEDUP_REMOVED lines=14> */
.L_x_144:
        /* <DEDUP_REMOVED lines=16> */
.L_x_147:
[----:B------:R-:W-:Y:S02]  /*3ff0*/  LOP3.LUT R35, R23, 0x80000, RZ, 0xfc, !PT ;  /* 0x0008000017237812 */ /* 0x000fe400078efcff */
[----:B------:R-:W-:Y:S01]  /*4000*/  MOV R34, R22 ;  /* 0x0000001600227202 */ /* 0x000fe20000000f00 */
[----:B------:R-:W-:Y:S06]  /*4010*/  BRA `(.L_x_145) ;  /* 0x0000000000087947 */ /* 0x000fec0003800000 */
.L_x_146:
[----:B------:R-:W-:Y:S01]  /*4020*/  LOP3.LUT R35, R25, 0x80000, RZ, 0xfc, !PT ;  /* 0x0008000019237812 */ /* 0x000fe200078efcff */
[----:B------:R-:W-:-:S07]  /*4030*/  IMAD.MOV.U32 R34, RZ, RZ, R24 ;  /* 0x000000ffff227224 */ /* 0x000fce00078e0018 */
.L_x_145:
[----:B------:R-:W-:Y:S05]  /*4040*/  BSYNC.RECONVERGENT B5 ;  /* 0x0000000000057941 */ /* 0x000fea0003800200 */
.L_x_143:
[----:B------:R-:W-:Y:S02]  /*4050*/  IMAD.MOV.U32 R31, RZ, RZ, 0x0 ;  /* 0x00000000ff1f7424 */ /* 0x000fe400078e00ff */
[----:B------:R-:W-:Y:S02]  /*4060*/  IMAD.MOV.U32 R52, RZ, RZ, R34 ;  /* 0x000000ffff347224 */ /* 0x000fe400078e0022 */
[----:B------:R-:W-:Y:S01]  /*4070*/  IMAD.MOV.U32 R53, RZ, RZ, R35 ;  /* 0x000000ffff357224 */ /* 0x000fe200078e0023 */
[----:B------:R-:W-:Y:S06]  /*4080*/  RET.REL.NODEC R30 `(_Z9gfa_sliceiiiiPdS_S_S_S_PidS_) ;  /* 0xffffffbc1edc7950 */ /* 0x000fec0003c3ffff */
        .type           $_Z9gfa_sliceiiiiPdS_S_S_S_PidS_$__internal_accurate_pow,@function
        .size           $_Z9gfa_sliceiiiiPdS_S_S_S_PidS_$__internal_accurate_pow,(.L_x_208 - $_Z9gfa_sliceiiiiPdS_S_S_S_PidS_$__internal_accurate_pow)
$_Z9gfa_sliceiiiiPdS_S_S_S_PidS_$__internal_accurate_pow:
[----:B------:R-:W-:Y:S01]  /*4090*/  ISETP.GT.U32.AND P5, PT, R23, 0xfffff, PT ;  /* 0x000fffff1700780c */ /* 0x000fe20003fa4070 */
[----:B------:R-:W-:Y:S01]  /*40a0*/  IMAD.MOV.U32 R24, RZ, RZ, R26 ;  /* 0x000000ffff187224 */ /* 0x000fe200078e001a */
[----:B------:R-:W-:Y:S01]  /*40b0*/  UMOV UR8, 0x7d2cafe2 ;  /* 0x7d2cafe200087882 */ /* 0x000fe20000000000 */
[----:B------:R-:W-:Y:S01]  /*40c0*/  IMAD.MOV.U32 R25, RZ, RZ, R23 ;  /* 0x000000ffff197224 */ /* 0x000fe200078e0017 */
[----:B------:R-:W-:Y:S01]  /*40d0*/  UMOV UR9, 0x3eb0f5ff ;  /* 0x3eb0f5ff00097882 */ /* 0x000fe20000000000 */
[----:B------:R-:W-:Y:S01]  /*40e0*/  IMAD.MOV.U32 R28, RZ, RZ, RZ ;  /* 0x000000ffff1c7224 */ /* 0x000fe200078e00ff */
[----:B------:R-:W-:Y:S01]  /*40f0*/  UMOV UR10, 0x3b39803f ;  /* 0x3b39803f000a7882 */ /* 0x000fe20000000000 */
[----:B------:R-:W-:Y:S01]  /*4100*/  IMAD.MOV.U32 R34, RZ, RZ, 0x41ad3b5a ;  /* 0x41ad3b5aff227424 */ /* 0x000fe200078e00ff */
[----:B------:R-:W-:Y:S01]  /*4110*/  UMOV UR11, 0x3c7abc9e ;  /* 0x3c7abc9e000b7882 */ /* 0x000fe20000000000 */
[----:B------:R-:W-:-:S04]  /*4120*/  IMAD.MOV.U32 R35, RZ, RZ, 0x3ed0f5d2 ;  /* 0x3ed0f5d2ff237424 */ /* 0x000fc800078e00ff */
        /* <DEDUP_REMOVED lines=52> */
[----:B------:R-:W-:Y:S01]  /*4470*/  VIADD R43, R29, 0x100000 ;  /* 0x001000001d2b7836 */ /* 0x000fe20000000000 */
[----:B------:R-:W-:-:S06]  /*4480*/  MOV R42, R28 ;  /* 0x0000001c002a7202 */ /* 0x000fcc0000000f00 */
        /* <DEDUP_REMOVED lines=41> */
[----:B------:R-:W-:Y:S02]  /*4720*/  IMAD.MOV.U32 R28, RZ, RZ, 0x652b82fe ;  /* 0x652b82feff1c7424 */ /* 0x000fe400078e00ff */
[----:B------:R-:W-:-:S05]  /*4730*/  IMAD.MOV.U32 R29, RZ, RZ, 0x3ff71547 ;  /* 0x3ff71547ff1d7424 */ /* 0x000fca00078e00ff */
        /* <DEDUP_REMOVED lines=41> */
[----:B------:R-:W-:Y:S01]  /*49d0*/  LEA R25, R28, R35, 0x14 ;  /* 0x000000231c197211 */ /* 0x000fe200078ea0ff */
        /* <DEDUP_REMOVED lines=15> */
.L_x_148:
[----:B------:R-:W-:Y:S01]  /*4ad0*/  DFMA R26, R30, R24, R24 ;  /* 0x000000181e1a722b */ /* 0x000fe20000000018 */
[----:B------:R-:W-:Y:S01]  /*4ae0*/  IMAD.MOV.U32 R23, RZ, RZ, 0x0 ;  /* 0x00000000ff177424 */ /* 0x000fe200078e00ff */
[----:B------:R-:W-:-:S08]  /*4af0*/  DSETP.NEU.AND P5, PT, |R24|, +INF , PT ;  /* 0x7ff000001800742a */ /* 0x000fd00003fad200 */
[----:B------:R-:W-:Y:S02]  /*4b00*/  FSEL R28, R24, R26, !P5 ;  /* 0x0000001a181c7208 */ /* 0x000fe40006800000 */
[----:B------:R-:W-:Y:S01]  /*4b10*/  FSEL R29, R25, R27, !P5 ;  /* 0x0000001b191d7208 */ /* 0x000fe20006800000 */
[----:B------:R-:W-:Y:S06]  /*4b20*/  RET.REL.NODEC R22 `(_Z9gfa_sliceiiiiPdS_S_S_S_PidS_) ;  /* 0xffffffb416347950 */ /* 0x000fec0003c3ffff */
.L_x_149:
        /* <DEDUP_REMOVED lines=13> */
.L_x_208:


//--------------------- .text._Z15gfa_terminationiiiPdPiS_ --------------------------
	.section	.text._Z15gfa_terminationiiiPdPiS_,"ax",@progbits
	.align	128
        .global         _Z15gfa_terminationiiiPdPiS_
        .type           _Z15gfa_terminationiiiPdPiS_,@function
        .size           _Z15gfa_terminationiiiPdPiS_,(.L_x_209 - _Z15gfa_terminationiiiPdPiS_)
        .other          _Z15gfa_terminationiiiPdPiS_,@"STO_CUDA_ENTRY STV_DEFAULT"
_Z15gfa_terminationiiiPdPiS_:
.text._Z15gfa_terminationiiiPdPiS_:
[----:B------:R-:W-:Y:S08]  /*0000*/  LDC R1, c[0x0][0x37c] ;  /* 0x0000df00ff017b82 */ /* 0x000ff00000000800 */
[----:B------:R-:W0:Y:S01]  /*0010*/  LDC.64 R10, c[0x0][0x380] ;  /* 0x0000e000ff0a7b82 */ /* 0x000e220000000a00 */
[----:B------:R-:W1:Y:S07]  /*0020*/  LDCU.64 UR4, c[0x0][0x358] ;  /* 0x00006b00ff0477ac */ /* 0x000e6e0008000a00 */
[----:B------:R-:W2:Y:S01]  /*0030*/  LDC.64 R6, c[0x0][0x398] ;  /* 0x0000e600ff067b82 */ /* 0x000ea20000000a00 */
[----:B0-----:R-:W-:-:S13]  /*0040*/  ISETP.GE.AND P0, PT, R11, 0x1, PT ;  /* 0x000000010b00780c */ /* 0x001fda0003f06270 */
[----:B-12---:R-:W-:Y:S05]  /*0050*/  @!P0 EXIT ;  /* 0x000000000000894d */ /* 0x006fea0003800000 */
[----:B------:R-:W0:Y:S01]  /*0060*/  LDC.64 R4, c[0x0][0x3a0] ;  /* 0x0000e800ff047b82 */ /* 0x000e220000000a00 */
[----:B------:R-:W-:-:S05]  /*0070*/  LEA R3, R10, 0xfffffffe, 0x1 ;  /* 0xfffffffe0a037811 */ /* 0x000fca00078e08ff */
[----:B------:R-:W-:Y:S02]  /*0080*/  IMAD.WIDE R6, R3, 0x4, R6 ;  /* 0x0000000403067825 */ /* 0x000fe400078e0206 */
[----:B------:R-:W1:Y:S03]  /*0090*/  LDC R3, c[0x0][0x388] ;  /* 0x0000e200ff037b82 */ /* 0x000e660000000800 */
[----:B------:R-:W2:Y:S04]  /*00a0*/  LDG.E R0, desc[UR4][R6.64+0x4] ;  /* 0x0000040406007981 */ /* 0x000ea8000c1e1900 */
[----:B------:R-:W2:Y:S01]  /*00b0*/  LDG.E R9, desc[UR4][R6.64] ;  /* 0x0000000406097981 */ /* 0x000ea2000c1e1900 */
[----:B------:R-:W3:Y:S03]  /*00c0*/  LDC.64 R16, c[0x0][0x390] ;  /* 0x0000e400ff107b82 */ /* 0x000ee60000000a00 */
[----:B0-----:R-:W5:Y:S01]  /*00d0*/  LDG.E.64 R4, desc[UR4][R4.64] ;  /* 0x0000000404047981 */ /* 0x001f62000c1e1b00 */
[----:B------:R-:W-:-:S02]  /*00e0*/  IMAD.MOV R2, RZ, RZ, -R11 ;  /* 0x000000ffff027224 */ /* 0x000fc400078e0a0b */
[----:B-123--:R-:W-:-:S07]  /*00f0*/  IMAD.IADD R0, R0, 0x1, -R9 ;  /* 0x0000000100007824 */ /* 0x00efce00078e0a09 */
.L_x_161:
[----:B------:R-:W-:-:S06]  /*0100*/  IMAD.WIDE R14, R0, 0x8, R16 ;  /* 0x00000008000e7825 */ /* 0x000fcc00078e0210 */
[----:B------:R-:W2:Y:S01]  /*0110*/  LDG.E.64 R14, desc[UR4][R14.64] ;  /* 0x000000040e0e7981 */ /* 0x000ea2000c1e1b00 */
[----:B------:R-:W-:Y:S02]  /*0120*/  VIADD R2, R2, 0x1 ;  /* 0x0000000102027836 */ /* 0x000fe40000000000 */
[----:B-----5:R-:W-:Y:S02]  /*0130*/  IMAD.MOV.U32 R12, RZ, RZ, R4 ;  /* 0x000000ffff0c7224 */ /* 0x020fe400078e0004 */
[----:B------:R-:W-:Y:S01]  /*0140*/  IMAD.MOV.U32 R13, RZ, RZ, R5 ;  /* 0x000000ffff0d7224 */ /* 0x000fe200078e0005 */
[----:B------:R-:W-:Y:S01]  /*0150*/  ISETP.NE.AND P1, PT, R2, RZ, PT ;  /* 0x000000ff0200720c */ /* 0x000fe20003f25270 */
[----:B--2---:R-:W-:-:S06]  /*0160*/  DSETP.NEU.AND P0, PT, R14, -INF , PT ;  /* 0xfff000000e00742a */ /* 0x004fcc0003f0d000 */
[----:B------:R-:W-:-:S14]  /*0170*/  DSETP.NEU.AND P0, PT, R4, -INF , P0 ;  /* 0xfff000000400742a */ /* 0x000fdc000070d000 */
[----:B------:R-:W-:-:S06]  /*0180*/  @!P0 DSETP.NEU.AND P2, PT, R4, -INF , PT ;  /* 0xfff000000400842a */ /* 0x000fcc0003f4d000 */
[----:B0-----:R-:W-:Y:S02]  /*0190*/  @!P0 FSEL R6, R14, R4, !P2 ;  /* 0x000000040e068208 */ /* 0x001fe40005000000 */
[----:B------:R-:W-:-:S03]  /*01a0*/  @!P0 FSEL R7, R15, R5, !P2 ;  /* 0x000000050f078208 */ /* 0x000fc60005000000 */
[----:B------:R-:W-:Y:S02]  /*01b0*/  @!P0 IMAD.MOV.U32 R4, RZ, RZ, R6 ;  /* 0x000000ffff048224 */ /* 0x000fe400078e0006 */
[----:B------:R-:W-:Y:S01]  /*01c0*/  @!P0 IMAD.MOV.U32 R5, RZ, RZ, R7 ;  /* 0x000000ffff058224 */ /* 0x000fe200078e0007 */
[----:B------:R-:W-:Y:S06]  /*01d0*/  @!P0 BRA `(.L_x_150) ;  /* 0x00000018003c8947 */ /* 0x000fec0003800000 */
[----:B------:R-:W-:-:S14]  /*01e0*/  DSETP.GT.AND P0, PT, R12, R14, PT ;  /* 0x0000000e0c00722a */ /* 0x000fdc0003f04000 */
[----:B------:R-:W-:Y:S05]  /*01f0*/  @!P0 BRA `(.L_x_151) ;  /* 0x0000000c00208947 */ /* 0x000fea0003800000 */
        /* <DEDUP_REMOVED lines=14> */
[----:B------:R-:W-:Y:S01]  /*02e0*/  MOV R11, 0x3e928af3 ;  /* 0x3e928af3000b7802 */ /* 0x000fe20000000f00 */
[----:B------:R-:W-:-:S05]  /*02f0*/  UMOV UR9, 0x3e5ade15 ;  /* 0x3e5ade1500097882 */ /* 0x000fca0000000000 */
        /* <DEDUP_REMOVED lines=37> */
[----:B------:R-:W-:-:S03]  /*0550*/  IMAD.MOV.U32 R14, RZ, RZ, R10 ;  /* 0x000000ffff0e7224 */ /* 0x000fc600078e000a */
[----:B------:R-:W-:-:S05]  /*0560*/  SHF.R.S32.HI R15, RZ, 0x1, R4 ;  /* 0x00000001ff0f7819 */ /* 0x000fca0000011404 */
[----:B------:R-:W-:Y:S02]  /*0570*/  IMAD.IADD R4, R6, 0x1, -R15 ;  /* 0x0000000106047824 */ /* 0x000fe400078e0a0f */
[----:B------:R-:W-:-:S03]  /*0580*/  IMAD R15, R15, 0x100000, R11 ;  /* 0x001000000f0f7824 */ /* 0x000fc600078e020b */
[----:B------:R-:W-:Y:S01]  /*0590*/  LEA R5, R4, 0x3ff00000, 0x14 ;  /* 0x3ff0000004057811 */ /* 0x000fe200078ea0ff */
[----:B------:R-:W-:-:S06]  /*05a0*/  IMAD.MOV.U32 R4, RZ, RZ, RZ ;  /* 0x000000ffff047224 */ /* 0x000fcc00078e00ff */
[----:B------:R-:W-:-:S11]  /*05b0*/  DMUL R14, R14, R4 ;  /* 0x000000040e0e7228 */ /* 0x000fd60000000000 */
.L_x_152:
        /* <DEDUP_REMOVED lines=21> */
[----:B------:R-:W-:Y:S05]  /*0710*/  CALL.REL.NOINC `($__internal_7_$__cuda_sm20_div_rn_f64_full) ;  /* 0x0000001400007944 */ /* 0x000fea0003c00000 */
[----:B------:R-:W-:Y:S01]  /*0720*/  MOV R4, R20 ;  /* 0x0000001400047202 */ /* 0x000fe20000000f00 */
[----:B------:R-:W-:-:S07]  /*0730*/  IMAD.MOV.U32 R5, RZ, RZ, R21 ;  /* 0x000000ffff057224 */ /* 0x000fce00078e0015 */
.L_x_154:
        /* <DEDUP_REMOVED lines=31> */
.L_x_153:
[----:B------:R-:W-:-:S10]  /*0930*/  DADD R14, R14, 1 ;  /* 0x3ff000000e0e7429 */ /* 0x000fd40000000000 */
[----:B------:R-:W-:Y:S01]  /*0940*/  ISETP.GT.AND P0, PT, R15, 0xfffff, PT ;  /* 0x000fffff0f00780c */ /* 0x000fe20003f04270 */
[----:B------:R-:W-:Y:S02]  /*0950*/  IMAD.MOV.U32 R6, RZ, RZ, R14 ;  /* 0x000000ffff067224 */ /* 0x000fe400078e000e */
[--C-:B------:R-:W-:Y:S02]  /*0960*/  IMAD.MOV.U32 R7, RZ, RZ, R15.reuse ;  /* 0x000000ffff077224 */ /* 0x100fe400078e000f */
[----:B------:R-:W-:-:S08]  /*0970*/  IMAD.MOV.U32 R5, RZ, RZ, R15 ;  /* 0x000000ffff057224 */ /* 0x000fd000078e000f */
[----:B------:R-:W-:-:S10]  /*0980*/  @!P0 DMUL R6, R6, 1.80143985094819840000e+16 ;  /* 0x4350000006068828 */ /* 0x000fd40000000000 */
[----:B------:R-:W-:Y:S02]  /*0990*/  @!P0 IMAD.MOV.U32 R5, RZ, RZ, R7 ;  /* 0x000000ffff058224 */ /* 0x000fe400078e0007 */
[----:B------:R-:W-:Y:S02]  /*09a0*/  @!P0 IMAD.MOV.U32 R14, RZ, RZ, R6 ;  /* 0x000000ffff0e8224 */ /* 0x000fe400078e0006 */
[----:B------:R-:W-:-:S05]  /*09b0*/  VIADD R4, R5, 0xffffffff ;  /* 0xffffffff05047836 */ /* 0x000fca0000000000 */
[----:B------:R-:W-:Y:S01]  /*09c0*/  ISETP.GT.U32.AND P2, PT, R4, 0x7feffffe, PT ;  /* 0x7feffffe0400780c */ /* 0x000fe20003f44070 */
[----:B------:R-:W-:Y:S01]  /*09d0*/  IMAD.MOV.U32 R4, RZ, RZ, -0x3ff ;  /* 0xfffffc01ff047424 */ /* 0x000fe200078e00ff */
[----:B------:R-:W-:-:S11]  /*09e0*/  @!P0 MOV R4, 0xfffffbcb ;  /* 0xfffffbcb00048802 */ /* 0x000fd60000000f00 */
        /* <DEDUP_REMOVED lines=53> */
[----:B------:R-:W-:Y:S02]  /*0d40*/  DFMA R20, R14, R18, UR8 ;  /* 0x000000080e147e2b */ /* 0x000fe40008000012 */
[----:B------:R-:W-:Y:S01]  /*0d50*/  DFMA R18, R4, -UR6, R6 ;  /* 0x8000000604127c2b */ /* 0x000fe20008000006 */
[----:B------:R-:W-:Y:S01]  /*0d60*/  UMOV UR6, 0x3b39803f ;  /* 0x3b39803f00067882 */ /* 0x000fe20000000000 */
[----:B------:R-:W-:-:S04]  /*0d70*/  UMOV UR7, 0x3c7abc9e ;  /* 0x3c7abc9e00077882 */ /* 0x000fc80000000000 */
[----:B------:R-:W-:Y:S02]  /*0d80*/  DMUL R20, R14, R20 ;  /* 0x000000140e147228 */ /* 0x000fe40000000000 */
[----:B------:R-:W-:-:S06]  /*0d90*/  DADD R18, -R10, R18 ;  /* 0x000000000a127229 */ /* 0x000fcc0000000112 */
[----:B------:R-:W-:-:S08]  /*0da0*/  DFMA R20, R10, R20, R22 ;  /* 0x000000140a14722b */ /* 0x000fd00000000016 */
[----:B------:R-:W-:-:S08]  /*0db0*/  DADD R18, R20, -R18 ;  /* 0x0000000014127229 */ /* 0x000fd00000000812 */
[----:B------:R-:W-:-:S08]  /*0dc0*/  DFMA R18, R4, UR6, R18 ;  /* 0x0000000604127c2b */ /* 0x000fd00008000012 */
[----:B------:R-:W-:-:S08]  /*0dd0*/  DADD R18, R6, R18 ;  /* 0x0000000006127229 */ /* 0x000fd00000000012 */
[----:B------:R-:W-:Y:S01]  /*0de0*/  DADD R4, R18, R12 ;  /* 0x0000000012047229 */ /* 0x000fe2000000000c */
[----:B------:R-:W-:Y:S10]  /*0df0*/  BRA `(.L_x_150) ;  /* 0x0000000c00347947 */ /* 0x000ff40003800000 */
.L_x_155:
[----:B------:R-:W-:Y:S01]  /*0e00*/  MOV R4, 0x0 ;  /* 0x0000000000047802 */ /* 0x000fe20000000f00 */
[----:B------:R-:W-:Y:S01]  /*0e10*/  IMAD.MOV.U32 R5, RZ, RZ, 0x7ff00000 ;  /* 0x7ff00000ff057424 */ /* 0x000fe200078e00ff */
[----:B------:R-:W-:-:S05]  /*0e20*/  LOP3.LUT P0, RZ, R7, 0x7fffffff, RZ, 0xc0, !PT ;  /* 0x7fffffff07ff7812 */ /* 0x000fca000780c0ff */
[----:B------:R-:W-:-:S10]  /*0e30*/  DFMA R4, R6, R4, +INF ;  /* 0x7ff000000604742b */ /* 0x000fd40000000004 */
[----:B------:R-:W-:Y:S02]  /*0e40*/  FSEL R4, R4, RZ, P0 ;  /* 0x000000ff04047208 */ /* 0x000fe40000000000 */
[----:B------:R-:W-:-:S06]  /*0e50*/  FSEL R5, R5, -QNAN , P0 ;  /* 0xfff0000005057808 */ /* 0x000fcc0000000000 */
[----:B------:R-:W-:Y:S01]  /*0e60*/  DADD R4, R12, R4 ;  /* 0x000000000c047229 */ /* 0x000fe20000000004 */
[----:B------:R-:W-:Y:S10]  /*0e70*/  BRA `(.L_x_150) ;  /* 0x0000000c00147947 */ /* 0x000ff40003800000 */
.L_x_151:
        /* <DEDUP_REMOVED lines=55> */
[----:B------:R-:W-:Y:S01]  /*11f0*/  IMAD.IADD R4, R6, 0x1, -R13 ;  /* 0x0000000106047824 */ /* 0x000fe200078e0a0d */
[----:B------:R-:W-:-:S04]  /*1200*/  LEA R13, R13, R11, 0x14 ;  /* 0x0000000b0d0d7211 */ /* 0x000fc800078ea0ff */
[----:B------:R-:W-:Y:S01]  /*1210*/  LEA R5, R4, 0x3ff00000, 0x14 ;  /* 0x3ff0000004057811 */ /* 0x000fe200078ea0ff */
[----:B------:R-:W-:-:S06]  /*1220*/  IMAD.MOV.U32 R4, RZ, RZ, RZ ;  /* 0x000000ffff047224 */ /* 0x000fcc00078e00ff */
[----:B------:R-:W-:-:S11]  /*1230*/  DMUL R12, R12, R4 ;  /* 0x000000040c0c7228 */ /* 0x000fd60000000000 */
.L_x_156:
        /* <DEDUP_REMOVED lines=22> */
[----:B------:R-:W-:Y:S02]  /*13a0*/  IMAD.MOV.U32 R4, RZ, RZ, R20 ;  /* 0x000000ffff047224 */ /* 0x000fe400078e0014 */
[----:B------:R-:W-:-:S07]  /*13b0*/  IMAD.MOV.U32 R5, RZ, RZ, R21 ;  /* 0x000000ffff057224 */ /* 0x000fce00078e0015 */
.L_x_158:
[----:B------:R-:W-:Y:S01]  /*13c0*/  DMUL R6, R4, -R12 ;  /* 0x8000000c04067228 */ /* 0x000fe20000000000 */
[----:B------:R-:W-:Y:S01]  /*13d0*/  IMAD.MOV.U32 R10, RZ, RZ, -0x314d23bc ;  /* 0xceb2dc44ff0a7424 */ /* 0x000fe200078e00ff */
[----:B------:R-:W-:Y:S01]  /*13e0*/  MOV R11, 0x3ed087ff ;  /* 0x3ed087ff000b7802 */ /* 0x000fe20000000f00 */
        /* <DEDUP_REMOVED lines=27> */
.L_x_157:
        /* <DEDUP_REMOVED lines=19> */
[----:B------:R-:W-:Y:S01]  /*16d0*/  MOV R6, R12 ;  /* 0x0000000c00067202 */ /* 0x000fe20000000f00 */
        /* <DEDUP_REMOVED lines=54> */
[----:B------:R-:W-:Y:S01]  /*1a40*/  DADD R4, R6, R4 ;  /* 0x0000000006047229 */ /* 0x000fe20000000004 */
[----:B------:R-:W-:Y:S10]  /*1a50*/  BRA `(.L_x_159) ;  /* 0x0000000000187947 */ /* 0x000ff40003800000 */
.L_x_160:
[----:B------:R-:W-:Y:S01]  /*1a60*/  IMAD.MOV.U32 R4, RZ, RZ, 0x0 ;  /* 0x00000000ff047424 */ /* 0x000fe200078e00ff */
[----:B------:R-:W-:Y:S02]  /*1a70*/  MOV R5, 0x7ff00000 ;  /* 0x7ff0000000057802 */ /* 0x000fe40000000f00 */
[----:B------:R-:W-:-:S04]  /*1a80*/  LOP3.LUT P0, RZ, R7, 0x7fffffff, RZ, 0xc0, !PT ;  /* 0x7fffffff07ff7812 */ /* 0x000fc8000780c0ff */
[----:B------:R-:W-:-:S10]  /*1a90*/  DFMA R4, R6, R4, +INF ;  /* 0x7ff000000604742b */ /* 0x000fd40000000004 */
[----:B------:R-:W-:Y:S02]  /*1aa0*/  FSEL R4, R4, RZ, P0 ;  /* 0x000000ff04047208 */ /* 0x000fe40000000000 */
[----:B------:R-:W-:-:S07]  /*1ab0*/  FSEL R5, R5, -QNAN , P0 ;  /* 0xfff0000005057808 */ /* 0x000fce0000000000 */
.L_x_159:
[----:B------:R-:W-:-:S11]  /*1ac0*/  DADD R4, R14, R4 ;  /* 0x000000000e047229 */ /* 0x000fd60000000004 */
.L_x_150:
[----:B------:R-:W0:Y:S01]  /*1ad0*/  LDC.64 R6, c[0x0][0x3a0] ;  /* 0x0000e800ff067b82 */ /* 0x000e220000000a00 */
[----:B------:R-:W-:Y:S01]  /*1ae0*/  IMAD.IADD R0, R0, 0x1, R3 ;  /* 0x0000000100007824 */ /* 0x000fe200078e0203 */
[----:B0-----:R0:W-:Y:S01]  /*1af0*/  STG.E.64 desc[UR4][R6.64], R4 ;  /* 0x0000000406007986 */ /* 0x0011e2000c101b04 */
[----:B------:R-:W-:Y:S05]  /*1b00*/  @P1 BRA `(.L_x_161) ;  /* 0xffffffe4007c1947 */ /* 0x000fea000383ffff */
[----:B------:R-:W-:Y:S05]  /*1b10*/  EXIT ;  /* 0x000000000000794d */ /* 0x000fea0003800000 */
        .weak           $__internal_7_$__cuda_sm20_div_rn_f64_full
        .type           $__internal_7_$__cuda_sm20_div_rn_f64_full,@function
        .size           $__internal_7_$__cuda_sm20_div_rn_f64_full,(.L_x_209 - $__internal_7_$__cuda_sm20_div_rn_f64_full)
$__internal_7_$__cuda_sm20_div_rn_f64_full:
[C---:B------:R-:W-:Y:S01]  /*1b20*/  FSETP.GEU.AND P0, PT, |R9|.reuse, 1.469367938527859385e-39, PT ;  /* 0x001000000900780b */ /* 0x040fe20003f0e200 */
[----:B------:R-:W-:Y:S01]  /*1b30*/  IMAD.MOV.U32 R22, RZ, RZ, 0x1 ;  /* 0x00000001ff167424 */ /* 0x000fe200078e00ff */
[----:B------:R-:W-:Y:S01]  /*1b40*/  LOP3.LUT R10, R9, 0x800fffff, RZ, 0xc0, !PT ;  /* 0x800fffff090a7812 */ /* 0x000fe200078ec0ff */
[----:B------:R-:W-:-:S03]  /*1b50*/  IMAD.MOV.U32 R27, RZ, RZ, 0x1ca00000 ;  /* 0x1ca00000ff1b7424 */ /* 0x000fc600078e00ff */
[----:B------:R-:W-:Y:S01]  /*1b60*/  LOP3.LUT R11, R10, 0x3ff00000, RZ, 0xfc, !PT ;  /* 0x3ff000000a0b7812 */ /* 0x000fe200078efcff */
[----:B------:R-:W-:-:S06]  /*1b70*/  IMAD.MOV.U32 R10, RZ, RZ, R8 ;  /* 0x000000ffff0a7224 */ /* 0x000fcc00078e0008 */
[----:B------:R-:W-:-:S06]  /*1b80*/  @!P0 DMUL R10, R8, 8.98846567431157953865e+307 ;  /* 0x7fe00000080a8828 */ /* 0x000fcc0000000000 */
[----:B------:R-:W0:Y:S02]  /*1b90*/  MUFU.RCP64H R23, R11 ;  /* 0x0000000b00177308 */ /* 0x000e240000001800 */
[----:B0-----:R-:W-:-:S08]  /*1ba0*/  DFMA R6, R22, -R10, 1 ;  /* 0x3ff000001606742b */ /* 0x001fd0000000080a */
[----:B------:R-:W-:-:S08]  /*1bb0*/  DFMA R6, R6, R6, R6 ;  /* 0x000000060606722b */ /* 0x000fd00000000006 */
[----:B------:R-:W-:Y:S01]  /*1bc0*/  DFMA R22, R22, R6, R22 ;  /* 0x000000061616722b */ /* 0x000fe20000000016 */
[----:B------:R-:W-:Y:S02]  /*1bd0*/  IMAD.MOV.U32 R7, RZ, RZ, R18 ;  /* 0x000000ffff077224 */ /* 0x000fe400078e0012 */
[----:B------:R-:W-:Y:S01]  /*1be0*/  IMAD.MOV.U32 R6, RZ, RZ, R5 ;  /* 0x000000ffff067224 */ /* 0x000fe200078e0005 */
[----:B------:R-:W-:Y:S02]  /*1bf0*/  LOP3.LUT R5, R9, 0x7ff00000, RZ, 0xc0, !PT ;  /* 0x7ff0000009057812 */ /* 0x000fe400078ec0ff */
[----:B------:R-:W-:Y:S02]  /*1c00*/  LOP3.LUT R26, R7, 0x7ff00000, RZ, 0xc0, !PT ;  /* 0x7ff00000071a7812 */ /* 0x000fe400078ec0ff */
[----:B------:R-:W-:Y:S01]  /*1c10*/  DFMA R20, R22, -R10, 1 ;  /* 0x3ff000001614742b */ /* 0x000fe2000000080a */
[----:B------:R-:W-:Y:S01]  /*1c20*/  IMAD.MOV.U32 R18, RZ, RZ, R6 ;  /* 0x000000ffff127224 */ /* 0x000fe200078e0006 */
[----:B------:R-:W-:Y:S01]  /*1c30*/  ISETP.GE.U32.AND P2, PT, R26, R5, PT ;  /* 0x000000051a00720c */ /* 0x000fe20003f46070 */
[----:B------:R-:W-:-:S03]  /*1c40*/  IMAD.MOV.U32 R28, RZ, RZ, R26 ;  /* 0x000000ffff1c7224 */ /* 0x000fc600078e001a */
[----:B------:R-:W-:Y:S02]  /*1c50*/  SEL R19, R27, 0x63400000, !P2 ;  /* 0x634000001b137807 */ /* 0x000fe40005000000 */
[----:B------:R-:W-:Y:S01]  /*1c60*/  DFMA R20, R22, R20, R22 ;  /* 0x000000141614722b */ /* 0x000fe20000000016 */
[----:B------:R-:W-:Y:S02]  /*1c70*/  FSETP.GEU.AND P2, PT, |R7|, 1.469367938527859385e-39, PT ;  /* 0x001000000700780b */ /* 0x000fe40003f4e200 */
[----:B------:R-:W-:-:S11]  /*1c80*/  LOP3.LUT R19, R19, 0x800fffff, R7, 0xf8, !PT ;  /* 0x800fffff13137812 */ /* 0x000fd600078ef807 */
[----:B------:R-:W-:Y:S05]  /*1c90*/  @P2 BRA `(.L_x_162) ;  /* 0x0000000000202947 */ /* 0x000fea0003800000 */
[----:B------:R-:W-:Y:S02]  /*1ca0*/  LOP3.LUT R23, R9, 0x7ff00000, RZ, 0xc0, !PT ;  /* 0x7ff0000009177812 */ /* 0x000fe400078ec0ff */
[----:B------:R-:W-:Y:S02]  /*1cb0*/  MOV R22, RZ ;  /* 0x000000ff00167202 */ /* 0x000fe40000000f00 */
[----:B------:R-:W-:-:S04]  /*1cc0*/  ISETP.GE.U32.AND P2, PT, R26, R23, PT ;  /* 0x000000171a00720c */ /* 0x000fc80003f46070 */
[----:B------:R-:W-:-:S04]  /*1cd0*/  SEL R23, R27, 0x63400000, !P2 ;  /* 0x634000001b177807 */ /* 0x000fc80005000000 */
[----:B------:R-:W-:-:S04]  /*1ce0*/  LOP3.LUT R23, R23, 0x80000000, R7, 0xf8, !PT ;  /* 0x8000000017177812 */ /* 0x000fc800078ef807 */
[----:B------:R-:W-:-:S06]  /*1cf0*/  LOP3.LUT R23, R23, 0x100000, RZ, 0xfc, !PT ;  /* 0x0010000017177812 */ /* 0x000fcc00078efcff */
[----:B------:R-:W-:-:S10]  /*1d00*/  DFMA R18, R18, 2, -R22 ;  /* 0x400000001212782b */ /* 0x000fd40000000816 */
[----:B------:R-:W-:-:S07]  /*1d10*/  LOP3.LUT R28, R19, 0x7ff00000, RZ, 0xc0, !PT ;  /* 0x7ff00000131c7812 */ /* 0x000fce00078ec0ff */
.L_x_162:
[----:B------:R-:W-:Y:S01]  /*1d20*/  DMUL R22, R20, R18 ;  /* 0x0000001214167228 */ /* 0x000fe20000000000 */
[----:B------:R-:W-:-:S07]  /*1d30*/  @!P0 LOP3.LUT R5, R11, 0x7ff00000, RZ, 0xc0, !PT ;  /* 0x7ff000000b058812 */ /* 0x000fce00078ec0ff */
[----:B------:R-:W-:-:S08]  /*1d40*/  DFMA R24, R22, -R10, R18 ;  /* 0x8000000a1618722b */ /* 0x000fd00000000012 */
[----:B------:R-:W-:Y:S01]  /*1d50*/  DFMA R24, R20, R24, R22 ;  /* 0x000000181418722b */ /* 0x000fe20000000016 */
[----:B------:R-:W-:-:S05]  /*1d60*/  VIADD R20, R28, 0xffffffff ;  /* 0xffffffff1c147836 */ /* 0x000fca0000000000 */
[----:B------:R-:W-:Y:S01]  /*1d70*/  ISETP.GT.U32.AND P0, PT, R20, 0x7feffffe, PT ;  /* 0x7feffffe1400780c */ /* 0x000fe20003f04070 */
[----:B------:R-:W-:-:S05]  /*1d80*/  VIADD R20, R5, 0xffffffff ;  /* 0xffffffff05147836 */ /* 0x000fca0000000000 */
[----:B------:R-:W-:-:S13]  /*1d90*/  ISETP.GT.U32.OR P0, PT, R20, 0x7feffffe, P0 ;  /* 0x7feffffe1400780c */ /* 0x000fda0000704470 */
        /* <DEDUP_REMOVED lines=20> */
[----:B------:R-:W-:Y:S01]  /*1ee0*/  IMAD.MOV.U32 R8, RZ, RZ, RZ ;  /* 0x000000ffff087224 */ /* 0x000fe200078e00ff */
[----:B------:R-:W-:-:S05]  /*1ef0*/  IADD3 R5, PT, PT, -R5, -0x43300000, RZ ;  /* 0xbcd0000005057810 */ /* 0x000fca0007ffe1ff */
[----:B------:R-:W-:-:S03]  /*1f00*/  DFMA R8, R20, -R8, R24 ;  /* 0x800000081408722b */ /* 0x000fc60000000018 */
[----:B------:R-:W-:-:S07]  /*1f10*/  LOP3.LUT R19, R7, R19, RZ, 0x3c, !PT ;  /* 0x0000001307137212 */ /* 0x000fce00078e3cff */
[----:B------:R-:W-:-:S04]  /*1f20*/  FSETP.NEU.AND P0, PT, |R9|, R5, PT ;  /* 0x000000050900720b */ /* 0x000fc80003f0d200 */
[----:B------:R-:W-:Y:S02]  /*1f30*/  FSEL R20, R6, R20, !P0 ;  /* 0x0000001406147208 */ /* 0x000fe40004000000 */
[----:B------:R-:W-:Y:S01]  /*1f40*/  FSEL R21, R19, R21, !P0 ;  /* 0x0000001513157208 */ /* 0x000fe20004000000 */
[----:B------:R-:W-:Y:S06]  /*1f50*/  BRA `(.L_x_164) ;  /* 0x0000000000547947 */ /* 0x000fec0003800000 */
.L_x_163:
[----:B------:R-:W-:-:S14]  /*1f60*/  DSETP.NAN.AND P0, PT, R6, R6, PT ;  /* 0x000000060600722a */ /* 0x000fdc0003f08000 */
[----:B------:R-:W-:Y:S05]  /*1f70*/  @P0 BRA `(.L_x_165) ;  /* 0x0000000000440947 */ /* 0x000fea0003800000 */
[----:B------:R-:W-:-:S14]  /*1f80*/  DSETP.NAN.AND P0, PT, R8, R8, PT ;  /* 0x000000080800722a */ /* 0x000fdc0003f08000 */
[----:B------:R-:W-:Y:S05]  /*1f90*/  @P0 BRA `(.L_x_166) ;  /* 0x0000000000300947 */ /* 0x000fea0003800000 */
[----:B------:R-:W-:Y:S01]  /*1fa0*/  ISETP.NE.AND P0, PT, R28, R5, PT ;  /* 0x000000051c00720c */ /* 0x000fe20003f05270 */
[----:B------:R-:W-:Y:S01]  /*1fb0*/  IMAD.MOV.U32 R21, RZ, RZ, -0x80000 ;  /* 0xfff80000ff157424 */ /* 0x000fe200078e00ff */
        /* <DEDUP_REMOVED lines=10> */
.L_x_166:
[----:B------:R-:W-:Y:S01]  /*2060*/  LOP3.LUT R21, R9, 0x80000, RZ, 0xfc, !PT ;  /* 0x0008000009157812 */ /* 0x000fe200078efcff */
[----:B------:R-:W-:Y:S01]  /*2070*/  IMAD.MOV.U32 R20, RZ, RZ, R8 ;  /* 0x000000ffff147224 */ /* 0x000fe200078e0008 */
[----:B------:R-:W-:Y:S06]  /*2080*/  BRA `(.L_x_164) ;  /* 0x0000000000087947 */ /* 0x000fec0003800000 */
.L_x_165:
[----:B------:R-:W-:Y:S01]  /*2090*/  LOP3.LUT R21, R7, 0x80000, RZ, 0xfc, !PT ;  /* 0x0008000007157812 */ /* 0x000fe200078efcff */
[----:B------:R-:W-:-:S07]  /*20a0*/  IMAD.MOV.U32 R20, RZ, RZ, R6 ;  /* 0x000000ffff147224 */ /* 0x000fce00078e0006 */
.L_x_164:
[----:B------:R-:W-:-:S04]  /*20b0*/  IMAD.MOV.U32 R5, RZ, RZ, 0x0 ;  /* 0x00000000ff057424 */ /* 0x000fc800078e00ff */
[----:B------:R-:W-:Y:S05]  /*20c0*/  RET.REL.NODEC R4 `(_Z15gfa_terminationiiiPdPiS_) ;  /* 0xffffffdc04cc7950 */ /* 0x000fea0003c3ffff */
.L_x_167:
        /* <DEDUP_REMOVED lines=11> */
.L_x_209:


//--------------------- .text._Z8gfa_initiiiPdS_S_S_dS_i --------------------------
	.section	.text._Z8gfa_initiiiPdS_S_S_dS_i,"ax",@progbits
	.align	128
        .global         _Z8gfa_initiiiPdS_S_S_dS_i
        .type           _Z8gfa_initiiiPdS_S_S_dS_i,@function
        .size           _Z8gfa_initiiiPdS_S_S_dS_i,(.L_x_212 - _Z8gfa_initiiiPdS_S_S_dS_i)
        .other          _Z8gfa_initiiiPdS_S_S_dS_i,@"STO_CUDA_ENTRY STV_DEFAULT"
_Z8gfa_initiiiPdS_S_S_dS_i:
.text._Z8gfa_initiiiPdS_S_S_dS_i:
[----:B------:R-:W-:Y:S08]  /*0000*/  LDC R1, c[0x0][0x37c] ;  /* 0x0000df00ff017b82 */ /* 0x000ff00000000800 */
[----:B------:R-:W0:Y:S01]  /*0010*/  LDC R7, c[0x0][0x388] ;  /* 0x0000e200ff077b82 */ /* 0x000e220000000800 */
[----:B------:R-:W1:Y:S01]  /*0020*/  S2R R5, SR_TID.X ;  /* 0x0000000000057919 */ /* 0x000e620000002100 */
[----:B------:R-:W2:Y:S06]  /*0030*/  LDCU.64 UR6, c[0x0][0x380] ;  /* 0x00007000ff0677ac */ /* 0x000eac0008000a00 */
[----:B------:R-:W1:Y:S08]  /*0040*/  S2UR UR4, SR_CTAID.X ;  /* 0x00000000000479c3 */ /* 0x000e700000002500 */
[----:B------:R-:W1:Y:S01]  /*0050*/  LDC R0, c[0x0][0x360] ;  /* 0x0000d800ff007b82 */ /* 0x000e620000000800 */
[----:B0-----:R-:W-:-:S04]  /*0060*/  IABS R6, R7 ;  /* 0x0000000700067213 */ /* 0x001fc80000000000 */
[----:B------:R-:W0:Y:S01]  /*0070*/  I2F.RP R4, R6 ;  /* 0x0000000600047306 */ /* 0x000e220000209400 */
[----:B-1----:R-:W-:-:S07]  /*0080*/  IMAD R0, R0, UR4, R5 ;  /* 0x0000000400007c24 */ /* 0x002fce000f8e0205 */
[----:B0-----:R-:W0:Y:S02]  /*0090*/  MUFU.RCP R4, R4 ;  /* 0x0000000400047308 */ /* 0x001e240000001000 */
[----:B0-----:R-:W-:Y:S01]  /*00a0*/  VIADD R2, R4, 0xffffffe ;  /* 0x0ffffffe04027836 */ /* 0x001fe20000000000 */
[----:B------:R-:W-:-:S05]  /*00b0*/  IABS R4, R0 ;  /* 0x0000000000047213 */ /* 0x000fca0000000000 */
[----:B------:R0:W1:Y:S02]  /*00c0*/  F2I.FTZ.U32.TRUNC.NTZ R3, R2 ;  /* 0x0000000200037305 */ /* 0x000064000021f000 */
[----:B0-----:R-:W-:Y:S02]  /*00d0*/  IMAD.MOV.U32 R2, RZ, RZ, RZ ;  /* 0x000000ffff027224 */ /* 0x001fe400078e00ff */
[----:B-1----:R-:W-:-:S04]  /*00e0*/  IMAD.MOV R9, RZ, RZ, -R3 ;  /* 0x000000ffff097224 */ /* 0x002fc800078e0a03 */
[----:B------:R-:W-:-:S04]  /*00f0*/  IMAD R5, R9, R6, RZ ;  /* 0x0000000609057224 */ /* 0x000fc800078e02ff */
        /* <DEDUP_REMOVED lines=9> */
[----:B------:R-:W-:-:S04]  /*0190*/  LOP3.LUT R3, R0, R7, RZ, 0x3c, !PT ;  /* 0x0000000700037212 */ /* 0x000fc800078e3cff */
[----:B------:R-:W-:-:S07]  /*01a0*/  ISETP.GE.AND P2, PT, R3, RZ, PT ;  /* 0x000000ff0300720c */ /* 0x000fce0003f46270 */
[----:B------:R-:W-:-:S06]  /*01b0*/  @P0 VIADD R2, R2, 0x1 ;  /* 0x0000000102020836 */ /* 0x000fcc0000000000 */
[----:B------:R-:W-:Y:S01]  /*01c0*/  @!P2 IMAD.MOV R2, RZ, RZ, -R2 ;  /* 0x000000ffff02a224 */ /* 0x000fe200078e0a02 */
[----:B------:R-:W-:-:S05]  /*01d0*/  @!P1 LOP3.LUT R2, RZ, R7, RZ, 0x33, !PT ;  /* 0x00000007ff029212 */ /* 0x000fca00078e33ff */
[----:B------:R-:W-:-:S04]  /*01e0*/  IMAD.MOV R3, RZ, RZ, -R2 ;  /* 0x000000ffff037224 */ /* 0x000fc800078e0a02 */
[----:B------:R-:W-:-:S05]  /*01f0*/  IMAD R3, R7, R3, R0 ;  /* 0x0000000307037224 */ /* 0x000fca00078e0200 */
[----:B--2---:R-:W-:-:S04]  /*0200*/  ISETP.GE.AND P0, PT, R3, UR7, PT ;  /* 0x0000000703007c0c */ /* 0x004fc8000bf06270 */
[----:B------:R-:W-:-:S13]  /*0210*/  ISETP.GE.OR P0, PT, R2, UR6, P0 ;  /* 0x0000000602007c0c */ /* 0x000fda0008706670 */
[----:B------:R-:W-:Y:S05]  /*0220*/  @P0 EXIT ;  /* 0x000000000000094d */ /* 0x000fea0003800000 */
[----:B------:R-:W0:Y:S01]  /*0230*/  LDC R5, c[0x0][0x3c0] ;  /* 0x0000f000ff057b82 */ /* 0x000e220000000800 */
[----:B------:R-:W1:Y:S07]  /*0240*/  LDCU.64 UR4, c[0x0][0x358] ;  /* 0x00006b00ff0477ac */ /* 0x000e6e0008000a00 */
[----:B------:R-:W2:Y:S01]  /*0250*/  LDC.64 R6, c[0x0][0x3a0] ;  /* 0x0000e800ff067b82 */ /* 0x000ea20000000a00 */
[----:B0-----:R-:W-:-:S04]  /*0260*/  IMAD R5, R5, UR6, R2 ;  /* 0x0000000605057c24 */ /* 0x001fc8000f8e0202 */
[----:B--2---:R-:W-:-:S06]  /*0270*/  IMAD.WIDE R6, R5, 0x8, R6 ;  /* 0x0000000805067825 */ /* 0x004fcc00078e0206 */
        /* <DEDUP_REMOVED lines=81> */
.L_x_170:
[----:B------:R-:W-:Y:S01]  /*0790*/  IMAD.MOV.U32 R4, RZ, RZ, 0x0 ;  /* 0x00000000ff047424 */ /* 0x000fe200078e00ff */
[----:B------:R-:W-:Y:S02]  /*07a0*/  MOV R5, 0x7ff00000 ;  /* 0x7ff0000000057802 */ /* 0x000fe40000000f00 */
[----:B------:R-:W-:-:S04]  /*07b0*/  LOP3.LUT P0, RZ, R7, 0x7fffffff, RZ, 0xc0, !PT ;  /* 0x7fffffff07ff7812 */ /* 0x000fc8000780c0ff */
[----:B------:R-:W-:-:S10]  /*07c0*/  DFMA R4, R6, R4, +INF ;  /* 0x7ff000000604742b */ /* 0x000fd40000000004 */
[----:B------:R-:W-:Y:S02]  /*07d0*/  FSEL R4, R4, RZ, P0 ;  /* 0x000000ff04047208 */ /* 0x000fe40000000000 */
[----:B------:R-:W-:-:S07]  /*07e0*/  FSEL R5, R5, -QNAN , P0 ;  /* 0xfff0000005057808 */ /* 0x000fce0000000000 */
.L_x_169:
[----:B------:R-:W-:Y:S05]  /*07f0*/  BSYNC.RECONVERGENT B0 ;  /* 0x0000000000007941 */ /* 0x000fea0003800200 */
.L_x_168:
[----:B------:R-:W0:Y:S02]  /*0800*/  LDC.64 R6, c[0x0][0x3a8] ;  /* 0x0000ea00ff067b82 */ /* 0x000e240000000a00 */
[----:B0-----:R-:W-:-:S06]  /*0810*/  IMAD.WIDE R6, R3, 0x8, R6 ;  /* 0x0000000803067825 */ /* 0x001fcc00078e0206 */
[----:B------:R-:W2:Y:S01]  /*0820*/  LDG.E.64 R6, desc[UR4][R6.64] ;  /* 0x0000000406067981 */ /* 0x000ea2000c1e1b00 */
        /* <DEDUP_REMOVED lines=17> */
[----:B------:R-:W-:Y:S01]  /*0940*/  IMAD.MOV.U32 R18, RZ, RZ, -0x748574fc ;  /* 0x8b7a8b04ff127424 */ /* 0x000fe200078e00ff */
[----:B------:R-:W-:Y:S01]  /*0950*/  UMOV UR6, 0x3ae80f1e ;  /* 0x3ae80f1e00067882 */ /* 0x000fe20000000000 */
[----:B------:R-:W-:Y:S01]  /*0960*/  IMAD.MOV.U32 R19, RZ, RZ, 0x3ed0ee25 ;  /* 0x3ed0ee25ff137424 */ /* 0x000fe200078e00ff */
[----:B------:R-:W-:Y:S01]  /*0970*/  LOP3.LUT R7, R6, 0x3ff00000, RZ, 0xfc, !PT ;  /* 0x3ff0000006077812 */ /* 0x000fe200078efcff */
[----:B------:R-:W-:Y:S01]  /*0980*/  IMAD.MOV.U32 R6, RZ, RZ, R8 ;  /* 0x000000ffff067224 */ /* 0x000fe200078e0008 */
[----:B------:R-:W-:Y:S01]  /*0990*/  MOV R8, RZ ;  /* 0x000000ff00087202 */ /* 0x000fe20000000f00 */
        /* <DEDUP_REMOVED lines=58> */
.L_x_173:
[----:B------:R-:W-:Y:S01]  /*0d40*/  IMAD.MOV.U32 R8, RZ, RZ, 0x0 ;  /* 0x00000000ff087424 */ /* 0x000fe200078e00ff */
[----:B------:R-:W-:Y:S01]  /*0d50*/  LOP3.LUT P0, RZ, R7, 0x7fffffff, RZ, 0xc0, !PT ;  /* 0x7fffffff07ff7812 */ /* 0x000fe2000780c0ff */
[----:B------:R-:W-:-:S06]  /*0d60*/  IMAD.MOV.U32 R9, RZ, RZ, 0x7ff00000 ;  /* 0x7ff00000ff097424 */ /* 0x000fcc00078e00ff */
[----:B------:R-:W-:-:S10]  /*0d70*/  DFMA R8, R6, R8, +INF ;  /* 0x7ff000000608742b */ /* 0x000fd40000000008 */
[----:B------:R-:W-:Y:S02]  /*0d80*/  FSEL R8, R8, RZ, P0 ;  /* 0x000000ff08087208 */ /* 0x000fe40000000000 */
[----:B------:R-:W-:-:S07]  /*0d90*/  FSEL R9, R9, -QNAN , P0 ;  /* 0xfff0000009097808 */ /* 0x000fce0000000000 */
.L_x_172:
[----:B------:R-:W-:Y:S05]  /*0da0*/  BSYNC.RECONVERGENT B0 ;  /* 0x0000000000007941 */ /* 0x000fea0003800200 */
.L_x_171:
[C---:B------:R-:W-:Y:S01]  /*0db0*/  DADD R6, R8.reuse, R4 ;  /* 0x0000000008067229 */ /* 0x040fe20000000004 */
[----:B------:R-:W-:Y:S01]  /*0dc0*/  BSSY.RECONVERGENT B0, `(.L_x_174) ;  /* 0x0000109000007945 */ /* 0x000fe20003800200 */
[----:B------:R-:W-:Y:S02]  /*0dd0*/  DSETP.NEU.AND P1, PT, R8, -INF , PT ;  /* 0xfff000000800742a */ /* 0x000fe40003f2d000 */
[----:B------:R-:W-:-:S06]  /*0de0*/  DSETP.NEU.AND P0, PT, R4, -INF , PT ;  /* 0xfff000000400742a */ /* 0x000fcc0003f0d000 */
[----:B------:R-:W-:Y:S02]  /*0df0*/  FSEL R6, R6, RZ, P1 ;  /* 0x000000ff06067208 */ /* 0x000fe40000800000 */
[----:B------:R-:W-:Y:S02]  /*0e00*/  FSEL R7, R7, -QNAN , P1 ;  /* 0xfff0000007077808 */ /* 0x000fe40000800000 */
[----:B------:R-:W-:Y:S02]  /*0e10*/  ISETP.GE.AND P1, PT, R3, 0x1, PT ;  /* 0x000000010300780c */ /* 0x000fe40003f26270 */
[----:B------:R-:W-:Y:S02]  /*0e20*/  FSEL R6, R6, RZ, P0 ;  /* 0x000000ff06067208 */ /* 0x000fe40000000000 */
[----:B------:R-:W-:-:S09]  /*0e30*/  FSEL R7, R7, -QNAN , P0 ;  /* 0xfff0000007077808 */ /* 0x000fd20000000000 */
[----:B------:R-:W-:Y:S05]  /*0e40*/  @!P1 BRA `(.L_x_175) ;  /* 0x0000001000009947 */ /* 0x000fea0003800000 */
        /* <DEDUP_REMOVED lines=17> */
[----:B-----5:R-:W-:Y:S05]  /*0f60*/  CALL.REL.NOINC `($__internal_8_$__cuda_sm20_dblrcp_rn_slowpath_v3) ;  /* 0x0000000c00d47944 */ /* 0x020fea0003c00000 */
.L_x_176:
[----:B------:R-:W0:Y:S01]  /*0f70*/  LDCU.64 UR6, c[0x0][0x3b0] ;  /* 0x00007600ff0677ac */ /* 0x000e220008000a00 */
[----:B------:R-:W-:Y:S01]  /*0f80*/  BSSY.RECONVERGENT B1, `(.L_x_177) ;  /* 0x0000008000017945 */ /* 0x000fe20003800200 */
[----:B------:R-:W-:Y:S01]  /*0f90*/  MOV R0, 0x1000 ;  /* 0x0000100000007802 */ /* 0x000fe20000000f00 */
[----:B0-----:R-:W-:Y:S01]  /*0fa0*/  DADD R32, -RZ, |UR6| ;  /* 0x40000006ff207e29 */ /* 0x001fe20008000100 */
[----:B------:R-:W-:Y:S01]  /*0fb0*/  UMOV UR6, 0x3365de00 ;  /* 0x3365de0000067882 */ /* 0x000fe20000000000 */
[----:B------:R-:W-:Y:S02]  /*0fc0*/  UMOV UR7, 0x3fd98845 ;  /* 0x3fd9884500077882 */ /* 0x000fe40000000000 */
[----:B------:R-:W-:-:S06]  /*0fd0*/  DMUL R10, R10, UR6 ;  /* 0x000000060a0a7c28 */ /* 0x000fcc0008000000 */
[----:B------:R-:W-:-:S07]  /*0fe0*/  IMAD.MOV.U32 R22, RZ, RZ, R32 ;  /* 0x000000ffff167224 */ /* 0x000fce00078e0020 */
[----:B-----5:R-:W-:Y:S05]  /*0ff0*/  CALL.REL.NOINC `($_Z8gfa_initiiiPdS_S_S_dS_i$__internal_accurate_pow) ;  /* 0x0000001400c47944 */ /* 0x020fea0003c00000 */
[----:B------:R-:W-:Y:S05]  /*1000*/  BSYNC.RECONVERGENT B1 ;  /* 0x0000000000017941 */ /* 0x000fea0003800200 */
.L_x_177:
[----:B------:R-:W0:Y:S01]  /*1010*/  LDC.64 R14, c[0x0][0x3b0] ;  /* 0x0000ec00ff0e7b82 */ /* 0x000e220000000a00 */
[----:B------:R-:W1:Y:S01]  /*1020*/  LDCU.64 UR6, c[0x0][0x390] ;  /* 0x00007200ff0677ac */ /* 0x000e620008000a00 */
[----:B------:R-:W-:Y:S01]  /*1030*/  IMAD.MOV R32, RZ, RZ, -R3 ;  /* 0x000000ffff207224 */ /* 0x000fe200078e0a03 */
        /* <DEDUP_REMOVED lines=14> */
[----:B------:R-:W-:Y:S02]  /*1120*/  IMAD.MOV.U32 R4, RZ, RZ, R13 ;  /* 0x000000ffff047224 */ /* 0x000fe400078e000d */
[----:B------:R-:W-:-:S06]  /*1130*/  IMAD.MOV.U32 R5, RZ, RZ, R20 ;  /* 0x000000ffff057224 */ /* 0x000fcc00078e0014 */
[----:B------:R-:W-:Y:S01]  /*1140*/  DADD R12, R4, R4 ;  /* 0x00000000040c7229 */ /* 0x000fe20000000004 */
[----:B-1----:R-:W-:Y:S01]  /*1150*/  IMAD.U32 R4, RZ, RZ, UR6 ;  /* 0x00000006ff047e24 */ /* 0x002fe2000f8e00ff */
[----:B------:R-:W-:-:S08]  /*1160*/  MOV R5, UR7 ;  /* 0x0000000700057c02 */ /* 0x000fd00008000f00 */
[----:B------:R-:W-:Y:S02]  /*1170*/  FSEL R12, R12, RZ, P0 ;  /* 0x000000ff0c0c7208 */ /* 0x000fe40000000000 */
[----:B------:R-:W-:-:S07]  /*1180*/  FSEL R13, R13, 2, P0 ;  /* 0x400000000d0d7808 */ /* 0x000fce0000000000 */
.L_x_188:
[----:B------:R-:W2:Y:S01]  /*1190*/  LDG.E.64 R14, desc[UR4][R4.64] ;  /* 0x00000004040e7981 */ /* 0x000ea2000c1e1b00 */
[----:B------:R-:W-:Y:S01]  /*11a0*/  BSSY.RECONVERGENT B1, `(.L_x_178) ;  /* 0x0000007000017945 */ /* 0x000fe20003800200 */
[----:B------:R-:W-:Y:S01]  /*11b0*/  MOV R0, 0x1210 ;  /* 0x0000121000007802 */ /* 0x000fe20000000f00 */
[----:B--2---:R-:W-:-:S08]  /*11c0*/  DADD R14, -R8, R14 ;  /* 0x00000000080e7229 */ /* 0x004fd0000000010e */
[----:B------:R-:W-:-:S10]  /*11d0*/  DADD R16, -RZ, |R14| ;  /* 0x00000000ff107229 */ /* 0x000fd4000000050e */
[----:B------:R-:W-:Y:S02]  /*11e0*/  IMAD.MOV.U32 R22, RZ, RZ, R16 ;  /* 0x000000ffff167224 */ /* 0x000fe400078e0010 */
[----:B------:R-:W-:-:S07]  /*11f0*/  IMAD.MOV.U32 R33, RZ, RZ, R17 ;  /* 0x000000ffff217224 */ /* 0x000fce00078e0011 */
[----:B------:R-:W-:Y:S05]  /*1200*/  CALL.REL.NOINC `($_Z8gfa_initiiiPdS_S_S_dS_i$__internal_accurate_pow) ;  /* 0x0000001400407944 */ /* 0x000fea0003c00000 */
[----:B------:R-:W-:Y:S05]  /*1210*/  BSYNC.RECONVERGENT B1 ;  /* 0x0000000000017941 */ /* 0x000fea0003800200 */
.L_x_178:
        /* <DEDUP_REMOVED lines=19> */
.L_x_180:
[----:B------:R-:W-:Y:S05]  /*1350*/  BSYNC.RECONVERGENT B1 ;  /* 0x0000000000017941 */ /* 0x000fea0003800200 */
.L_x_179:
        /* <DEDUP_REMOVED lines=15> */
[----:B------:R-:W-:Y:S05]  /*1450*/  CALL.REL.NOINC `($__internal_9_$__cuda_sm20_div_rn_f64_full) ;  /* 0x0000000c003c7944 */ /* 0x000fea0003c00000 */
.L_x_182:
[----:B------:R-:W-:Y:S05]  /*1460*/  BSYNC.RECONVERGENT B1 ;  /* 0x0000000000017941 */ /* 0x000fea0003800200 */
.L_x_181:
        /* <DEDUP_REMOVED lines=59> */
.L_x_184:
[----:B------:R-:W-:Y:S05]  /*1820*/  BSYNC.RECONVERGENT B1 ;  /* 0x0000000000017941 */ /* 0x000fea0003800200 */
.L_x_183:
        /* <DEDUP_REMOVED lines=27> */
[----:B------:R-:W-:-:S12]  /*19e0*/  UMOV UR9, 0x43300000 ;  /* 0x4330000000097882 */ /* 0x000fd80000000000 */
        /* <DEDUP_REMOVED lines=24> */
[----:B------:R-:W-:Y:S01]  /*1b70*/  DFMA R14, R22, R18, UR6 ;  /* 0x00000006160e7e2b */ /* 0x000fe20008000012 */
[----:B------:R-:W-:Y:S01]  /*1b80*/  UMOV UR6, 0x923be72d ;  /* 0x923be72d00067882 */ /* 0x000fe20000000000 */
[----:B------:R-:W-:Y:S01]  /*1b90*/  UMOV UR7, 0x3f624924 ;  /* 0x3f62492400077882 */ /* 0x000fe20000000000 */
[----:B------:R-:W-:Y:S01]  /*1ba0*/  LOP3.LUT R18, R0, 0x80000000, RZ, 0x3c, !PT ;  /* 0x8000000000127812 */ /* 0x000fe200078e3cff */
[----:B------:R-:W-:Y:S01]  /*1bb0*/  IMAD.MOV.U32 R19, RZ, RZ, 0x43300000 ;  /* 0x43300000ff137424 */ /* 0x000fe200078e00ff */
[----:B------:R-:W-:-:S03]  /*1bc0*/  DMUL R28, R24, R28 ;  /* 0x0000001c181c7228 */ /* 0x000fc60000000000 */
[----:B------:R-:W-:Y:S01]  /*1bd0*/  DFMA R14, R22, R14, UR6 ;  /* 0x00000006160e7e2b */ /* 0x000fe2000800000e */
[----:B------:R-:W-:Y:S01]  /*1be0*/  UMOV UR6, 0x9999a3c4 ;  /* 0x9999a3c400067882 */ /* 0x000fe20000000000 */
[----:B------:R-:W-:Y:S01]  /*1bf0*/  UMOV UR7, 0x3f899999 ;  /* 0x3f89999900077882 */ /* 0x000fe20000000000 */
[----:B------:R-:W-:Y:S01]  /*1c00*/  DADD R18, R18, -UR8 ;  /* 0x8000000812127e29 */ /* 0x000fe20008000000 */
[----:B------:R-:W-:Y:S01]  /*1c10*/  UMOV UR8, 0xfefa39ef ;  /* 0xfefa39ef00087882 */ /* 0x000fe20000000000 */
[----:B------:R-:W-:-:S03]  /*1c20*/  UMOV UR9, 0x3fe62e42 ;  /* 0x3fe62e4200097882 */ /* 0x000fc60000000000 */
[----:B------:R-:W-:Y:S01]  /*1c30*/  DFMA R14, R22, R14, UR6 ;  /* 0x00000006160e7e2b */ /* 0x000fe2000800000e */
[----:B------:R-:W-:Y:S01]  /*1c40*/  UMOV UR6, 0x55555554 ;  /* 0x5555555400067882 */ /* 0x000fe20000000000 */
[----:B------:R-:W-:Y:S01]  /*1c50*/  UMOV UR7, 0x3fb55555 ;  /* 0x3fb5555500077882 */ /* 0x000fe20000000000 */
[----:B------:R-:W-:-:S05]  /*1c60*/  DFMA R26, R18, UR8, R20 ;  /* 0x00000008121a7c2b */ /* 0x000fca0008000014 */
[----:B------:R-:W-:Y:S01]  /*1c70*/  DFMA R14, R22, R14, UR6 ;  /* 0x00000006160e7e2b */ /* 0x000fe2000800000e */
[----:B------:R-:W-:Y:S01]  /*1c80*/  UMOV UR6, 0x3b39803f ;  /* 0x3b39803f00067882 */ /* 0x000fe20000000000 */
[----:B------:R-:W-:Y:S01]  /*1c90*/  UMOV UR7, 0x3c7abc9e ;  /* 0x3c7abc9e00077882 */ /* 0x000fe20000000000 */
[----:B------:R-:W-:-:S05]  /*1ca0*/  DFMA R16, R18, -R16, R26 ;  /* 0x800000101210722b */ /* 0x000fca000000001a */
[----:B------:R-:W-:-:S03]  /*1cb0*/  DMUL R14, R22, R14 ;  /* 0x0000000e160e7228 */ /* 0x000fc60000000000 */
[----:B------:R-:W-:-:S05]  /*1cc0*/  DADD R16, -R20, R16 ;  /* 0x0000000014107229 */ /* 0x000fca0000000110 */
[----:B------:R-:W-:-:S08]  /*1cd0*/  DFMA R14, R20, R14, R28 ;  /* 0x0000000e140e722b */ /* 0x000fd0000000001c */
[----:B------:R-:W-:-:S08]  /*1ce0*/  DADD R14, R14, -R16 ;  /* 0x000000000e0e7229 */ /* 0x000fd00000000810 */
[----:B------:R-:W-:-:S08]  /*1cf0*/  DFMA R14, R18, UR6, R14 ;  /* 0x00000006120e7c2b */ /* 0x000fd0000800000e */
[----:B------:R-:W-:Y:S01]  /*1d00*/  DADD R26, R26, R14 ;  /* 0x000000001a1a7229 */ /* 0x000fe2000000000e */
[----:B------:R-:W-:Y:S10]  /*1d10*/  BRA `(.L_x_186) ;  /* 0x0000000000187947 */ /* 0x000ff40003800000 */
.L_x_187:
[----:B------:R-:W-:Y:S01]  /*1d20*/  IMAD.MOV.U32 R14, RZ, RZ, 0x0 ;  /* 0x00000000ff0e7424 */ /* 0x000fe200078e00ff */
[----:B------:R-:W-:Y:S01]  /*1d30*/  LOP3.LUT P0, RZ, R21, 0x7fffffff, RZ, 0xc0, !PT ;  /* 0x7fffffff15ff7812 */ /* 0x000fe2000780c0ff */
[----:B------:R-:W-:-:S06]  /*1d40*/  IMAD.MOV.U32 R15, RZ, RZ, 0x7ff00000 ;  /* 0x7ff00000ff0f7424 */ /* 0x000fcc00078e00ff */
[----:B------:R-:W-:-:S10]  /*1d50*/  DFMA R14, R20, R14, +INF ;  /* 0x7ff00000140e742b */ /* 0x000fd4000000000e */
[----:B------:R-:W-:Y:S02]  /*1d60*/  FSEL R26, R14, RZ, P0 ;  /* 0x000000ff0e1a7208 */ /* 0x000fe40000000000 */
[----:B------:R-:W-:-:S07]  /*1d70*/  FSEL R27, R15, -QNAN , P0 ;  /* 0xfff000000f1b7808 */ /* 0x000fce0000000000 */
.L_x_186:
[----:B------:R-:W-:Y:S05]  /*1d80*/  BSYNC.RECONVERGENT B1 ;  /* 0x0000000000017941 */ /* 0x000fea0003800200 */
.L_x_185:
[C---:B------:R-:W-:Y:S01]  /*1d90*/  DADD R14, R26.reuse, R6 ;  /* 0x000000001a0e7229 */ /* 0x040fe20000000006 */
[----:B------:R-:W-:Y:S01]  /*1da0*/  IADD3 R32, PT, PT, R32, 0x1, RZ ;  /* 0x0000000120207810 */ /* 0x000fe20007ffe0ff */
        /* <DEDUP_REMOVED lines=10> */
.L_x_175:
[----:B------:R-:W-:Y:S05]  /*1e50*/  BSYNC.RECONVERGENT B0 ;  /* 0x0000000000007941 */ /* 0x000fea0003800200 */
.L_x_174:
[----:B------:R-:W0:Y:S01]  /*1e60*/  LDC.64 R4, c[0x0][0x398] ;  /* 0x0000e600ff047b82 */ /* 0x000e220000000a00 */
[----:B------:R-:W1:Y:S02]  /*1e70*/  LDCU UR6, c[0x0][0x388] ;  /* 0x00007100ff0677ac */ /* 0x000e640008000800 */
[----:B-1----:R-:W-:-:S04]  /*1e80*/  IMAD R3, R2, UR6, R3 ;  /* 0x0000000602037c24 */ /* 0x002fc8000f8e0203 */
[----:B0-----:R-:W-:-:S05]  /*1e90*/  IMAD.WIDE R2, R3, 0x8, R4 ;  /* 0x0000000803027825 */ /* 0x001fca00078e0204 */
[----:B------:R-:W-:Y:S01]  /*1ea0*/  STG.E.64 desc[UR4][R2.64], R6 ;  /* 0x0000000602007986 */ /* 0x000fe2000c101b04 */
[----:B------:R-:W-:Y:S05]  /*1eb0*/  EXIT ;  /* 0x000000000000794d */ /* 0x000fea0003800000 */
        .weak           $__internal_8_$__cuda_sm20_dblrcp_rn_slowpath_v3
        .type           $__internal_8_$__cuda_sm20_dblrcp_rn_slowpath_v3,@function
        .size           $__internal_8_$__cuda_sm20_dblrcp_rn_slowpath_v3,($__internal_9_$__cuda_sm20_div_rn_f64_full - $__internal_8_$__cuda_sm20_dblrcp_rn_slowpath_v3)
$__internal_8_$__cuda_sm20_dblrcp_rn_slowpath_v3:
        /* <DEDUP_REMOVED lines=13> */
[----:B------:R-:W-:-:S04]  /*1f90*/  VIADD R11, R13, 0xc0200000 ;  /* 0xc02000000d0b7836 */ /* 0x000fc80000000000 */
        /* <DEDUP_REMOVED lines=12> */
.L_x_191:
        /* <DEDUP_REMOVED lines=10> */
.L_x_189:
[----:B------:R-:W0:Y:S01]  /*2100*/  LDC R10, c[0x0][0x3b0] ;  /* 0x0000ec00ff0a7b82 */ /* 0x000e220000000800 */
[----:B------:R-:W-:-:S07]  /*2110*/  LOP3.LUT R11, R13, 0x80000, RZ, 0xfc, !PT ;  /* 0x000800000d0b7812 */ /* 0x000fce00078efcff */
.L_x_190:
[----:B------:R-:W-:Y:S02]  /*2120*/  IMAD.MOV.U32 R4, RZ, RZ, R0 ;  /* 0x000000ffff047224 */ /* 0x000fe400078e0000 */
[----:B------:R-:W-:-:S04]  /*2130*/  IMAD.MOV.U32 R5, RZ, RZ, 0x0 ;  /* 0x00000000ff057424 */ /* 0x000fc800078e00ff */
[----:B0-----:R-:W-:Y:S05]  /*2140*/  RET.REL.NODEC R4 `(_Z8gfa_initiiiPdS_S_S_dS_i) ;  /* 0xffffffdc04ac7950 */ /* 0x001fea0003c3ffff */
        .weak           $__internal_9_$__cuda_sm20_div_rn_f64_full
        .type           $__internal_9_$__cuda_sm20_div_rn_f64_full,@function
        .size           $__internal_9_$__cuda_sm20_div_rn_f64_full,($_Z8gfa_initiiiPdS_S_S_dS_i$__internal_accurate_pow - $__internal_9_$__cuda_sm20_div_rn_f64_full)
$__internal_9_$__cuda_sm20_div_rn_f64_full:
[C---:B------:R-:W-:Y:S01]  /*2150*/  FSETP.GEU.AND P0, PT, |R13|.reuse, 1.469367938527859385e-39, PT ;  /* 0x001000000d00780b */ /* 0x040fe20003f0e200 */
[----:B------:R-:W-:Y:S01]  /*2160*/  IMAD.MOV.U32 R20, RZ, RZ, 0x1 ;  /* 0x00000001ff147424 */ /* 0x000fe200078e00ff */
[----:B------:R-:W-:Y:S01]  /*2170*/  LOP3.LUT R14, R13, 0x800fffff, RZ, 0xc0, !PT ;  /* 0x800fffff0d0e7812 */ /* 0x000fe200078ec0ff */
[----:B------:R-:W-:Y:S01]  /*2180*/  IMAD.MOV.U32 R0, RZ, RZ, 0x1ca00000 ;  /* 0x1ca00000ff007424 */ /* 0x000fe200078e00ff */
[C---:B------:R-:W-:Y:S01]  /*2190*/  FSETP.GEU.AND P2, PT, |R17|.reuse, 1.469367938527859385e-39, PT ;  /* 0x001000001100780b */ /* 0x040fe20003f4e200 */
[----:B------:R-:W-:Y:S01]  /*21a0*/  BSSY.RECONVERGENT B2, `(.L_x_192) ;  /* 0x0000052000027945 */ /* 0x000fe20003800200 */
[----:B------:R-:W-:Y:S01]  /*21b0*/  LOP3.LUT R15, R14, 0x3ff00000, RZ, 0xfc, !PT ;  /* 0x3ff000000e0f7812 */ /* 0x000fe200078efcff */
[----:B------:R-:W-:Y:S01]  /*21c0*/  IMAD.MOV.U32 R14, RZ, RZ, R12 ;  /* 0x000000ffff0e7224 */ /* 0x000fe200078e000c */
[----:B------:R-:W-:Y:S02]  /*21d0*/  LOP3.LUT R26, R17, 0x7ff00000, RZ, 0xc0, !PT ;  /* 0x7ff00000111a7812 */ /* 0x000fe400078ec0ff */
[----:B------:R-:W-:-:S03]  /*21e0*/  LOP3.LUT R27, R13, 0x7ff00000, RZ, 0xc0, !PT ;  /* 0x7ff000000d1b7812 */ /* 0x000fc600078ec0ff */
[----:B------:R-:W-:Y:S01]  /*21f0*/  @!P0 DMUL R14, R12, 8.98846567431157953865e+307 ;  /* 0x7fe000000c0e8828 */ /* 0x000fe20000000000 */
[----:B------:R-:W-:-:S03]  /*2200*/  ISETP.GE.U32.AND P1, PT, R26, R27, PT ;  /* 0x0000001b1a00720c */ /* 0x000fc60003f26070 */
[----:B------:R-:W-:Y:S02]  /*2210*/  @!P2 LOP3.LUT R23, R13, 0x7ff00000, RZ, 0xc0, !PT ;  /* 0x7ff000000d17a812 */ /* 0x000fe400078ec0ff */
[----:B------:R-:W0:Y:S02]  /*2220*/  MUFU.RCP64H R21, R15 ;  /* 0x0000000f00157308 */ /* 0x000e240000001800 */
[----:B------:R-:W-:Y:S02]  /*2230*/  @!P2 ISETP.GE.U32.AND P3, PT, R26, R23, PT ;  /* 0x000000171a00a20c */ /* 0x000fe40003f66070 */
[----:B------:R-:W-:Y:S02]  /*2240*/  @!P0 LOP3.LUT R27, R15, 0x7ff00000, RZ, 0xc0, !PT ;  /* 0x7ff000000f1b8812 */ /* 0x000fe400078ec0ff */
[----:B------:R-:W-:-:S04]  /*2250*/  @!P2 SEL R23, R0, 0x63400000, !P3 ;  /* 0x634000000017a807 */ /* 0x000fc80005800000 */
[----:B------:R-:W-:-:S04]  /*2260*/  @!P2 LOP3.LUT R24, R23, 0x80000000, R17, 0xf8, !PT ;  /* 0x800000001718a812 */ /* 0x000fc800078ef811 */
[----:B------:R-:W-:Y:S01]  /*2270*/  @!P2 LOP3.LUT R25, R24, 0x100000, RZ, 0xfc, !PT ;  /* 0x001000001819a812 */ /* 0x000fe200078efcff */
[----:B------:R-:W-:Y:S01]  /*2280*/  @!P2 IMAD.MOV.U32 R24, RZ, RZ, RZ ;  /* 0x000000ffff18a224 */ /* 0x000fe200078e00ff */
        /* <DEDUP_REMOVED lines=8> */
[----:B------:R-:W-:-:S08]  /*2310*/  DFMA R22, R20, R22, R20 ;  /* 0x000000161416722b */ /* 0x000fd00000000014 */
[----:B------:R-:W-:-:S08]  /*2320*/  DMUL R20, R22, R18 ;  /* 0x0000001216147228 */ /* 0x000fd00000000000 */
[----:B------:R-:W-:-:S08]  /*2330*/  DFMA R24, R20, -R14, R18 ;  /* 0x8000000e1418722b */ /* 0x000fd00000000012 */
[----:B------:R-:W-:Y:S01]  /*2340*/  DFMA R24, R22, R24, R20 ;  /* 0x000000181618722b */ /* 0x000fe20000000014 */
[----:B------:R-:W-:Y:S01]  /*2350*/  IMAD.MOV.U32 R22, RZ, RZ, R26 ;  /* 0x000000ffff167224 */ /* 0x000fe200078e001a */
[----:B------:R-:W-:Y:S01]  /*2360*/  @!P2 LOP3.LUT R22, R19, 0x7ff00000, RZ, 0xc0, !PT ;  /* 0x7ff000001316a812 */ /* 0x000fe200078ec0ff */
[----:B------:R-:W-:-:S04]  /*2370*/  VIADD R21, R27, 0xffffffff ;  /* 0xffffffff1b157836 */ /* 0x000fc80000000000 */
[----:B------:R-:W-:-:S05]  /*2380*/  VIADD R20, R22, 0xffffffff ;  /* 0xffffffff16147836 */ /* 0x000fca0000000000 */
[----:B------:R-:W-:-:S04]  /*2390*/  ISETP.GT.U32.AND P0, PT, R20, 0x7feffffe, PT ;  /* 0x7feffffe1400780c */ /* 0x000fc80003f04070 */
        /* <DEDUP_REMOVED lines=29> */
.L_x_193:
        /* <DEDUP_REMOVED lines=16> */
.L_x_196:
[----:B------:R-:W-:Y:S01]  /*2670*/  LOP3.LUT R21, R13, 0x80000, RZ, 0xfc, !PT ;  /* 0x000800000d157812 */ /* 0x000fe200078efcff */
[----:B------:R-:W-:Y:S01]  /*2680*/  IMAD.MOV.U32 R20, RZ, RZ, R12 ;  /* 0x000000ffff147224 */ /* 0x000fe200078e000c */
[----:B------:R-:W-:Y:S06]  /*2690*/  BRA `(.L_x_194) ;  /* 0x0000000000087947 */ /* 0x000fec0003800000 */
.L_x_195:
[----:B------:R-:W-:Y:S01]  /*26a0*/  LOP3.LUT R21, R17, 0x80000, RZ, 0xfc, !PT ;  /* 0x0008000011157812 */ /* 0x000fe200078efcff */
[----:B------:R-:W-:-:S07]  /*26b0*/  IMAD.MOV.U32 R20, RZ, RZ, R16 ;  /* 0x000000ffff147224 */ /* 0x000fce00078e0010 */
.L_x_194:
[----:B------:R-:W-:Y:S05]  /*26c0*/  BSYNC.RECONVERGENT B2 ;  /* 0x0000000000027941 */ /* 0x000fea0003800200 */
.L_x_192:
[----:B------:R-:W-:Y:S02]  /*26d0*/  IMAD.MOV.U32 R29, RZ, RZ, 0x0 ;  /* 0x00000000ff1d7424 */ /* 0x000fe400078e00ff */
[----:B------:R-:W-:Y:S02]  /*26e0*/  IMAD.MOV.U32 R14, RZ, RZ, R20 ;  /* 0x000000ffff0e7224 */ /* 0x000fe400078e0014 */
[----:B------:R-:W-:Y:S01]  /*26f0*/  IMAD.MOV.U32 R15, RZ, RZ, R21 ;  /* 0x000000ffff0f7224 */ /* 0x000fe200078e0015 */
[----:B------:R-:W-:Y:S06]  /*2700*/  RET.REL.NODEC R28 `(_Z8gfa_initiiiPdS_S_S_dS_i) ;  /* 0xffffffd81c3c7950 */ /* 0x000fec0003c3ffff */
        .type           $_Z8gfa_initiiiPdS_S_S_dS_i$__internal_accurate_pow,@function
        .size           $_Z8gfa_initiiiPdS_S_S_dS_i$__internal_accurate_pow,(.L_x_212 - $_Z8gfa_initiiiPdS_S_S_dS_i$__internal_accurate_pow)
$_Z8gfa_initiiiPdS_S_S_dS_i$__internal_accurate_pow:
[----:B------:R-:W-:Y:S01]  /*2710*/  ISETP.GT.U32.AND P0, PT, R33, 0xfffff, PT ;  /* 0x000fffff2100780c */ /* 0x000fe20003f04070 */
[----:B------:R-:W-:Y:S01]  /*2720*/  IMAD.MOV.U32 R16, RZ, RZ, R22 ;  /* 0x000000ffff107224 */ /* 0x000fe200078e0016 */
[----:B------:R-:W-:Y:S01]  /*2730*/  UMOV UR6, 0x7d2cafe2 ;  /* 0x7d2cafe200067882 */ /* 0x000fe20000000000 */
[----:B------:R-:W-:Y:S01]  /*2740*/  IMAD.MOV.U32 R17, RZ, RZ, R33 ;  /* 0x000000ffff117224 */ /* 0x000fe200078e0021 */
[----:B------:R-:W-:Y:S01]  /*2750*/  UMOV UR7, 0x3eb0f5ff ;  /* 0x3eb0f5ff00077882 */ /* 0x000fe20000000000 */
[----:B------:R-:W-:Y:S01]  /*2760*/  IMAD.MOV.U32 R26, RZ, RZ, 0x41ad3b5a ;  /* 0x41ad3b5aff1a7424 */ /* 0x000fe200078e00ff */
[----:B------:R-:W-:Y:S01]  /*2770*/  UMOV UR8, 0x3b39803f ;  /* 0x3b39803f00087882 */ /* 0x000fe20000000000 */
[----:B------:R-:W-:Y:S01]  /*2780*/  IMAD.MOV.U32 R27, RZ, RZ, 0x3ed0f5d2 ;  /* 0x3ed0f5d2ff1b7424 */ /* 0x000fe200078e00ff */
[----:B------:R-:W-:-:S05]  /*2790*/  UMOV UR9, 0x3c7abc9e ;  /* 0x3c7abc9e00097882 */ /* 0x000fca0000000000 */
[----:B------:R-:W-:Y:S01]  /*27a0*/  @!P0 DMUL R24, R16, 1.80143985094819840000e+16 ;  /* 0x4350000010188828 */ /* 0x000fe20000000000 */
[--C-:B------:R-:W-:Y:S01]  /*27b0*/  IMAD.MOV.U32 R16, RZ, RZ, R33.reuse ;  /* 0x000000ffff107224 */ /* 0x100fe200078e0021 */
[----:B------:R-:W-:-:S08]  /*27c0*/  SHF.R.U32.HI R33, RZ, 0x14, R33 ;  /* 0x00000014ff217819 */ /* 0x000fd00000011621 */
[----:B------:R-:W-:Y:S01]  /*27d0*/  @!P0 MOV R16, R25 ;  /* 0x0000001900108202 */ /* 0x000fe20000000f00 */
[----:B------:R-:W-:Y:S01]  /*27e0*/  @!P0 IMAD.MOV.U32 R22, RZ, RZ, R24 ;  /* 0x000000ffff168224 */ /* 0x000fe200078e0018 */
[----:B------:R-:W-:Y:S02]  /*27f0*/  @!P0 LEA.HI R33, R25, 0xffffffca, RZ, 0xc ;  /* 0xffffffca19218811 */ /* 0x000fe400078f60ff */
[----:B------:R-:W-:-:S04]  /*2800*/  LOP3.LUT R16, R16, 0x800fffff, RZ, 0xc0, !PT ;  /* 0x800fffff10107812 */ /* 0x000fc800078ec0ff */
[----:B------:R-:W-:Y:S01]  /*2810*/  LOP3.LUT R23, R16, 0x3ff00000, RZ, 0xfc, !PT ;  /* 0x3ff0000010177812 */ /* 0x000fe200078efcff */
[----:B------:R-:W-:-:S03]  /*2820*/  IMAD.MOV.U32 R16, RZ, RZ, RZ ;  /* 0x000000ffff107224 */ /* 0x000fc600078e00ff */
        /* <DEDUP_REMOVED lines=11> */
[CC--:B------:R-:W-:Y:S02]  /*28e0*/  DMUL R30, R20.reuse, R20.reuse ;  /* 0x00000014141e7228 */ /* 0x0c0fe40000000000 */
[----:B------:R-:W-:-:S06]  /*28f0*/  DMUL R28, R20, R20 ;  /* 0x00000014141c7228 */ /* 0x000fcc0000000000 */
[----:B------:R-:W-:Y:S01]  /*2900*/  DFMA R18, R30, UR6, R26 ;  /* 0x000000061e127c2b */ /* 0x000fe2000800001a */
        /* <DEDUP_REMOVED lines=22> */
[----:B------:R-:W-:-:S05]  /*2a70*/  DMUL R18, R16, R18 ;  /* 0x0000001210127228 */ /* 0x000fca0000000000 */
[----:B------:R-:W-:Y:S01]  /*2a80*/  DADD R16, -R22, UR6 ;  /* 0x0000000616107e29 */ /* 0x000fe20008000100 */
[----:B------:R-:W-:Y:S01]  /*2a90*/  UMOV UR6, 0xb9e7b0 ;  /* 0x00b9e7b000067882 */ /* 0x000fe20000000000 */
[----:B------:R-:W-:-:S06]  /*2aa0*/  UMOV UR7, 0x3c46a4cb ;  /* 0x3c46a4cb00077882 */ /* 0x000fcc0000000000 */
[----:B------:R-:W-:Y:S02]  /*2ab0*/  DFMA R16, R30, R26, R16 ;  /* 0x0000001a1e10722b */ /* 0x000fe40000000010 */
[----:B------:R-:W-:Y:S01]  /*2ac0*/  DFMA R30, R20, R20, -R28 ;  /* 0x00000014141e722b */ /* 0x000fe2000000081c */
[----:B------:R-:W-:Y:S02]  /*2ad0*/  VIADD R27, R19, 0x100000 ;  /* 0x00100000131b7836 */ /* 0x000fe40000000000 */
[----:B------:R-:W-:-:S03]  /*2ae0*/  IMAD.MOV.U32 R26, RZ, RZ, R18 ;  /* 0x000000ffff1a7224 */ /* 0x000fc600078e0012 */
[----:B------:R-:W-:Y:S01]  /*2af0*/  DADD R16, R16, -UR6 ;  /* 0x8000000610107e29 */ /* 0x000fe20008000000 */
[----:B------:R-:W-:Y:S01]  /*2b00*/  UMOV UR6, 0x80000000 ;  /* 0x8000000000067882 */ /* 0x000fe20000000000 */
[----:B------:R-:W-:Y:S01]  /*2b10*/  UMOV UR7, 0x43300000 ;  /* 0x4330000000077882 */ /* 0x000fe20000000000 */
[C---:B------:R-:W-:Y:S02]  /*2b20*/  DFMA R26, R20.reuse, R26, R30 ;  /* 0x0000001a141a722b */ /* 0x040fe4000000001e */
[----:B------:R-:W-:-:S08]  /*2b30*/  DFMA R30, R20, R28, -R24 ;  /* 0x0000001c141e722b */ /* 0x000fd00000000818 */
        /* <DEDUP_REMOVED lines=17> */
[----:B------:R-:W-:-:S05]  /*2c50*/  @P1 VIADD R22, R33, 0xfffffc02 ;  /* 0xfffffc0221161836 */ /* 0x000fca0000000000 */
[----:B------:R-:W-:Y:S01]  /*2c60*/  DADD R24, R18, R20 ;  /* 0x0000000012187229 */ /* 0x000fe20000000014 */
[----:B------:R-:W-:Y:S01]  /*2c70*/  LOP3.LUT R20, R22, 0x80000000, RZ, 0x3c, !PT ;  /* 0x8000000016147812 */ /* 0x000fe200078e3cff */
[----:B------:R-:W-:-:S06]  /*2c80*/  IMAD.MOV.U32 R21, RZ, RZ, 0x43300000 ;  /* 0x43300000ff157424 */ /* 0x000fcc00078e00ff */
[----:B------:R-:W-:Y:S02]  /*2c90*/  DADD R22, R16, R24 ;  /* 0x0000000010167229 */ /* 0x000fe40000000018 */
[----:B------:R-:W-:Y:S01]  /*2ca0*/  DADD R20, R20, -UR6 ;  /* 0x8000000614147e29 */ /* 0x000fe20008000000 */
[----:B------:R-:W-:Y:S01]  /*2cb0*/  UMOV UR6, 0xfefa39ef ;  /* 0xfefa39ef00067882 */ /* 0x000fe20000000000 */
[----:B------:R-:W-:-:S04]  /*2cc0*/  UMOV UR7, 0x3fe62e42 ;  /* 0x3fe62e4200077882 */ /* 0x000fc80000000000 */
[--C-:B------:R-:W-:Y:S02]  /*2cd0*/  DADD R16, R16, -R22.reuse ;  /* 0x0000000010107229 */ /* 0x100fe40000000816 */
[----:B------:R-:W-:-:S06]  /*2ce0*/  DFMA R18, R20, UR6, R22 ;  /* 0x0000000614127c2b */ /* 0x000fcc0008000016 */
[----:B------:R-:W-:Y:S02]  /*2cf0*/  DADD R16, R24, R16 ;  /* 0x0000000018107229 */ /* 0x000fe40000000010 */
[----:B------:R-:W-:-:S08]  /*2d00*/  DFMA R26, R20, -UR6, R18 ;  /* 0x80000006141a7c2b */ /* 0x000fd00008000012 */
        /* <DEDUP_REMOVED lines=8> */
[----:B------:R-:W-:Y:S01]  /*2d90*/  MOV R16, 0x652b82fe ;  /* 0x652b82fe00107802 */ /* 0x000fe20000000f00 */
[----:B------:R-:W-:-:S06]  /*2da0*/  IMAD.MOV.U32 R17, RZ, RZ, 0x3ff71547 ;  /* 0x3ff71547ff117424 */ /* 0x000fcc00078e00ff */
        /* <DEDUP_REMOVED lines=54> */
[----:B------:R-:W-:Y:S01]  /*3110*/  @!P1 LEA R17, R16, 0x3ff00000, 0x14 ;  /* 0x3ff0000010119811 */ /* 0x000fe200078ea0ff */
[----:B------:R-:W-:-:S06]  /*3120*/  @!P1 IMAD.MOV.U32 R16, RZ, RZ, RZ ;  /* 0x000000ffff109224 */ /* 0x000fcc00078e00ff */
[----:B------:R-:W-:-:S11]  /*3130*/  @!P1 DMUL R20, R22, R16 ;  /* 0x0000001016149228 */ /* 0x000fd60000000000 */
.L_x_197:
[----:B------:R-:W-:Y:S01]  /*3140*/  DFMA R24, R24, R20, R20 ;  /* 0x000000141818722b */ /* 0x000fe20000000014 */
[----:B------:R-:W-:Y:S01]  /*3150*/  IMAD.MOV.U32 R18, RZ, RZ, R0 ;  /* 0x000000ffff127224 */ /* 0x000fe200078e0000 */
[----:B------:R-:W-:Y:S01]  /*3160*/  DSETP.NEU.AND P0, PT, |R20|, +INF , PT ;  /* 0x7ff000001400742a */ /* 0x000fe20003f0d200 */
[----:B------:R-:W-:-:S07]  /*3170*/  IMAD.MOV.U32 R19, RZ, RZ, 0x0 ;  /* 0x00000000ff137424 */ /* 0x000fce00078e00ff */
[----:B------:R-:W-:Y:S02]  /*3180*/  FSEL R16, R20, R24, !P0 ;  /* 0x0000001814107208 */ /* 0x000fe40004000000 */
[----:B------:R-:W-:Y:S01]  /*3190*/  FSEL R20, R21, R25, !P0 ;  /* 0x0000001915147208 */ /* 0x000fe20004000000 */
[----:B------:R-:W-:Y:S06]  /*31a0*/  RET.REL.NODEC R18 `(_Z8gfa_initiiiPdS_S_S_dS_i) ;  /* 0xffffffcc12947950 */ /* 0x000fec0003c3ffff */
.L_x_198:
        /* <DEDUP_REMOVED lines=13> */
.L_x_212:


//--------------------- .nv.shared.reserved.0     --------------------------
	.section	.nv.shared.reserved.0,"aw",@nobits
	.weak		__nv_reservedSMEM_offset_0_alias
	.size		__nv_reservedSMEM_offset_0_alias, 0, 64
	.other		__nv_reservedSMEM_offset_0_alias,@"STO_CUDA_RESERVED_SHARED STV_DEFAULT"
__nv_reservedSMEM_offset_0_alias:
	.zero		0
	.zero		64


//--------------------- .nv.global                --------------------------
	.section	.nv.global,"aw",@nobits
.nv.global:
	.type		_ZN30_INTERNAL_e55ef84b_4_k_cu_main6thrust24THRUST_300001_SM_1000_NS12placeholders2_8E,@object
	.size		_ZN30_INTERNAL_e55ef84b_4_k_cu_main6thrust24THRUST_300001_SM_1000_NS12placeholders2_8E,(_ZN30_INTERNAL_e55ef84b_4_k_cu_main4cuda3std3__432_GLOBAL__N__e55ef84b_4_k_cu_main6ignoreE - _ZN30_INTERNAL_e55ef84b_4_k_cu_main6thrust24THRUST_300001_SM_1000_NS12placeholders2_8E)
_ZN30_INTERNAL_e55ef84b_4_k_cu_main6thrust24THRUST_300001_SM_1000_NS12placeholders2_8E:
	.zero		1
	.type		_ZN30_INTERNAL_e55ef84b_4_k_cu_main4cuda3std3__432_GLOBAL__N__e55ef84b_4_k_cu_main6ignoreE,@object
	.size		_ZN30_INTERNAL_e55ef84b_4_k_cu_main4cuda3std3__432_GLOBAL__N__e55ef84b_4_k_cu_main6ignoreE,(_ZN30_INTERNAL_e55ef84b_4_k_cu_main4cuda3std6ranges3__45__cpo4dataE - _ZN30_INTERNAL_e55ef84b_4_k_cu_main4cuda3std3__432_GLOBAL__N__e55ef84b_4_k_cu_main6ignoreE)
_ZN30_INTERNAL_e55ef84b_4_k_cu_main4cuda3std3__432_GLOBAL__N__e55ef84b_4_k_cu_main6ignoreE:
	.zero		1
	.type		_ZN30_INTERNAL_e55ef84b_4_k_cu_main4cuda3std6ranges3__45__cpo4dataE,@object
	.size		_ZN30_INTERNAL_e55ef84b_4_k_cu_main4cuda3std6ranges3__45__cpo4dataE,(_ZN30_INTERNAL_e55ef84b_4_k_cu_main6thrust24THRUST_300001_SM_1000_NS6system3cpp3parE - _ZN30_INTERNAL_e55ef84b_4_k_cu_main4cuda3std6ranges3__45__cpo4dataE)
_ZN30_INTERNAL_e55ef84b_4_k_cu_main4cuda3std6ranges3__45__cpo4dataE:
	.zero		1
	.type		_ZN30_INTERNAL_e55ef84b_4_k_cu_main6thrust24THRUST_300001_SM_1000_NS6system3cpp3parE,@object
	.size		_ZN30_INTERNAL_e55ef84b_4_k_cu_main6thrust24THRUST_300001_SM_1000_NS6system3cpp3parE,(_ZN30_INTERNAL_e55ef84b_4_k_cu_main4cuda3std3__45__cpo5beginE - _ZN30_INTERNAL_e55ef84b_4_k_cu_main6thrust24THRUST_300001_SM_1000_NS6system3cpp3parE)
_ZN30_INTERNAL_e55ef84b_4_k_cu_main6thrust24THRUST_300001_SM_1000_NS6system3cpp3parE:
	.zero		1
	.type		_ZN30_INTERNAL_e55ef84b_4_k_cu_main4cuda3std3__45__cpo5beginE,@object
	.size		_ZN30_INTERNAL_e55ef84b_4_k_cu_main4cuda3std3__45__cpo5beginE,(_ZN30_INTERNAL_e55ef84b_4_k_cu_main4cuda3std6ranges3__45__cpo5beginE - _ZN30_INTERNAL_e55ef84b_4_k_cu_main4cuda3std3__45__cpo5beginE)
_ZN30_INTERNAL_e55ef84b_4_k_cu_main4cuda3std3__45__cpo5beginE:
	.zero		1
	.type		_ZN30_INTERNAL_e55ef84b_4_k_cu_main4cuda3std6ranges3__45__cpo5beginE,@object
	.size		_ZN30_INTERNAL_e55ef84b_4_k_cu_main4cuda3std6ranges3__45__cpo5beginE,(_ZN30_INTERNAL_e55ef84b_4_k_cu_main6thrust24THRUST_300001_SM_1000_NS6deviceE - _ZN30_INTERNAL_e55ef84b_4_k_cu_main4cuda3std6ranges3__45__cpo5beginE)
_ZN30_INTERNAL_e55ef84b_4_k_cu_main4cuda3std6ranges3__45__cpo5beginE:
	.zero		1
	.type		_ZN30_INTERNAL_e55ef84b_4_k_cu_main6thrust24THRUST_300001_SM_1000_NS6deviceE,@object
	.size		_ZN30_INTERNAL_e55ef84b_4_k_cu_main6thrust24THRUST_300001_SM_1000_NS6deviceE,(_ZN30_INTERNAL_e55ef84b_4_k_cu_main4cuda3std3__47nulloptE - _ZN30_INTERNAL_e55ef84b_4_k_cu_main6thrust24THRUST_300001_SM_1000_NS6deviceE)
_ZN30_INTERNAL_e55ef84b_4_k_cu_main6thrust24THRUST_300001_SM_1000_NS6deviceE:
	.zero		1
	.type		_ZN30_INTERNAL_e55ef84b_4_k_cu_main4cuda3std3__47nulloptE,@object
	.size		_ZN30_INTERNAL_e55ef84b_4_k_cu_main4cuda3std3__47nulloptE,(_ZN30_INTERNAL_e55ef84b_4_k_cu_main4cuda3std6ranges3__45__cpo8distanceE - _ZN30_INTERNAL_e55ef84b_4_k_cu_main4cuda3std3__47nulloptE)
_ZN30_INTERNAL_e55ef84b_4_k_cu_main4cuda3std3__47nulloptE:
	.zero		1
	.type		_ZN30_INTERNAL_e55ef84b_4_k_cu_main4cuda3std6ranges3__45__cpo8distanceE,@object
	.size		_ZN30_INTERNAL_e55ef84b_4_k_cu_main4cuda3std6ranges3__45__cpo8distanceE,(_ZN30_INTERNAL_e55ef84b_4_k_cu_main6thrust24THRUST_300001_SM_1000_NS12placeholders2_4E - _ZN30_INTERNAL_e55ef84b_4_k_cu_main4cuda3std6ranges3__45__cpo8distanceE)
_ZN30_INTERNAL_e55ef84b_4_k_cu_main4cuda3std6ranges3__45__cpo8distanceE:
	.zero		1
	.type		_ZN30_INTERNAL_e55ef84b_4_k_cu_main6thrust24THRUST_300001_SM_1000_NS12placeholders2_4E,@object
	.size		_ZN30_INTERNAL_e55ef84b_4_k_cu_main6thrust24THRUST_300001_SM_1000_NS12placeholders2_4E,(_ZN30_INTERNAL_e55ef84b_4_k_cu_main4cuda3std3__45__cpo6rbeginE - _ZN30_INTERNAL_e55ef84b_4_k_cu_main6thrust24THRUST_300001_SM_1000_NS12placeholders2_4E)
_ZN30_INTERNAL_e55ef84b_4_k_cu_main6thrust24THRUST_300001_SM_1000_NS12placeholders2_4E:
	.zero		1
	.type		_ZN30_INTERNAL_e55ef84b_4_k_cu_main4cuda3std3__45__cpo6rbeginE,@object
	.size		_ZN30_INTERNAL_e55ef84b_4_k_cu_main4cuda3std3__45__cpo6rbeginE,(_ZN30_INTERNAL_e55ef84b_4_k_cu_main4cuda3std6ranges3__45__cpo7advanceE - _ZN30_INTERNAL_e55ef84b_4_k_cu_main4cuda3std3__45__cpo6rbeginE)
_ZN30_INTERNAL_e55ef84b_4_k_cu_main4cuda3std3__45__cpo6rbeginE:
	.zero		1
	.type		_ZN30_INTERNAL_e55ef84b_4_k_cu_main4cuda3std6ranges3__45__cpo7advanceE,@object
	.size		_ZN30_INTERNAL_e55ef84b_4_k_cu_main4cuda3std6ranges3__45__cpo7advanceE,(_ZN30_INTERNAL_e55ef84b_4_k_cu_main6thrust24THRUST_300001_SM_1000_NS12placeholders3_10E - _ZN30_INTERNAL_e55ef84b_4_k_cu_main4cuda3std6ranges3__45__cpo7advanceE)
_ZN30_INTERNAL_e55ef84b_4_k_cu_main4cuda3std6ranges3__45__cpo7advanceE:
	.zero		1
	.type		_ZN30_INTERNAL_e55ef84b_4_k_cu_main6thrust24THRUST_300001_SM_1000_NS12placeholders3_10E,@object
	.size		_ZN30_INTERNAL_e55ef84b_4_k_cu_main6thrust24THRUST_300001_SM_1000_NS12placeholders3_10E,(_ZN30_INTERNAL_e55ef84b_4_k_cu_main4cuda3std3__48in_placeE - _ZN30_INTERNAL_e55ef84b_4_k_cu_main6thrust24THRUST_300001_SM_1000_NS12placeholders3_10E)
_ZN30_INTERNAL_e55ef84b_4_k_cu_main6thrust24THRUST_300001_SM_1000_NS12placeholders3_10E:
	.zero		1
	.type		_ZN30_INTERNAL_e55ef84b_4_k_cu_main4cuda3std3__48in_placeE,@object
	.size		_ZN30_INTERNAL_e55ef84b_4_k_cu_main4cuda3std3__48in_placeE,(_ZN30_INTERNAL_e55ef84b_4_k_cu_main4cuda3std6ranges3__45__cpo4sizeE - _ZN30_INTERNAL_e55ef84b_4_k_cu_main4cuda3std3__48in_placeE)
_ZN30_INTERNAL_e55ef84b_4_k_cu_main4cuda3std3__48in_placeE:
	.zero		1
	.type		_ZN30_INTERNAL_e55ef84b_4_k_cu_main4cuda3std6ranges3__45__cpo4sizeE,@object
	.size		_ZN30_INTERNAL_e55ef84b_4_k_cu_main4cuda3std6ranges3__45__cpo4sizeE,(_ZN30_INTERNAL_e55ef84b_4_k_cu_main6thrust24THRUST_300001_SM_1000_NS12placeholders2_2E - _ZN30_INTERNAL_e55ef84b_4_k_cu_main4cuda3std6ranges3__45__cpo4sizeE)
_ZN30_INTERNAL_e55ef84b_4_k_cu_main4cuda3std6ranges3__45__cpo4sizeE:
	.zero		1
	.type		_ZN30_INTERNAL_e55ef84b_4_k_cu_main6thrust24THRUST_300001_SM_1000_NS12placeholders2_2E,@object
	.size		_ZN30_INTERNAL_e55ef84b_4_k_cu_main6thrust24THRUST_300001_SM_1000_NS12placeholders2_2E,(_ZN30_INTERNAL_e55ef84b_4_k_cu_main4cuda3std3__45__cpo6cbeginE - _ZN30_INTERNAL_e55ef84b_4_k_cu_main6thrust24THRUST_300001_SM_1000_NS12placeholders2_2E)
_ZN30_INTERNAL_e55ef84b_4_k_cu_main6thrust24THRUST_300001_SM_1000_NS12placeholders2_2E:
	.zero		1
	.type		_ZN30_INTERNAL_e55ef84b_4_k_cu_main4cuda3std3__45__cpo6cbeginE,@object
	.size		_ZN30_INTERNAL_e55ef84b_4_k_cu_main4cuda3std3__45__cpo6cbeginE,(_ZN30_INTERNAL_e55ef84b_4_k_cu_main4cuda3std6ranges3__45__cpo6cbeginE - _ZN30_INTERNAL_e55ef84b_4_k_cu_main4cuda3std3__45__cpo6cbeginE)
_ZN30_INTERNAL_e55ef84b_4_k_cu_main4cuda3std3__45__cpo6cbeginE:
	.zero		1
	.type		_ZN30_INTERNAL_e55ef84b_4_k_cu_main4cuda3std6ranges3__45__cpo6cbeginE,@object
	.size		_ZN30_INTERNAL_e55ef84b_4_k_cu_main4cuda3std6ranges3__45__cpo6cbeginE,(_ZN30_INTERNAL_e55ef84b_4_k_cu_main6thrust24THRUST_300001_SM_1000_NS12placeholders2_6E - _ZN30_INTERNAL_e55ef84b_4_k_cu_main4cuda3std6ranges3__45__cpo6cbeginE)
_ZN30_INTERNAL_e55ef84b_4_k_cu_main4cuda3std6ranges3__45__cpo6cbeginE:
	.zero		1
	.type		_ZN30_INTERNAL_e55ef84b_4_k_cu_main6thrust24THRUST_300001_SM_1000_NS12placeholders2_6E,@object
	.size		_ZN30_INTERNAL_e55ef84b_4_k_cu_main6thrust24THRUST_300001_SM_1000_NS12placeholders2_6E,(_ZN30_INTERNAL_e55ef84b_4_k_cu_main4cuda3std3__45__cpo7crbeginE - _ZN30_INTERNAL_e55ef84b_4_k_cu_main6thrust24THRUST_300001_SM_1000_NS12placeholders2_6E)
_ZN30_INTERNAL_e55ef84b_4_k_cu_main6thrust24THRUST_300001_SM_1000_NS12placeholders2_6E:
	.zero		1
	.type		_ZN30_INTERNAL_e55ef84b_4_k_cu_main4cuda3std3__45__cpo7crbeginE,@object
	.size		_ZN30_INTERNAL_e55ef84b_4_k_cu_main4cuda3std3__45__cpo7crbeginE,(_ZN30_INTERNAL_e55ef84b_4_k_cu_main4cuda3std6ranges3__45__cpo4nextE - _ZN30_INTERNAL_e55ef84b_4_k_cu_main4cuda3std3__45__cpo7crbeginE)
_ZN30_INTERNAL_e55ef84b_4_k_cu_main4cuda3std3__45__cpo7crbeginE:
	.zero		1
	.type		_ZN30_INTERNAL_e55ef84b_4_k_cu_main4cuda3std6ranges3__45__cpo4nextE,@object
	.size		_ZN30_INTERNAL_e55ef84b_4_k_cu_main4cuda3std6ranges3__45__cpo4nextE,(_ZN30_INTERNAL_e55ef84b_4_k_cu_main4cuda3std6ranges3__45__cpo4swapE - _ZN30_INTERNAL_e55ef84b_4_k_cu_main4cuda3std6ranges3__45__cpo4nextE)
_ZN30_INTERNAL_e55ef84b_4_k_cu_main4cuda3std6ranges3__45__cpo4nextE:
	.zero		1
	.type		_ZN30_INTERNAL_e55ef84b_4_k_cu_main4cuda3std6ranges3__45__cpo4swapE,@object
	.size		_ZN30_INTERNAL_e55ef84b_4_k_cu_main4cuda3std6ranges3__45__cpo4swapE,(_ZN30_INTERNAL_e55ef84b_4_k_cu_main6thrust24THRUST_300001_SM_1000_NS8cuda_cub10par_nosyncE - _ZN30_INTERNAL_e55ef84b_4_k_cu_main4cuda3std6ranges3__45__cpo4swapE)
_ZN30_INTERNAL_e55ef84b_4_k_cu_main4cuda3std6ranges3__45__cpo4swapE:
	.zero		1
	.type		_ZN30_INTERNAL_e55ef84b_4_k_cu_main6thrust24THRUST_300001_SM_1000_NS8cuda_cub10par_nosyncE,@object
	.size		_ZN30_INTERNAL_e55ef84b_4_k_cu_main6thrust24THRUST_300001_SM_1000_NS8cuda_cub10par_nosyncE,(_ZN30_INTERNAL_e55ef84b_4_k_cu_main6thrust24THRUST_300001_SM_1000_NS3seqE - _ZN30_INTERNAL_e55ef84b_4_k_cu_main6thrust24THRUST_300001_SM_1000_NS8cuda_cub10par_nosyncE)
_ZN30_INTERNAL_e55ef84b_4_k_cu_main6thrust24THRUST_300001_SM_1000_NS8cuda_cub10par_nosyncE:
	.zero		1
	.type		_ZN30_INTERNAL_e55ef84b_4_k_cu_main6thrust24THRUST_300001_SM_1000_NS3seqE,@object
	.size		_ZN30_INTERNAL_e55ef84b_4_k_cu_main6thrust24THRUST_300001_SM_1000_NS3seqE,(_ZN30_INTERNAL_e55ef84b_4_k_cu_main4cuda3std3__420unreachable_sentinelE - _ZN30_INTERNAL_e55ef84b_4_k_cu_main6thrust24THRUST_300001_SM_1000_NS3seqE)
_ZN30_INTERNAL_e55ef84b_4_k_cu_main6thrust24THRUST_300001_SM_1000_NS3seqE:
	.zero		1
	.type		_ZN30_INTERNAL_e55ef84b_4_k_cu_main4cuda3std3__420unreachable_sentinelE,@object
	.size		_ZN30_INTERNAL_e55ef84b_4_k_cu_main4cuda3std3__420unreachable_sentinelE,(_ZN30_INTERNAL_e55ef84b_4_k_cu_main4cuda3std6ranges3__45__cpo5ssizeE - _ZN30_INTERNAL_e55ef84b_4_k_cu_main4cuda3std3__420unreachable_sentinelE)
_ZN30_INTERNAL_e55ef84b_4_k_cu_main4cuda3std3__420unreachable_sentinelE:
	.zero		1
	.type		_ZN30_INTERNAL_e55ef84b_4_k_cu_main4cuda3std6ranges3__45__cpo5ssizeE,@object
	.size		_ZN30_INTERNAL_e55ef84b_4_k_cu_main4cuda3std6ranges3__45__cpo5ssizeE,(_ZN30_INTERNAL_e55ef84b_4_k_cu_main6thrust24THRUST_300001_SM_1000_NS12placeholders2_3E - _ZN30_INTERNAL_e55ef84b_4_k_cu_main4cuda3std6ranges3__45__cpo5ssizeE)
_ZN30_INTERNAL_e55ef84b_4_k_cu_main4cuda3std6ranges3__45__cpo5ssizeE:
	.zero		1
	.type		_ZN30_INTERNAL_e55ef84b_4_k_cu_main6thrust24THRUST_300001_SM_1000_NS12placeholders2_3E,@object
	.size		_ZN30_INTERNAL_e55ef84b_4_k_cu_main6thrust24THRUST_300001_SM_1000_NS12placeholders2_3E,(_ZN30_INTERNAL_e55ef84b_4_k_cu_main4cuda3std3__45__cpo4cendE - _ZN30_INTERNAL_e55ef84b_4_k_cu_main6thrust24THRUST_300001_SM_1000_NS12placeholders2_3E)
_ZN30_INTERNAL_e55ef84b_4_k_cu_main6thrust24THRUST_300001_SM_1000_NS12placeholders2_3E:
	.zero		1
	.type		_ZN30_INTERNAL_e55ef84b_4_k_cu_main4cuda3std3__45__cpo4cendE,@object
	.size		_ZN30_INTERNAL_e55ef84b_4_k_cu_main4cuda3std3__45__cpo4cendE,(_ZN30_INTERNAL_e55ef84b_4_k_cu_main4cuda3std6ranges3__45__cpo4cendE - _ZN30_INTERNAL_e55ef84b_4_k_cu_main4cuda3std3__45__cpo4cendE)
_ZN30_INTERNAL_e55ef84b_4_k_cu_main4cuda3std3__45__cpo4cendE:
	.zero		1
	.type		_ZN30_INTERNAL_e55ef84b_4_k_cu_main4cuda3std6ranges3__45__cpo4cendE,@object
	.size		_ZN30_INTERNAL_e55ef84b_4_k_cu_main4cuda3std6ranges3__45__cpo4cendE,(_ZN30_INTERNAL_e55ef84b_4_k_cu_main6thrust24THRUST_300001_SM_1000_NS12placeholders2_7E - _ZN30_INTERNAL_e55ef84b_4_k_cu_main4cuda3std6ranges3__45__cpo4cendE)
_ZN30_INTERNAL_e55ef84b_4_k_cu_main4cuda3std6ranges3__45__cpo4cendE:
	.zero		1
	.type		_ZN30_INTERNAL_e55ef84b_4_k_cu_main6thrust24THRUST_300001_SM_1000_NS12placeholders2_7E,@object
	.size		_ZN30_INTERNAL_e55ef84b_4_k_cu_main6thrust24THRUST_300001_SM_1000_NS12placeholders2_7E,(_ZN30_INTERNAL_e55ef84b_4_k_cu_main4cuda3std3__45__cpo5crendE - _ZN30_INTERNAL_e55ef84b_4_k_cu_main6thrust24THRUST_300001_SM_1000_NS12placeholders2_7E)
_ZN30_INTERNAL_e55ef84b_4_k_cu_main6thrust24THRUST_300001_SM_1000_NS12placeholders2_7E:
	.zero		1
	.type		_ZN30_INTERNAL_e55ef84b_4_k_cu_main4cuda3std3__45__cpo5crendE,@object
	.size		_ZN30_INTERNAL_e55ef84b_4_k_cu_main4cuda3std3__45__cpo5crendE,(_ZN30_INTERNAL_e55ef84b_4_k_cu_main4cuda3std6ranges3__45__cpo4prevE - _ZN30_INTERNAL_e55ef84b_4_k_cu_main4cuda3std3__45__cpo5crendE)
_ZN30_INTERNAL_e55ef84b_4_k_cu_main4cuda3std3__45__cpo5crendE:
	.zero		1
	.type		_ZN30_INTERNAL_e55ef84b_4_k_cu_main4cuda3std6ranges3__45__cpo4prevE,@object
	.size		_ZN30_INTERNAL_e55ef84b_4_k_cu_main4cuda3std6ranges3__45__cpo4prevE,(_ZN30_INTERNAL_e55ef84b_4_k_cu_main4cuda3std6ranges3__45__cpo9iter_moveE - _ZN30_INTERNAL_e55ef84b_4_k_cu_main4cuda3std6ranges3__45__cpo4prevE)
_ZN30_INTERNAL_e55ef84b_4_k_cu_main4cuda3std6ranges3__45__cpo4prevE:
	.zero		1
	.type		_ZN30_INTERNAL_e55ef84b_4_k_cu_main4cuda3std6ranges3__45__cpo9iter_moveE,@object
	.size		_ZN30_INTERNAL_e55ef84b_4_k_cu_main4cuda3std6ranges3__45__cpo9iter_moveE,(_ZN30_INTERNAL_e55ef84b_4_k_cu_main6thrust24THRUST_300001_SM_1000_NS6system6detail10sequential3seqE - _ZN30_INTERNAL_e55ef84b_4_k_cu_main4cuda3std6ranges3__45__cpo9iter_moveE)
_ZN30_INTERNAL_e55ef84b_4_k_cu_main4cuda3std6ranges3__45__cpo9iter_moveE:
	.zero		1
	.type		_ZN30_INTERNAL_e55ef84b_4_k_cu_main6thrust24THRUST_300001_SM_1000_NS6system6detail10sequential3seqE,@object
	.size		_ZN30_INTERNAL_e55ef84b_4_k_cu_main6thrust24THRUST_300001_SM_1000_NS6system6detail10sequential3seqE,(_ZN30_INTERNAL_e55ef84b_4_k_cu_main6thrust24THRUST_300001_SM_1000_NS12placeholders2_9E - _ZN30_INTERNAL_e55ef84b_4_k_cu_main6thrust24THRUST_300001_SM_1000_NS6system6detail10sequential3seqE)
_ZN30_INTERNAL_e55ef84b_4_k_cu_main6thrust24THRUST_300001_SM_1000_NS6system6detail10sequential3seqE:
	.zero		1
	.type		_ZN30_INTERNAL_e55ef84b_4_k_cu_main6thrust24THRUST_300001_SM_1000_NS12placeholders2_9E,@object
	.size		_ZN30_INTERNAL_e55ef84b_4_k_cu_main6thrust24THRUST_300001_SM_1000_NS12placeholders2_9E,(_ZN30_INTERNAL_e55ef84b_4_k_cu_main4cuda3std3__419piecewise_constructE - _ZN30_INTERNAL_e55ef84b_4_k_cu_main6thrust24THRUST_300001_SM_1000_NS12placeholders2_9E)
_ZN30_INTERNAL_e55ef84b_4_k_cu_main6thrust24THRUST_300001_SM_1000_NS12placeholders2_9E:
	.zero		1
	.type		_ZN30_INTERNAL_e55ef84b_4_k_cu_main4cuda3std3__419piecewise_constructE,@object
	.size		_ZN30_INTERNAL_e55ef84b_4_k_cu_main4cuda3std3__419piecewise_constructE,(_ZN30_INTERNAL_e55ef84b_4_k_cu_main4cuda3std6ranges3__45__cpo5cdataE - _ZN30_INTERNAL_e55ef84b_4_k_cu_main4cuda3std3__419piecewise_constructE)
_ZN30_INTERNAL_e55ef84b_4_k_cu_main4cuda3std3__419piecewise_constructE:
	.zero		1
	.type		_ZN30_INTERNAL_e55ef84b_4_k_cu_main4cuda3std6ranges3__45__cpo5cdataE,@object
	.size		_ZN30_INTERNAL_e55ef84b_4_k_cu_main4cuda3std6ranges3__45__cpo5cdataE,(_ZN30_INTERNAL_e55ef84b_4_k_cu_main6thrust24THRUST_300001_SM_1000_NS12placeholders2_1E - _ZN30_INTERNAL_e55ef84b_4_k_cu_main4cuda3std6ranges3__45__cpo5cdataE)
_ZN30_INTERNAL_e55ef84b_4_k_cu_main4cuda3std6ranges3__45__cpo5cdataE:
	.zero		1
	.type		_ZN30_INTERNAL_e55ef84b_4_k_cu_main6thrust24THRUST_300001_SM_1000_NS12placeholders2_1E,@object
	.size		_ZN30_INTERNAL_e55ef84b_4_k_cu_main6thrust24THRUST_300001_SM_1000_NS12placeholders2_1E,(_ZN30_INTERNAL_e55ef84b_4_k_cu_main4cuda3std3__45__cpo3endE - _ZN30_INTERNAL_e55ef84b_4_k_cu_main6thrust24THRUST_300001_SM_1000_NS12placeholders2_1E)
_ZN30_INTERNAL_e55ef84b_4_k_cu_main6thrust24THRUST_300001_SM_1000_NS12placeholders2_1E:
	.zero		1
	.type		_ZN30_INTERNAL_e55ef84b_4_k_cu_main4cuda3std3__45__cpo3endE,@object
	.size		_ZN30_INTERNAL_e55ef84b_4_k_cu_main4cuda3std3__45__cpo3endE,(_ZN30_INTERNAL_e55ef84b_4_k_cu_main4cuda3std6ranges3__45__cpo3endE - _ZN30_INTERNAL_e55ef84b_4_k_cu_main4cuda3std3__45__cpo3endE)
_ZN30_INTERNAL_e55ef84b_4_k_cu_main4cuda3std3__45__cpo3endE:
	.zero		1
	.type		_ZN30_INTERNAL_e55ef84b_4_k_cu_main4cuda3std6ranges3__45__cpo3endE,@object
	.size		_ZN30_INTERNAL_e55ef84b_4_k_cu_main4cuda3std6ranges3__45__cpo3endE,(_ZN30_INTERNAL_e55ef84b_4_k_cu_main6thrust24THRUST_300001_SM_1000_NS12placeholders2_5E - _ZN30_INTERNAL_e55ef84b_4_k_cu_main4cuda3std6ranges3__45__cpo3endE)
_ZN30_INTERNAL_e55ef84b_4_k_cu_main4cuda3std6ranges3__45__cpo3endE:
	.zero		1
	.type		_ZN30_INTERNAL_e55ef84b_4_k_cu_main6thrust24THRUST_300001_SM_1000_NS12placeholders2_5E,@object
	.size		_ZN30_INTERNAL_e55ef84b_4_k_cu_main6thrust24THRUST_300001_SM_1000_NS12placeholders2_5E,(_ZN30_INTERNAL_e55ef84b_4_k_cu_main4cuda3std3__45__cpo4rendE - _ZN30_INTERNAL_e55ef84b_4_k_cu_main6thrust24THRUST_300001_SM_1000_NS12placeholders2_5E)
_ZN30_INTERNAL_e55ef84b_4_k_cu_main6thrust24THRUST_300001_SM_1000_NS12placeholders2_5E:
	.zero		1
	.type		_ZN30_INTERNAL_e55ef84b_4_k_cu_main4cuda3std3__45__cpo4rendE,@object
	.size		_ZN30_INTERNAL_e55ef84b_4_k_cu_main4cuda3std3__45__cpo4rendE,(_ZN30_INTERNAL_e55ef84b_4_k_cu_main4cuda3std6ranges3__45__cpo9iter_swapE - _ZN30_INTERNAL_e55ef84b_4_k_cu_main4cuda3std3__45__cpo4rendE)
_ZN30_INTERNAL_e55ef84b_4_k_cu_main4cuda3std3__45__cpo4rendE:
	.zero		1
	.type		_ZN30_INTERNAL_e55ef84b_4_k_cu_main4cuda3std6ranges3__45__cpo9iter_swapE,@object
	.size		_ZN30_INTERNAL_e55ef84b_4_k_cu_main4cuda3std6ranges3__45__cpo9iter_swapE,(_ZN30_INTERNAL_e55ef84b_4_k_cu_main4cuda3std3__48unexpectE - _ZN30_INTERNAL_e55ef84b_4_k_cu_main4cuda3std6ranges3__45__cpo9iter_swapE)
_ZN30_INTERNAL_e55ef84b_4_k_cu_main4cuda3std6ranges3__45__cpo9iter_swapE:
	.zero		1
	.type		_ZN30_INTERNAL_e55ef84b_4_k_cu_main4cuda3std3__48unexpectE,@object
	.size		_ZN30_INTERNAL_e55ef84b_4_k_cu_main4cuda3std3__48unexpectE,(_ZN30_INTERNAL_e55ef84b_4_k_cu_main6thrust24THRUST_300001_SM_1000_NS8cuda_cub3parE - _ZN30_INTERNAL_e55ef84b_4_k_cu_main4cuda3std3__48unexpectE)
_ZN30_INTERNAL_e55ef84b_4_k_cu_main4cuda3std3__48unexpectE:
	.zero		1
	.type		_ZN30_INTERNAL_e55ef84b_4_k_cu_main6thrust24THRUST_300001_SM_1000_NS8cuda_cub3parE,@object
	.size		_ZN30_INTERNAL_e55ef84b_4_k_cu_main6thrust24THRUST_300001_SM_1000_NS8cuda_cub3parE,(.L_29 - _ZN30_INTERNAL_e55ef84b_4_k_cu_main6thrust24THRUST_300001_SM_1000_NS8cuda_cub3parE)
_ZN30_INTERNAL_e55ef84b_4_k_cu_main6thrust24THRUST_300001_SM_1000_NS8cuda_cub3parE:
	.zero		1
.L_29:


//--------------------- .nv.constant0._ZN3cub18CUB_300001_SM_10006detail8for_each13static_kernelINS2_12policy_hub_t12policy_500_tElN6thrust24THRUST_300001_SM_1000_NS8cuda_cub6__fill7functorINS7_6detail15normal_iteratorINS7_10device_ptrIdEEEEdEEEEvT0_T1_ --------------------------
	.section	.nv.constant0._ZN3cub18CUB_300001_SM_10006detail8for_each13static_kernelINS2_12policy_hub_t12policy_500_tElN6thrust24THRUST_300001_SM_1000_NS8cuda_cub6__fill7functorINS7_6detail15normal_iteratorINS7_10device_ptrIdEEEEdEEEEvT0_T1_,"a",@progbits
	.sectionflags	@""
	.align	4
.nv.constant0._ZN3cub18CUB_300001_SM_10006detail8for_each13static_kernelINS2_12policy_hub_t12policy_500_tElN6thrust24THRUST_300001_SM_1000_NS8cuda_cub6__fill7functorINS7_6detail15normal_iteratorINS7_10device_ptrIdEEEEdEEEEvT0_T1_:
	.zero		920


//--------------------- .nv.constant0._ZN3cub18CUB_300001_SM_10006detail8for_each13static_kernelINS2_12policy_hub_t12policy_500_tEmN6thrust24THRUST_300001_SM_1000_NS8cuda_cub20__uninitialized_fill7functorINS7_10device_ptrIiEEiEEEEvT0_T1_ --------------------------
	.section	.nv.constant0._ZN3cub18CUB_300001_SM_10006detail8for_each13static_kernelINS2_12policy_hub_t12policy_500_tEmN6thrust24THRUST_300001_SM_1000_NS8cuda_cub20__uninitialized_fill7functorINS7_10device_ptrIiEEiEEEEvT0_T1_,"a",@progbits
	.sectionflags	@""
	.align	4
.nv.constant0._ZN3cub18CUB_300001_SM_10006detail8for_each13static_kernelINS2_12policy_hub_t12policy_500_tEmN6thrust24THRUST_300001_SM_1000_NS8cuda_cub20__uninitialized_fill7functorINS7_10device_ptrIiEEiEEEEvT0_T1_:
	.zero		920


//--------------------- .nv.constant0._ZN3cub18CUB_300001_SM_10006detail8for_each13static_kernelINS2_12policy_hub_t12policy_500_tEmN6thrust24THRUST_300001_SM_1000_NS8cuda_cub20__uninitialized_fill7functorINS7_10device_ptrIdEEdEEEEvT0_T1_ --------------------------
	.section	.nv.constant0._ZN3cub18CUB_300001_SM_10006detail8for_each13static_kernelINS2_12policy_hub_t12policy_500_tEmN6thrust24THRUST_300001_SM_1000_NS8cuda_cub20__uninitialized_fill7functorINS7_10device_ptrIdEEdEEEEvT0_T1_,"a",@progbits
	.sectionflags	@""
	.align	4
.nv.constant0._ZN3cub18CUB_300001_SM_10006detail8for_each13static_kernelINS2_12policy_hub_t12policy_500_tEmN6thrust24THRUST_300001_SM_1000_NS8cuda_cub20__uninitialized_fill7functorINS7_10device_ptrIdEEdEEEEvT0_T1_:
	.zero		920


//--------------------- .nv.constant0._ZN3cub18CUB_300001_SM_10006detail11EmptyKernelIvEEvv --------------------------
	.section	.nv.constant0._ZN3cub18CUB_300001_SM_10006detail11EmptyKernelIvEEvv,"a",@progbits
	.sectionflags	@""
	.align	4
.nv.constant0._ZN3cub18CUB_300001_SM_10006detail11EmptyKernelIvEEvv:
	.zero		896


//--------------------- .nv.constant0._Z9gca_sliceiiiiPdS_S_S_PidS_ --------------------------
	.section	.nv.constant0._Z9gca_sliceiiiiPdS_S_S_PidS_,"a",@progbits
	.sectionflags	@""
	.align	4
.nv.constant0._Z9gca_sliceiiiiPdS_S_S_PidS_:
	.zero		968


//--------------------- .nv.constant0._Z15gca_terminationiiPdPiS_ --------------------------
	.section	.nv.constant0._Z15gca_terminationiiPdPiS_,"a",@progbits
	.sectionflags	@""
	.align	4
.nv.constant0._Z15gca_terminationiiPdPiS_:
	.zero		928


//--------------------- .nv.constant0._Z8gca_initiiPdS_S_dS_ii --------------------------
	.section	.nv.constant0._Z8gca_initiiPdS_S_dS_ii,"a",@progbits
	.sectionflags	@""
	.align	4
.nv.constant0._Z8gca_initiiPdS_S_dS_ii:
	.zero		952


//--------------------- .nv.constant0._Z9gfa_sliceiiiiPdS_S_S_S_PidS_ --------------------------
	.section	.nv.constant0._Z9gfa_sliceiiiiPdS_S_S_S_PidS_,"a",@progbits
	.sectionflags	@""
	.align	4
.nv.constant0._Z9gfa_sliceiiiiPdS_S_S_S_PidS_:
	.zero		976


//--------------------- .nv.constant0._Z15gfa_terminationiiiPdPiS_ --------------------------
	.section	.nv.constant0._Z15gfa_terminationiiiPdPiS_,"a",@progbits
	.sectionflags	@""
	.align	4
.nv.constant0._Z15gfa_terminationiiiPdPiS_:
	.zero		936


//--------------------- .nv.constant0._Z8gfa_initiiiPdS_S_S_dS_i --------------------------
	.section	.nv.constant0._Z8gfa_initiiiPdS_S_S_dS_i,"a",@progbits
	.sectionflags	@""
	.align	4
.nv.constant0._Z8gfa_initiiiPdS_S_S_dS_i:
	.zero		964


//--------------------- SYMBOLS --------------------------

	.type		.nv.reservedSmem.offset0,@object
	.size		.nv.reservedSmem.offset0,0x4
